def matmul_kernel(
    a_ptr,
    b_ptr,
    c_ptr,
    M,
    N,
    K,
    stride_am,
    stride_ak,
    stride_bk,
    stride_bn,
    stride_cm,
    stride_cn,
    BLOCK_M: tl.constexpr,
    BLOCK_N: tl.constexpr,
    BLOCK_K: tl.constexpr,
    GROUP_M: tl.constexpr,
):
    pid = tl.program_id(axis=0)
    num_pid_m = tl.cdiv(M, BLOCK_M)
    num_pid_n = tl.cdiv(N, BLOCK_N)
    num_pid_in_group = GROUP_M * num_pid_n
    group_id = pid // num_pid_in_group
    first_pid_m = group_id * GROUP_M
    group_size_m = min(num_pid_m - first_pid_m, GROUP_M)
    pid_m = first_pid_m + ((pid % num_pid_in_group) % group_size_m)
    pid_n = (pid % num_pid_in_group) // group_size_m

    offs_am = (pid_m * BLOCK_M + tl.arange(0, BLOCK_M)) % M
    offs_bn = (pid_n * BLOCK_N + tl.arange(0, BLOCK_N)) % N
    offs_k = tl.arange(0, BLOCK_K)
    a_ptrs = a_ptr + offs_am[:, None] * stride_am + offs_k[None, :] * stride_ak
    b_ptrs = b_ptr + offs_k[:, None] * stride_bk + offs_bn[None, :] * stride_bn

    acc = tl.zeros((BLOCK_M, BLOCK_N), dtype=tl.float32)
    for kk in range(0, tl.cdiv(K, BLOCK_K)):
        a = tl.load(a_ptrs, mask=offs_k[None, :] < K - kk * BLOCK_K, other=0.0)
        b = tl.load(b_ptrs, mask=offs_k[:, None] < K - kk * BLOCK_K, other=0.0)
        acc = tl.dot(a, b, acc)
        a_ptrs += BLOCK_K * stride_ak
        b_ptrs += BLOCK_K * stride_bk

    c = acc.to(c_ptr.dtype.element_ty)
    offs_cm = pid_m * BLOCK_M + tl.arange(0, BLOCK_M)
    offs_cn = pid_n * BLOCK_N + tl.arange(0, BLOCK_N)
    c_ptrs = c_ptr + offs_cm[:, None] * stride_cm + offs_cn[None, :] * stride_cn
    mask = (offs_cm[:, None] < M) & (offs_cn[None, :] < N)
    tl.store(c_ptrs, c, mask=mask)

# config = {"BLOCK_K": 128, "BLOCK_M": 256, "BLOCK_N": 64, "GROUP_M": 8, "arch": "sm_90", "dtype": "fp16", "num_ctas": 1, "num_stages": 3, "num_warps": 4}
# arch = sm_90


// ===== COMPILED SASS (sm_90a) =====

	.target	sm_90a

	.elftype	@"ET_EXEC"


//--------------------- .note.nv.tkinfo           --------------------------
	.section	.note.nv.tkinfo,"",@"SHT_NOTE"
	.sectionflags	@"SHF_NOTE_NV_TKINFO"
	.tkinfo
        /*0018*/ 	.word	0x00000002
        /*0030*/ 	.string	""
        /*0030*/ 	.string	"ptxas"
        /*0030*/ 	.string	"Cuda compilation tools, release 13.0, V13.0.88"
        /*0030*/ 	.string	"Build cuda_13.0.r13.0/compiler.36424714_0"
        /*0030*/ 	.string	"-v  -suppress-debug-info  -lineinfo  -arch sm_90a "



//--------------------- .note.nv.cuinfo           --------------------------
	.section	.note.nv.cuinfo,"",@"SHT_NOTE"
	.sectionflags	@"SHF_NOTE_NV_CUINFO"
        /*0018*/ 	.short	0x0002
        /*001a*/ 	.short	0x005a
        /*001c*/ 	.short	0x0082
	.zero		2


//--------------------- .nv.info                  --------------------------
	.section	.nv.info,"",@"SHT_CUDA_INFO"
	.align	4


	//----- nvinfo : EIATTR_REGCOUNT
	.align		4
        /*0000*/ 	.byte	0x04, 0x2f
        /*0002*/ 	.short	(.L_1 - .L_0)
	.align		4
.L_0:
        /*0004*/ 	.word	index@(matmul_kernel)
        /*0008*/ 	.word	0x000000ff


	//----- nvinfo : EIATTR_FRAME_SIZE
	.align		4
.L_1:
        /*000c*/ 	.byte	0x04, 0x11
        /*000e*/ 	.short	(.L_3 - .L_2)
	.align		4
.L_2:
        /*0010*/ 	.word	index@(matmul_kernel)
        /*0014*/ 	.word	0x00000f00


	//----- nvinfo : EIATTR_MIN_STACK_SIZE
	.align		4
.L_3:
        /*0018*/ 	.byte	0x04, 0x12
        /*001a*/ 	.short	(.L_5 - .L_4)
	.align		4
.L_4:
        /*001c*/ 	.word	index@(matmul_kernel)
        /*0020*/ 	.word	0x00000f00
.L_5:


//--------------------- .nv.compat                --------------------------
	.section	.nv.compat,"",@"SHT_CUDA_COMPAT_INFO"
	.align	4
        /*0000*/ 	.byte	0x02, 0x09, 0x01, 0x00, 0x02, 0x02, 0x04, 0x00, 0x02, 0x05, 0x05, 0x00, 0x03, 0x07, 0x01, 0x01
        /*0010*/ 	.byte	0x02, 0x03, 0x00, 0x00, 0x02, 0x06, 0x01, 0x00, 0x04, 0x0b, 0x08, 0x00, 0x00, 0x00, 0x00, 0x00
        /*0020*/ 	.byte	0x00, 0x00, 0x00, 0x00


//--------------------- .nv.info.matmul_kernel    --------------------------
	.section	.nv.info.matmul_kernel,"",@"SHT_CUDA_INFO"
	.sectionflags	@""
	.align	4


	//----- nvinfo : EIATTR_CUDA_API_VERSION
	.align		4
        /*0000*/ 	.byte	0x04, 0x37
        /*0002*/ 	.short	(.L_7 - .L_6)
.L_6:
        /*0004*/ 	.word	0x00000082


	//----- nvinfo : EIATTR_KPARAM_INFO
	.align		4
.L_7:
        /*0008*/ 	.byte	0x04, 0x17
        /*000a*/ 	.short	(.L_9 - .L_8)
.L_8:
        /*000c*/ 	.word	0x00000000
        /*0010*/ 	.short	0x000d
        /*0012*/ 	.short	0x0048
        /*0014*/ 	.byte	0x00, 0xf4, 0x21, 0x00


	//----- nvinfo : EIATTR_KPARAM_INFO
	.align		4
.L_9:
        /*0018*/ 	.byte	0x04, 0x17
        /*001a*/ 	.short	(.L_11 - .L_10)
.L_10:
        /*001c*/ 	.word	0x00000000
        /*0020*/ 	.short	0x000c
        /*0022*/ 	.short	0x0040
        /*0024*/ 	.byte	0x00, 0xf4, 0x21, 0x00


	//----- nvinfo : EIATTR_KPARAM_INFO
	.align		4
.L_11:
        /*0028*/ 	.byte	0x04, 0x17
        /*002a*/ 	.short	(.L_13 - .L_12)
.L_12:
        /*002c*/ 	.word	0x00000000
        /*0030*/ 	.short	0x000b
        /*0032*/ 	.short	0x0038
        /*0034*/ 	.byte	0x00, 0xf0, 0x11, 0x00


	//----- nvinfo : EIATTR_KPARAM_INFO
	.align		4
.L_13:
        /*0038*/ 	.byte	0x04, 0x17
        /*003a*/ 	.short	(.L_15 - .L_14)
.L_14:
        /*003c*/ 	.word	0x00000000
        /*0040*/ 	.short	0x000a
        /*0042*/ 	.short	0x0034
        /*0044*/ 	.byte	0x00, 0xf0, 0x11, 0x00


	//----- nvinfo : EIATTR_KPARAM_INFO
	.align		4
.L_15:
        /*0048*/ 	.byte	0x04, 0x17
        /*004a*/ 	.short	(.L_17 - .L_16)
.L_16:
        /*004c*/ 	.word	0x00000000
        /*0050*/ 	.short	0x0009
        /*0052*/ 	.short	0x0030
        /*0054*/ 	.byte	0x00, 0xf0, 0x11, 0x00


	//----- nvinfo : EIATTR_KPARAM_INFO
	.align		4
.L_17:
        /*0058*/ 	.byte	0x04, 0x17
        /*005a*/ 	.short	(.L_19 - .L_18)
.L_18:
        /*005c*/ 	.word	0x00000000
        /*0060*/ 	.short	0x0008
        /*0062*/ 	.short	0x002c
        /*0064*/ 	.byte	0x00, 0xf0, 0x11, 0x00


	//----- nvinfo : EIATTR_KPARAM_INFO
	.align		4
.L_19:
        /*0068*/ 	.byte	0x04, 0x17
        /*006a*/ 	.short	(.L_21 - .L_20)
.L_20:
        /*006c*/ 	.word	0x00000000
        /*0070*/ 	.short	0x0007
        /*0072*/ 	.short	0x0028
        /*0074*/ 	.byte	0x00, 0xf0, 0x11, 0x00


	//----- nvinfo : EIATTR_KPARAM_INFO
	.align		4
.L_21:
        /*0078*/ 	.byte	0x04, 0x17
        /*007a*/ 	.short	(.L_23 - .L_22)
.L_22:
        /*007c*/ 	.word	0x00000000
        /*0080*/ 	.short	0x0006
        /*0082*/ 	.short	0x0024
        /*0084*/ 	.byte	0x00, 0xf0, 0x11, 0x00


	//----- nvinfo : EIATTR_KPARAM_INFO
	.align		4
.L_23:
        /*0088*/ 	.byte	0x04, 0x17
        /*008a*/ 	.short	(.L_25 - .L_24)
.L_24:
        /*008c*/ 	.word	0x00000000
        /*0090*/ 	.short	0x0005
        /*0092*/ 	.short	0x0020
        /*0094*/ 	.byte	0x00, 0xf0, 0x11, 0x00


	//----- nvinfo : EIATTR_KPARAM_INFO
	.align		4
.L_25:
        /*0098*/ 	.byte	0x04, 0x17
        /*009a*/ 	.short	(.L_27 - .L_26)
.L_26:
        /*009c*/ 	.word	0x00000000
        /*00a0*/ 	.short	0x0004
        /*00a2*/ 	.short	0x001c
        /*00a4*/ 	.byte	0x00, 0xf0, 0x11, 0x00


	//----- nvinfo : EIATTR_KPARAM_INFO
	.align		4
.L_27:
        /*00a8*/ 	.byte	0x04, 0x17
        /*00aa*/ 	.short	(.L_29 - .L_28)
.L_28:
        /*00ac*/ 	.word	0x00000000
        /*00b0*/ 	.short	0x0003
        /*00b2*/ 	.short	0x0018
        /*00b4*/ 	.byte	0x00, 0xf0, 0x11, 0x00


	//----- nvinfo : EIATTR_KPARAM_INFO
	.align		4
.L_29:
        /*00b8*/ 	.byte	0x04, 0x17
        /*00ba*/ 	.short	(.L_31 - .L_30)
.L_30:
        /*00bc*/ 	.word	0x00000000
        /*00c0*/ 	.short	0x0002
        /*00c2*/ 	.short	0x0010
        /*00c4*/ 	.byte	0x00, 0xf4, 0x21, 0x00


	//----- nvinfo : EIATTR_KPARAM_INFO
	.align		4
.L_31:
        /*00c8*/ 	.byte	0x04, 0x17
        /*00ca*/ 	.short	(.L_33 - .L_32)
.L_32:
        /*00cc*/ 	.word	0x00000000
        /*00d0*/ 	.short	0x0001
        /*00d2*/ 	.short	0x0008
        /*00d4*/ 	.byte	0x00, 0xf4, 0x21, 0x00


	//----- nvinfo : EIATTR_KPARAM_INFO
	.align		4
.L_33:
        /*00d8*/ 	.byte	0x04, 0x17
        /*00da*/ 	.short	(.L_35 - .L_34)
.L_34:
        /*00dc*/ 	.word	0x00000000
        /*00e0*/ 	.short	0x0000
        /*00e2*/ 	.short	0x0000
        /*00e4*/ 	.byte	0x00, 0xf4, 0x21, 0x00


	//----- nvinfo : EIATTR_SPARSE_MMA_MASK
	.align		4
.L_35:
        /*00e8*/ 	.byte	0x03, 0x50
        /*00ea*/ 	.short	0x0000


	//----- nvinfo : EIATTR_MAXREG_COUNT
	.align		4
        /*00ec*/ 	.byte	0x03, 0x1b
        /*00ee*/ 	.short	0x00ff


	//----- nvinfo : EIATTR_NUM_BARRIERS
	.align		4
        /*00f0*/ 	.byte	0x02, 0x4c
        /*00f2*/ 	.byte	0x01
	.zero		1


	//----- nvinfo : EIATTR_ANNOTATIONS
	.align		4
        /*00f4*/ 	.byte	0x04, 0x55
        /*00f6*/ 	.short	(.L_37 - .L_36)


	//   ....[0]....
.L_36:
        /*00f8*/ 	.word	0x00000001
        /*00fc*/ 	.byte	0x70, 0x3b, 0x00, 0x00, 0x01, 0x00, 0x00, 0x00, 0xb0, 0x3b, 0x00, 0x00, 0x01, 0x00, 0x00, 0x00
        /* <DEDUP_REMOVED lines=1553> */
        /*621c*/ 	.byte	0xa0, 0xce, 0x01, 0x00


	//----- nvinfo : EIATTR_MERCURY_ISA_VERSION
	.align		4
.L_37:
        /*6220*/ 	.byte	0x03, 0x5f
        /*6222*/ 	.short	0x0101


	//----- nvinfo : EIATTR_EXIT_INSTR_OFFSETS
	.align		4
        /*6224*/ 	.byte	0x04, 0x1c
        /*6226*/ 	.short	(.L_39 - .L_38)


	//   ....[0]....
.L_38:
        /*6228*/ 	.word	0x000205f0


	//   ....[1]....
        /*622c*/ 	.word	0x00020620


	//----- nvinfo : EIATTR_REQNTID
	.align		4
.L_39:
        /*6230*/ 	.byte	0x04, 0x10
        /*6232*/ 	.short	(.L_41 - .L_40)
.L_40:
        /*6234*/ 	.word	0x00000080
        /*6238*/ 	.word	0x00000001
        /*623c*/ 	.word	0x00000001


	//----- nvinfo : EIATTR_CBANK_PARAM_SIZE
	.align		4
.L_41:
        /*6240*/ 	.byte	0x03, 0x19
        /*6242*/ 	.short	0x0050


	//----- nvinfo : EIATTR_PARAM_CBANK
	.align		4
        /*6244*/ 	.byte	0x04, 0x0a
        /*6246*/ 	.short	(.L_43 - .L_42)
	.align		4
.L_42:
        /*6248*/ 	.word	index@(.nv.constant0.matmul_kernel)
        /*624c*/ 	.short	0x0210
        /*624e*/ 	.short	0x0050


	//----- nvinfo : EIATTR_SW_WAR
	.align		4
.L_43:
        /*6250*/ 	.byte	0x04, 0x36
        /*6252*/ 	.short	(.L_45 - .L_44)
.L_44:
        /*6254*/ 	.word	0x00000008
.L_45:


//--------------------- .nv.callgraph             --------------------------
	.section	.nv.callgraph,"",@"SHT_CUDA_CALLGRAPH"
	.align	4
	.sectionentsize	8
	.align		4
        /*0000*/ 	.word	0x00000000
	.align		4
        /*0004*/ 	.word	0xffffffff
	.align		4
        /*0008*/ 	.word	0x00000000
	.align		4
        /*000c*/ 	.word	0xfffffffe
	.align		4
        /*0010*/ 	.word	0x00000000
	.align		4
        /*0014*/ 	.word	0xfffffffd
	.align		4
        /*0018*/ 	.word	0x00000000
	.align		4
        /*001c*/ 	.word	0xfffffffc


//--------------------- .text.matmul_kernel       --------------------------
	.section	.text.matmul_kernel,"ax",@progbits
	.align	128
        .global         matmul_kernel
        .type           matmul_kernel,@function
        .size           matmul_kernel,(.L_x_3 - matmul_kernel)
        .other          matmul_kernel,@"STO_CUDA_ENTRY STV_DEFAULT"
matmul_kernel:
.text.matmul_kernel:
[----:B------:R-:W0:Y:S08]  /*0000*/  LDC R1, c[0x0][0x28] ;  /* 0x00000a00ff017b82 */ /* 0x000e300000000800 */
[----:B------:R-:W1:Y:S01]  /*0010*/  LDC.64 R24, c[0x0][0x228] ;  /* 0x00008a00ff187b82 */ /* 0x000e620000000a00 */
[----:B------:R-:W2:Y:S01]  /*0020*/  S2R R5, SR_CTAID.X ;  /* 0x0000000000057919 */ /* 0x000ea20000002500 */
[----:B------:R-:W-:Y:S01]  /*0030*/  ULDC.64 UR60, c[0x0][0x208] ;  /* 0x00008200003c7ab9 */ /* 0x000fe20000000a00 */
[----:B0-----:R-:W-:Y:S01]  /*0040*/  VIADD R1, R1, 0xfffff100 ;  /* 0xfffff10001017836 */ /* 0x001fe20000000000 */
[----:B------:R-:W-:Y:S01]  /*0050*/  CS2R R60, SRZ ;  /* 0x00000000003c7805 */ /* 0x000fe2000001ff00 */
[----:B------:R-:W0:Y:S01]  /*0060*/  S2R R27, SR_TID.X ;  /* 0x00000000001b7919 */ /* 0x000e220000002100 */
[----:B------:R-:W-:-:S02]  /*0070*/  CS2R R62, SRZ ;  /* 0x00000000003e7805 */ /* 0x000fc4000001ff00 */
[----:B------:R-:W-:Y:S01]  /*0080*/  CS2R R32, SRZ ;  /* 0x0000000000207805 */ /* 0x000fe2000001ff00 */
[----:B------:R-:W3:Y:S01]  /*0090*/  LDC R26, c[0x0][0x230] ;  /* 0x00008c00ff1a7b82 */ /* 0x000ee20000000800 */
[----:B------:R-:W-:Y:S02]  /*00a0*/  CS2R R34, SRZ ;  /* 0x0000000000227805 */ /* 0x000fe4000001ff00 */
[----:B------:R-:W-:Y:S02]  /*00b0*/  CS2R R64, SRZ ;  /* 0x0000000000407805 */ /* 0x000fe4000001ff00 */
[----:B------:R-:W-:Y:S02]  /*00c0*/  CS2R R66, SRZ ;  /* 0x0000000000427805 */ /* 0x000fe4000001ff00 */
[----:B------:R-:W-:Y:S02]  /*00d0*/  CS2R R36, SRZ ;  /* 0x0000000000247805 */ /* 0x000fe4000001ff00 */
[----:B------:R-:W-:-:S02]  /*00e0*/  CS2R R38, SRZ ;  /* 0x0000000000267805 */ /* 0x000fc4000001ff00 */
[----:B------:R-:W-:Y:S02]  /*00f0*/  CS2R R40, SRZ ;  /* 0x0000000000287805 */ /* 0x000fe4000001ff00 */
        /* <DEDUP_REMOVED lines=8> */
[----:B------:R-:W-:Y:S01]  /*0180*/  CS2R R82, SRZ ;  /* 0x0000000000527805 */ /* 0x000fe2000001ff00 */
[----:B-1----:R-:W-:Y:S01]  /*0190*/  VIADD R0, R25, 0x3f ;  /* 0x0000003f19007836 */ /* 0x002fe20000000000 */
[----:B------:R-:W-:Y:S02]  /*01a0*/  CS2R R76, SRZ ;  /* 0x00000000004c7805 */ /* 0x000fe4000001ff00 */
[----:B------:R-:W-:-:S02]  /*01b0*/  CS2R R78, SRZ ;  /* 0x00000000004e7805 */ /* 0x000fc4000001ff00 */
[----:B------:R-:W-:Y:S02]  /*01c0*/  CS2R R44, SRZ ;  /* 0x00000000002c7805 */ /* 0x000fe4000001ff00 */
[----:B------:R-:W-:Y:S02]  /*01d0*/  CS2R R46, SRZ ;  /* 0x00000000002e7805 */ /* 0x000fe4000001ff00 */
[----:B------:R-:W-:Y:S02]  /*01e0*/  SHF.R.S32.HI R3, RZ, 0x1f, R0 ;  /* 0x0000001fff037819 */ /* 0x000fe40000011400 */
[----:B------:R-:W-:Y:S02]  /*01f0*/  CS2R R20, SRZ ;  /* 0x0000000000147805 */ /* 0x000fe4000001ff00 */
[----:B------:R-:W-:Y:S01]  /*0200*/  CS2R R22, SRZ ;  /* 0x0000000000167805 */ /* 0x000fe2000001ff00 */
[----:B---3--:R-:W-:Y:S01]  /*0210*/  VIADD R26, R26, 0x7f ;  /* 0x0000007f1a1a7836 */ /* 0x008fe20000000000 */
[----:B------:R-:W-:-:S02]  /*0220*/  LEA.HI R3, R3, R0, RZ, 0x6 ;  /* 0x0000000003037211 */ /* 0x000fc400078f30ff */
[----:B------:R-:W-:Y:S02]  /*0230*/  CS2R R16, SRZ ;  /* 0x0000000000107805 */ /* 0x000fe4000001ff00 */
[----:B--2---:R-:W-:Y:S02]  /*0240*/  IABS R8, R5 ;  /* 0x0000000500087213 */ /* 0x004fe40000000000 */
[----:B------:R-:W-:Y:S02]  /*0250*/  CS2R R18, SRZ ;  /* 0x0000000000127805 */ /* 0x000fe4000001ff00 */
[----:B------:R-:W-:Y:S02]  /*0260*/  SHF.R.S32.HI R3, RZ, 0x6, R3 ;  /* 0x00000006ff037819 */ /* 0x000fe40000011403 */
[----:B------:R-:W-:Y:S02]  /*0270*/  CS2R R12, SRZ ;  /* 0x00000000000c7805 */ /* 0x000fe4000001ff00 */
[----:B0-----:R-:W-:-:S02]  /*0280*/  LOP3.LUT R153, R27, 0x7f, RZ, 0xc0, !PT ;  /* 0x0000007f1b997812 */ /* 0x001fc400078ec0ff */
[----:B------:R-:W-:Y:S01]  /*0290*/  CS2R R14, SRZ ;  /* 0x00000000000e7805 */ /* 0x000fe2000001ff00 */
[----:B------:R-:W-:-:S05]  /*02a0*/  IMAD.SHL.U32 R4, R3, 0x8, RZ ;  /* 0x0000000803047824 */ /* 0x000fca00078e00ff */
[-C--:B------:R-:W-:Y:S02]  /*02b0*/  IABS R7, R4.reuse ;  /* 0x0000000400077213 */ /* 0x080fe40000000000 */
[----:B------:R-:W-:Y:S02]  /*02c0*/  IABS R10, R4 ;  /* 0x00000004000a7213 */ /* 0x000fe40000000000 */
[----:B------:R-:W0:Y:S08]  /*02d0*/  I2F.RP R0, R7 ;  /* 0x0000000700007306 */ /* 0x000e300000209400 */
[----:B0-----:R-:W0:Y:S02]  /*02e0*/  MUFU.RCP R0, R0 ;  /* 0x0000000000007308 */ /* 0x001e240000001000 */
[----:B0-----:R-:W-:-:S02]  /*02f0*/  VIADD R2, R0, 0xffffffe ;  /* 0x0ffffffe00027836 */ /* 0x001fc40000000000 */
[----:B------:R-:W-:-:S04]  /*0300*/  IMAD.MOV R0, RZ, RZ, -R10 ;  /* 0x000000ffff007224 */ /* 0x000fc800078e0a0a */
[----:B------:R0:W1:Y:S02]  /*0310*/  F2I.FTZ.U32.TRUNC.NTZ R3, R2 ;  /* 0x0000000200037305 */ /* 0x000064000021f000 */
[----:B0-----:R-:W-:Y:S02]  /*0320*/  IMAD.MOV.U32 R2, RZ, RZ, RZ ;  /* 0x000000ffff027224 */ /* 0x001fe400078e00ff */
[----:B-1----:R-:W-:-:S04]  /*0330*/  IMAD.MOV R6, RZ, RZ, -R3 ;  /* 0x000000ffff067224 */ /* 0x002fc800078e0a03 */
[----:B------:R-:W-:Y:S02]  /*0340*/  IMAD R9, R6, R7, RZ ;  /* 0x0000000706097224 */ /* 0x000fe400078e02ff */
[----:B------:R-:W-:Y:S02]  /*0350*/  IMAD.MOV.U32 R6, RZ, RZ, R8 ;  /* 0x000000ffff067224 */ /* 0x000fe400078e0008 */
[----:B------:R-:W-:-:S06]  /*0360*/  IMAD.HI.U32 R3, R3, R9, R2 ;  /* 0x0000000903037227 */ /* 0x000fcc00078e0002 */
[----:B------:R-:W-:-:S04]  /*0370*/  IMAD.HI.U32 R3, R3, R6, RZ ;  /* 0x0000000603037227 */ /* 0x000fc800078e00ff */
[----:B------:R-:W-:-:S05]  /*0380*/  IMAD R0, R3, R0, R6 ;  /* 0x0000000003007224 */ /* 0x000fca00078e0206 */
[----:B------:R-:W-:-:S13]  /*0390*/  ISETP.GT.U32.AND P1, PT, R7, R0, PT ;  /* 0x000000000700720c */ /* 0x000fda0003f24070 */
[----:B------:R-:W-:Y:S02]  /*03a0*/  @!P1 IMAD.IADD R0, R0, 0x1, -R7 ;  /* 0x0000000100009824 */ /* 0x000fe400078e0a07 */
[----:B------:R-:W-:Y:S01]  /*03b0*/  @!P1 VIADD R3, R3, 0x1 ;  /* 0x0000000103039836 */ /* 0x000fe20000000000 */
[----:B------:R-:W-:Y:S02]  /*03c0*/  ISETP.NE.AND P1, PT, R4, RZ, PT ;  /* 0x000000ff0400720c */ /* 0x000fe40003f25270 */
[----:B------:R-:W-:Y:S02]  /*03d0*/  ISETP.GE.U32.AND P0, PT, R0, R7, PT ;  /* 0x000000070000720c */ /* 0x000fe40003f06070 */
[----:B------:R-:W-:-:S04]  /*03e0*/  LOP3.LUT R0, R5, R4, RZ, 0x3c, !PT ;  /* 0x0000000405007212 */ /* 0x000fc800078e3cff */
[----:B------:R-:W-:Y:S01]  /*03f0*/  ISETP.GE.AND P2, PT, R0, RZ, PT ;  /* 0x000000ff0000720c */ /* 0x000fe20003f46270 */
[----:B------:R-:W-:-:S06]  /*0400*/  VIADD R0, R24, 0xff ;  /* 0x000000ff18007836 */ /* 0x000fcc0000000000 */
[----:B------:R-:W-:-:S04]  /*0410*/  @P0 VIADD R3, R3, 0x1 ;  /* 0x0000000103030836 */ /* 0x000fc80000000000 */
[----:B------:R-:W-:Y:S01]  /*0420*/  IMAD.MOV.U32 R2, RZ, RZ, R3 ;  /* 0x000000ffff027224 */ /* 0x000fe200078e0003 */
[----:B------:R-:W-:-:S03]  /*0430*/  SHF.R.S32.HI R3, RZ, 0x1f, R0 ;  /* 0x0000001fff037819 */ /* 0x000fc60000011400 */
[----:B------:R-:W-:Y:S01]  /*0440*/  @!P2 IMAD.MOV R2, RZ, RZ, -R2 ;  /* 0x000000ffff02a224 */ /* 0x000fe200078e0a02 */
[----:B------:R-:W-:Y:S02]  /*0450*/  @!P1 LOP3.LUT R2, RZ, R4, RZ, 0x33, !PT ;  /* 0x00000004ff029212 */ /* 0x000fe400078e33ff */
[----:B------:R-:W-:-:S03]  /*0460*/  LEA.HI R3, R3, R0, RZ, 0x8 ;  /* 0x0000000003037211 */ /* 0x000fc600078f40ff */
[----:B------:R-:W-:Y:S02]  /*0470*/  IMAD.SHL.U32 R6, R2, 0x8, RZ ;  /* 0x0000000802067824 */ /* 0x000fe400078e00ff */
[----:B------:R-:W-:-:S03]  /*0480*/  IMAD.MOV R2, RZ, RZ, -R2 ;  /* 0x000000ffff027224 */ /* 0x000fc600078e0a02 */
[----:B------:R-:W-:Y:S01]  /*0490*/  LEA.HI.SX32 R3, R3, -R6, 0x18 ;  /* 0x8000000603037211 */ /* 0x000fe200078fc2ff */
[----:B------:R-:W-:-:S03]  /*04a0*/  IMAD R8, R4, R2, R5 ;  /* 0x0000000204087224 */ /* 0x000fc600078e0205 */
[----:B------:R-:W-:-:S04]  /*04b0*/  VIMNMX R11, R3, 0x8, PT ;  /* 0x00000008030b7848 */ /* 0x000fc80003fe0100 */
[-C--:B------:R-:W-:Y:S02]  /*04c0*/  IABS R7, R11.reuse ;  /* 0x0000000b00077213 */ /* 0x080fe40000000000 */
[----:B------:R-:W-:Y:S02]  /*04d0*/  IABS R4, R11 ;  /* 0x0000000b00047213 */ /* 0x000fe40000000000 */
[----:B------:R-:W0:Y:S08]  /*04e0*/  I2F.RP R0, R7 ;  /* 0x0000000700007306 */ /* 0x000e300000209400 */
[----:B0-----:R-:W0:Y:S02]  /*04f0*/  MUFU.RCP R0, R0 ;  /* 0x0000000000007308 */ /* 0x001e240000001000 */
[----:B0-----:R-:W-:-:S02]  /*0500*/  VIADD R3, R0, 0xffffffe ;  /* 0x0ffffffe00037836 */ /* 0x001fc40000000000 */
[----:B------:R-:W-:Y:S02]  /*0510*/  IMAD.MOV R0, RZ, RZ, -R4 ;  /* 0x000000ffff007224 */ /* 0x000fe400078e0a04 */
[----:B------:R-:W0:Y:S02]  /*0520*/  S2R R4, SR_CgaCtaId ;  /* 0x0000000000047919 */ /* 0x000e240000008800 */
[----:B------:R-:W1:Y:S02]  /*0530*/  F2I.FTZ.U32.TRUNC.NTZ R3, R3 ;  /* 0x0000000300037305 */ /* 0x000e64000021f000 */
[----:B-1----:R-:W-:-:S04]  /*0540*/  IMAD.MOV R9, RZ, RZ, -R3 ;  /* 0x000000ffff097224 */ /* 0x002fc800078e0a03 */
[----:B------:R-:W-:Y:S01]  /*0550*/  IMAD.MOV.U32 R2, RZ, RZ, R9 ;  /* 0x000000ffff027224 */ /* 0x000fe200078e0009 */
[----:B------:R-:W-:-:S03]  /*0560*/  IABS R9, R8 ;  /* 0x0000000800097213 */ /* 0x000fc60000000000 */
[----:B------:R-:W-:Y:S02]  /*0570*/  IMAD R5, R2, R7, RZ ;  /* 0x0000000702057224 */ /* 0x000fe400078e02ff */
[----:B------:R-:W-:-:S04]  /*0580*/  IMAD.MOV.U32 R2, RZ, RZ, RZ ;  /* 0x000000ffff027224 */ /* 0x000fc800078e00ff */
[----:B------:R-:W-:Y:S01]  /*0590*/  IMAD.HI.U32 R2, R3, R5, R2 ;  /* 0x0000000503027227 */ /* 0x000fe200078e0002 */
[----:B------:R-:W-:-:S04]  /*05a0*/  MOV R3, 0x400 ;  /* 0x0000040000037802 */ /* 0x000fc80000000f00 */
[----:B0-----:R-:W-:Y:S01]  /*05b0*/  LEA R152, R4, R3, 0x18 ;  /* 0x0000000304987211 */ /* 0x001fe200078ec0ff */
[----:B------:R-:W-:Y:S01]  /*05c0*/  IMAD.HI.U32 R2, R2, R9, RZ ;  /* 0x0000000902027227 */ /* 0x000fe200078e00ff */
[----:B------:R-:W-:-:S03]  /*05d0*/  CS2R R4, SRZ ;  /* 0x0000000000047805 */ /* 0x000fc6000001ff00 */
[----:B------:R-:W-:-:S05]  /*05e0*/  IMAD R0, R2, R0, R9 ;  /* 0x0000000002007224 */ /* 0x000fca00078e0209 */
[----:B------:R-:W-:-:S13]  /*05f0*/  ISETP.GT.U32.AND P1, PT, R7, R0, PT ;  /* 0x000000000700720c */ /* 0x000fda0003f24070 */
[----:B------:R-:W-:Y:S02]  /*0600*/  @!P1 IMAD.IADD R0, R0, 0x1, -R7 ;  /* 0x0000000100009824 */ /* 0x000fe400078e0a07 */
[----:B------:R-:W-:Y:S01]  /*0610*/  @!P1 VIADD R2, R2, 0x1 ;  /* 0x0000000102029836 */ /* 0x000fe20000000000 */
[----:B------:R-:W-:Y:S02]  /*0620*/  ISETP.NE.AND P1, PT, R11, RZ, PT ;  /* 0x000000ff0b00720c */ /* 0x000fe40003f25270 */
[----:B------:R-:W-:Y:S02]  /*0630*/  ISETP.GE.U32.AND P0, PT, R0, R7, PT ;  /* 0x000000070000720c */ /* 0x000fe40003f06070 */
[----:B------:R-:W-:-:S04]  /*0640*/  LOP3.LUT R0, R8, R11, RZ, 0x3c, !PT ;  /* 0x0000000b08007212 */ /* 0x000fc800078e3cff */
[----:B------:R-:W-:-:S07]  /*0650*/  ISETP.GE.AND P2, PT, R0, RZ, PT ;  /* 0x000000ff0000720c */ /* 0x000fce0003f46270 */
[----:B------:R-:W-:Y:S01]  /*0660*/  @P0 VIADD R2, R2, 0x1 ;  /* 0x0000000102020836 */ /* 0x000fe20000000000 */
[----:B------:R-:W-:-:S05]  /*0670*/  ISETP.GE.AND P0, PT, R26, 0x80, PT ;  /* 0x000000801a00780c */ /* 0x000fca0003f06270 */
[----:B------:R-:W-:Y:S01]  /*0680*/  @!P2 IMAD.MOV R2, RZ, RZ, -R2 ;  /* 0x000000ffff02a224 */ /* 0x000fe200078e0a02 */
[----:B------:R-:W-:-:S05]  /*0690*/  @!P1 LOP3.LUT R2, RZ, R11, RZ, 0x33, !PT ;  /* 0x0000000bff029212 */ /* 0x000fca00078e33ff */
[----:B------:R-:W-:-:S04]  /*06a0*/  IMAD.MOV R0, RZ, RZ, -R2 ;  /* 0x000000ffff007224 */ /* 0x000fc800078e0a02 */
[----:B------:R-:W-:Y:S01]  /*06b0*/  IMAD R0, R11, R0, R8 ;  /* 0x000000000b007224 */ /* 0x000fe200078e0208 */
[----:B------:R-:W-:Y:S02]  /*06c0*/  CS2R R8, SRZ ;  /* 0x0000000000087805 */ /* 0x000fe4000001ff00 */
[----:B------:R-:W-:Y:S01]  /*06d0*/  CS2R R10, SRZ ;  /* 0x00000000000a7805 */ /* 0x000fe2000001ff00 */
[----:B------:R-:W-:Y:S01]  /*06e0*/  IMAD.IADD R3, R6, 0x1, R0 ;  /* 0x0000000106037824 */ /* 0x000fe200078e0200 */
[----:B------:R-:W-:Y:S01]  /*06f0*/  CS2R R6, SRZ ;  /* 0x0000000000067805 */ /* 0x000fe2000001ff00 */
[----:B------:R-:W-:Y:S02]  /*0700*/  IMAD.SHL.U32 R0, R2, 0x40, RZ ;  /* 0x0000004002007824 */ /* 0x000fe400078e00ff */
[----:B------:R-:W-:Y:S02]  /*0710*/  IMAD R2, R3, 0x100, R153 ;  /* 0x0000010003027824 */ /* 0x000fe400078e0299 */
[C---:B------:R-:W-:Y:S01]  /*0720*/  VIADD R68, R0.reuse, 0x1 ;  /* 0x0000000100447836 */ /* 0x040fe20000000000 */
[C---:B------:R-:W-:Y:S01]  /*0730*/  IADD3 R132, R0.reuse, 0x3c, RZ ;  /* 0x0000003c00847810 */ /* 0x040fe20007ffe0ff */
[----:B------:R-:W-:-:S02]  /*0740*/  VIADD R94, R0, 0x2 ;  /* 0x00000002005e7836 */ /* 0x000fc40000000000 */
[C---:B------:R-:W-:Y:S02]  /*0750*/  VIADD R93, R0.reuse, 0x3 ;  /* 0x00000003005d7836 */ /* 0x040fe40000000000 */
[C---:B------:R-:W-:Y:S02]  /*0760*/  VIADD R92, R0.reuse, 0x4 ;  /* 0x00000004005c7836 */ /* 0x040fe40000000000 */
[C---:B------:R-:W-:Y:S02]  /*0770*/  VIADD R91, R0.reuse, 0x5 ;  /* 0x00000005005b7836 */ /* 0x040fe40000000000 */
[C---:B------:R-:W-:Y:S02]  /*0780*/  VIADD R89, R0.reuse, 0x6 ;  /* 0x0000000600597836 */ /* 0x040fe40000000000 */
[C---:B------:R-:W-:Y:S02]  /*0790*/  VIADD R87, R0.reuse, 0x7 ;  /* 0x0000000700577836 */ /* 0x040fe40000000000 */
        /* <DEDUP_REMOVED lines=55> */
[----:B------:R-:W-:Y:S01]  /*0b10*/  VIADD R3, R2, 0x80 ;  /* 0x0000008002037836 */ /* 0x000fe20000000000 */
[----:B------:R-:W-:Y:S06]  /*0b20*/  @!P0 BRA `(.L_x_0) ;  /* 0x000001c400e88947 */ /* 0x000fec0003800000 */
[----:B------:R-:W-:Y:S01]  /*0b30*/  IABS R20, R24 ;  /* 0x0000001800147213 */ /* 0x000fe20000000000 */
[----:B------:R-:W0:Y:S01]  /*0b40*/  LDC.64 R190, c[0x0][0x210] ;  /* 0x00008400ffbe7b82 */ /* 0x000e220000000a00 */
[----:B------:R-:W-:Y:S01]  /*0b50*/  IABS R6, R25 ;  /* 0x0000001900067213 */ /* 0x000fe20000000000 */
[----:B------:R-:W-:Y:S01]  /*0b60*/  IMAD.MOV.U32 R195, RZ, RZ, RZ ;  /* 0x000000ffffc37224 */ /* 0x000fe200078e00ff */
[----:B------:R-:W1:Y:S01]  /*0b70*/  I2F.RP R7, R20 ;  /* 0x0000001400077306 */ /* 0x000e620000209400 */
[----:B------:R-:W-:Y:S02]  /*0b80*/  IABS R12, R2 ;  /* 0x00000002000c7213 */ /* 0x000fe40000000000 */
[----:B------:R-:W-:Y:S02]  /*0b90*/  CS2R R142, SRZ ;  /* 0x00000000008e7805 */ /* 0x000fe4000001ff00 */
[----:B------:R-:W-:Y:S02]  /*0ba0*/  IABS R15, R133 ;  /* 0x00000085000f7213 */ /* 0x000fe40000000000 */
[----:B------:R-:W-:-:S02]  /*0bb0*/  CS2R R144, SRZ ;  /* 0x0000000000907805 */ /* 0x000fc4000001ff00 */
[----:B------:R-:W-:Y:S01]  /*0bc0*/  IABS R17, R115 ;  /* 0x0000007300117213 */ /* 0x000fe20000000000 */
[----:B------:R-:W2:Y:S01]  /*0bd0*/  LDC R137, c[0x0][0x240] ;  /* 0x00009000ff897b82 */ /* 0x000ea20000000800 */
[----:B------:R-:W-:Y:S01]  /*0be0*/  IABS R19, R131 ;  /* 0x0000008300137213 */ /* 0x000fe20000000000 */
[----:B------:R-:W3:Y:S01]  /*0bf0*/  I2F.RP R10, R6 ;  /* 0x00000006000a7306 */ /* 0x000ee20000209400 */
[----:B------:R-:W-:Y:S02]  /*0c00*/  IABS R21, R130 ;  /* 0x0000008200157213 */ /* 0x000fe40000000000 */
[----:B------:R-:W-:Y:S02]  /*0c10*/  CS2R R146, SRZ ;  /* 0x0000000000927805 */ /* 0x000fe4000001ff00 */
[----:B------:R-:W-:Y:S02]  /*0c20*/  ISETP.GE.AND P4, PT, R2, RZ, PT ;  /* 0x000000ff0200720c */ /* 0x000fe40003f86270 */
[----:B------:R-:W-:-:S02]  /*0c30*/  CS2R R148, SRZ ;  /* 0x0000000000947805 */ /* 0x000fc4000001ff00 */
[----:B------:R-:W-:Y:S02]  /*0c40*/  ISETP.GE.AND P3, PT, R134, RZ, PT ;  /* 0x000000ff8600720c */ /* 0x000fe40003f66270 */
[----:B------:R-:W-:Y:S02]  /*0c50*/  CS2R R150, SRZ ;  /* 0x0000000000967805 */ /* 0x000fe4000001ff00 */
[----:B------:R-:W-:Y:S01]  /*0c60*/  ISETP.GE.AND P2, PT, R115, RZ, PT ;  /* 0x000000ff7300720c */ /* 0x000fe20003f46270 */
[----:B-1----:R-:W1:Y:S01]  /*0c70*/  MUFU.RCP R7, R7 ;  /* 0x0000000700077308 */ /* 0x002e620000001000 */
[----:B------:R-:W-:Y:S01]  /*0c80*/  IABS R23, R125 ;  /* 0x0000007d00177213 */ /* 0x000fe20000000000 */
[----:B------:R-:W-:Y:S01]  /*0c90*/  UMOV UR35, 0x40000040 ;  /* 0x4000004000237882 */ /* 0x000fe20000000000 */
[----:B------:R-:W-:Y:S02]  /*0ca0*/  ISETP.GE.AND P5, PT, R133, RZ, PT ;  /* 0x000000ff8500720c */ /* 0x000fe40003fa6270 */
[----:B------:R-:W-:-:S02]  /*0cb0*/  IABS R33, R123 ;  /* 0x0000007b00217213 */ /* 0x000fc40000000000 */
[----:B------:R-:W-:Y:S01]  /*0cc0*/  IABS R35, R121 ;  /* 0x0000007900237213 */ /* 0x000fe20000000000 */
[----:B---3--:R-:W3:Y:S01]  /*0cd0*/  MUFU.RCP R10, R10 ;  /* 0x0000000a000a7308 */ /* 0x008ee20000001000 */
[----:B------:R-:W-:Y:S02]  /*0ce0*/  IABS R37, R119 ;  /* 0x0000007700257213 */ /* 0x000fe40000000000 */
[----:B------:R-:W-:Y:S02]  /*0cf0*/  IABS R39, R117 ;  /* 0x0000007500277213 */ /* 0x000fe40000000000 */
[----:B------:R-:W-:Y:S02]  /*0d00*/  IABS R41, R113 ;  /* 0x0000007100297213 */ /* 0x000fe40000000000 */
[----:B------:R-:W-:Y:S01]  /*0d10*/  IABS R43, R111 ;  /* 0x0000006f002b7213 */ /* 0x000fe20000000000 */
[----:B-1----:R-:W-:Y:S01]  /*0d20*/  VIADD R4, R7, 0xffffffe ;  /* 0x0ffffffe07047836 */ /* 0x002fe20000000000 */
[----:B------:R-:W-:-:S02]  /*0d30*/  IABS R45, R109 ;  /* 0x0000006d002d7213 */ /* 0x000fc40000000000 */
[----:B------:R-:W-:Y:S01]  /*0d40*/  IABS R47, R107 ;  /* 0x0000006b002f7213 */ /* 0x000fe20000000000 */
[----:B------:R1:W4:Y:S01]  /*0d50*/  F2I.FTZ.U32.TRUNC.NTZ R5, R4 ;  /* 0x0000000400057305 */ /* 0x000322000021f000 */
[----:B------:R-:W-:Y:S02]  /*0d60*/  IABS R49, R105 ;  /* 0x0000006900317213 */ /* 0x000fe40000000000 */
[----:B------:R-:W-:Y:S01]  /*0d70*/  IABS R51, R103 ;  /* 0x0000006700337213 */ /* 0x000fe20000000000 */
[----:B---3--:R-:W-:Y:S01]  /*0d80*/  VIADD R8, R10, 0xffffffe ;  /* 0x0ffffffe0a087836 */ /* 0x008fe20000000000 */
[----:B------:R-:W-:Y:S02]  /*0d90*/  IABS R10, R3 ;  /* 0x00000003000a7213 */ /* 0x000fe40000000000 */
[----:B------:R-:W-:Y:S01]  /*0da0*/  IABS R53, R100 ;  /* 0x0000006400357213 */ /* 0x000fe20000000000 */
[----:B------:R3:W5:Y:S01]  /*0db0*/  F2I.FTZ.U32.TRUNC.NTZ R9, R8 ;  /* 0x0000000800097305 */ /* 0x000762000021f000 */
[----:B-1----:R-:W-:Y:S01]  /*0dc0*/  IMAD.MOV.U32 R4, RZ, RZ, RZ ;  /* 0x000000ffff047224 */ /* 0x002fe200078e00ff */
[----:B------:R-:W-:-:S02]  /*0dd0*/  IABS R55, R102 ;  /* 0x0000006600377213 */ /* 0x000fc40000000000 */
[----:B------:R-:W-:Y:S02]  /*0de0*/  IABS R61, R31 ;  /* 0x0000001f003d7213 */ /* 0x000fe40000000000 */
[----:B------:R-:W-:Y:S01]  /*0df0*/  IABS R65, R97 ;  /* 0x0000006100417213 */ /* 0x000fe20000000000 */
[----:B----4-:R-:W-:Y:S01]  /*0e00*/  IMAD.MOV R11, RZ, RZ, -R5 ;  /* 0x000000ffff0b7224 */ /* 0x010fe200078e0a05 */
[----:B------:R-:W-:Y:S01]  /*0e10*/  IABS R63, R59 ;  /* 0x0000003b003f7213 */ /* 0x000fe20000000000 */
[----:B---3--:R-:W-:Y:S01]  /*0e20*/  IMAD.MOV.U32 R8, RZ, RZ, RZ ;  /* 0x000000ffff087224 */ /* 0x008fe200078e00ff */
[----:B------:R-:W-:Y:S01]  /*0e30*/  IABS R67, R90 ;  /* 0x0000005a00437213 */ /* 0x000fe20000000000 */
[----:B------:R-:W-:Y:S02]  /*0e40*/  IMAD R11, R11, R20, RZ ;  /* 0x000000140b0b7224 */ /* 0x000fe400078e02ff */
[----:B-----5:R-:W-:Y:S02]  /*0e50*/  IMAD.MOV R13, RZ, RZ, -R9 ;  /* 0x000000ffff0d7224 */ /* 0x020fe400078e0a09 */
[----:B------:R-:W-:-:S04]  /*0e60*/  IMAD.HI.U32 R5, R5, R11, R4 ;  /* 0x0000000b05057227 */ /* 0x000fc800078e0004 */
[----:B------:R-:W-:Y:S01]  /*0e70*/  IMAD R7, R13, R6, RZ ;  /* 0x000000060d077224 */ /* 0x000fe200078e02ff */
[----:B------:R-:W-:-:S03]  /*0e80*/  IABS R13, R134 ;  /* 0x00000086000d7213 */ /* 0x000fc60000000000 */
[----:B------:R-:W-:-:S04]  /*0e90*/  IMAD.HI.U32 R4, R9, R7, R8 ;  /* 0x0000000709047227 */ /* 0x000fc800078e0008 */
[----:B------:R-:W-:Y:S02]  /*0ea0*/  IMAD.MOV.U32 R9, RZ, RZ, R12 ;  /* 0x000000ffff097224 */ /* 0x000fe400078e000c */
[----:B------:R-:W-:-:S04]  /*0eb0*/  IMAD.HI.U32 R8, R4, R13, RZ ;  /* 0x0000000d04087227 */ /* 0x000fc800078e00ff */
[----:B------:R-:W-:-:S04]  /*0ec0*/  IMAD.HI.U32 R7, R5, R9, RZ ;  /* 0x0000000905077227 */ /* 0x000fc800078e00ff */
[----:B------:R-:W-:-:S04]  /*0ed0*/  IMAD.HI.U32 R5, R5, R10, RZ ;  /* 0x0000000a05057227 */ /* 0x000fc800078e00ff */
[----:B------:R-:W-:Y:S02]  /*0ee0*/  IMAD.MOV R7, RZ, RZ, -R7 ;  /* 0x000000ffff077224 */ /* 0x000fe400078e0a07 */
[----:B------:R-:W-:Y:S02]  /*0ef0*/  IMAD.MOV R11, RZ, RZ, -R5 ;  /* 0x000000ffff0b7224 */ /* 0x000fe400078e0a05 */
[C---:B------:R-:W-:Y:S01]  /*0f00*/  IMAD R5, R20.reuse, R7, R9 ;  /* 0x0000000714057224 */ /* 0x040fe200078e0209 */
[----:B------:R-:W-:Y:S01]  /*0f10*/  IABS R9, R132 ;  /* 0x0000008400097213 */ /* 0x000fe20000000000 */
[C---:B------:R-:W-:Y:S02]  /*0f20*/  IMAD R7, R20.reuse, R11, R10 ;  /* 0x0000000b14077224 */ /* 0x040fe400078e020a */
[----:B------:R-:W-:Y:S01]  /*0f30*/  IMAD.MOV R8, RZ, RZ, -R8 ;  /* 0x000000ffff087224 */ /* 0x000fe200078e0a08 */
[----:B------:R-:W-:Y:S01]  /*0f40*/  ISETP.GT.U32.AND P0, PT, R20, R5, PT ;  /* 0x000000051400720c */ /* 0x000fe20003f04070 */
[----:B------:R-:W-:Y:S01]  /*0f50*/  IMAD.HI.U32 R10, R4, R19, RZ ;  /* 0x00000013040a7227 */ /* 0x000fe200078e00ff */
[----:B------:R-:W-:-:S03]  /*0f60*/  ISETP.GT.U32.AND P1, PT, R20, R7, PT ;  /* 0x000000071400720c */ /* 0x000fc60003f24070 */
[----:B------:R-:W-:Y:S02]  /*0f70*/  IMAD R11, R6, R8, R13 ;  /* 0x00000008060b7224 */ /* 0x000fe400078e020d */
[----:B------:R-:W-:-:S04]  /*0f80*/  IMAD.HI.U32 R8, R4, R15, RZ ;  /* 0x0000000f04087227 */ /* 0x000fc800078e00ff */
[----:B------:R-:W-:Y:S02]  /*0f90*/  IMAD.MOV R8, RZ, RZ, -R8 ;  /* 0x000000ffff087224 */ /* 0x000fe400078e0a08 */
[--C-:B------:R-:W-:Y:S02]  /*0fa0*/  @!P0 IMAD.IADD R5, R5, 0x1, -R20.reuse ;  /* 0x0000000105058824 */ /* 0x100fe400078e0a14 */
[----:B------:R-:W-:Y:S01]  /*0fb0*/  @!P1 IMAD.IADD R7, R7, 0x1, -R20 ;  /* 0x0000000107079824 */ /* 0x000fe200078e0a14 */
[C---:B------:R-:W-:Y:S01]  /*0fc0*/  ISETP.GT.U32.AND P1, PT, R6.reuse, R11, PT ;  /* 0x0000000b0600720c */ /* 0x040fe20003f24070 */
[----:B------:R-:W-:Y:S01]  /*0fd0*/  IMAD R12, R6, R8, R15 ;  /* 0x00000008060c7224 */ /* 0x000fe200078e020f */
[----:B------:R-:W-:Y:S01]  /*0fe0*/  ISETP.GT.U32.AND P6, PT, R20, R5, PT ;  /* 0x000000051400720c */ /* 0x000fe20003fc4070 */
[----:B------:R-:W-:Y:S01]  /*0ff0*/  IMAD.HI.U32 R8, R4, R17, RZ ;  /* 0x0000001104087227 */ /* 0x000fe200078e00ff */
[----:B------:R-:W-:-:S03]  /*1000*/  ISETP.GT.U32.AND P0, PT, R20, R7, PT ;  /* 0x000000071400720c */ /* 0x000fc60003f04070 */
[----:B------:R-:W-:Y:S02]  /*1010*/  IMAD.MOV.U32 R15, RZ, RZ, R9 ;  /* 0x000000ffff0f7224 */ /* 0x000fe400078e0009 */
[----:B------:R-:W-:Y:S02]  /*1020*/  IMAD.MOV R8, RZ, RZ, -R8 ;  /* 0x000000ffff087224 */ /* 0x000fe400078e0a08 */
[----:B------:R-:W-:-:S04]  /*1030*/  IMAD.HI.U32 R13, R4, R21, RZ ;  /* 0x00000015040d7227 */ /* 0x000fc800078e00ff */
[----:B------:R-:W-:Y:S01]  /*1040*/  @!P6 IMAD.IADD R5, R5, 0x1, -R20 ;  /* 0x000000010505e824 */ /* 0x000fe200078e0a14 */
[----:B------:R-:W-:Y:S01]  /*1050*/  ISETP.GE.AND P6, PT, R3, RZ, PT ;  /* 0x000000ff0300720c */ /* 0x000fe20003fc6270 */
[----:B------:R-:W-:Y:S02]  /*1060*/  @!P1 IMAD.IADD R11, R11, 0x1, -R6 ;  /* 0x000000010b0b9824 */ /* 0x000fe400078e0a06 */
[----:B------:R-:W-:Y:S01]  /*1070*/  @!P0 IMAD.IADD R7, R7, 0x1, -R20 ;  /* 0x0000000107078824 */ /* 0x000fe200078e0a14 */
[----:B------:R-:W-:Y:S01]  /*1080*/  ISETP.NE.AND P0, PT, R24, RZ, PT ;  /* 0x000000ff1800720c */ /* 0x000fe20003f05270 */
[----:B------:R-:W-:Y:S01]  /*1090*/  IMAD.MOV R10, RZ, RZ, -R10 ;  /* 0x000000ffff0a7224 */ /* 0x000fe200078e0a0a */
[----:B------:R-:W-:Y:S01]  /*10a0*/  ISETP.GT.U32.AND P1, PT, R6, R11, PT ;  /* 0x0000000b0600720c */ /* 0x000fe20003f24070 */
[----:B------:R-:W-:Y:S01]  /*10b0*/  IMAD.HI.U32 R9, R4, R15, RZ ;  /* 0x0000000f04097227 */ /* 0x000fe200078e00ff */
[----:B------:R-:W-:-:S03]  /*10c0*/  LOP3.LUT R24, RZ, R24, RZ, 0x33, !PT ;  /* 0x00000018ff187212 */ /* 0x000fc600078e33ff */
[C---:B------:R-:W-:Y:S02]  /*10d0*/  IMAD R14, R6.reuse, R8, R17 ;  /* 0x00000008060e7224 */ /* 0x040fe400078e0211 */
[----:B------:R-:W-:Y:S01]  /*10e0*/  @!P6 IMAD.MOV R7, RZ, RZ, -R7 ;  /* 0x000000ffff07e224 */ /* 0x000fe200078e0a07 */
[C---:B------:R-:W-:Y:S01]  /*10f0*/  ISETP.GT.U32.AND P6, PT, R6.reuse, R12, PT ;  /* 0x0000000c0600720c */ /* 0x040fe20003fc4070 */
[----:B------:R-:W-:Y:S02]  /*1100*/  IMAD.MOV R13, RZ, RZ, -R13 ;  /* 0x000000ffff0d7224 */ /* 0x000fe400078e0a0d */
[C---:B------:R-:W-:Y:S01]  /*1110*/  IMAD R17, R6.reuse, R10, R19 ;  /* 0x0000000a06117224 */ /* 0x040fe200078e0213 */
[----:B------:R-:W-:Y:S01]  /*1120*/  IABS R19, R129 ;  /* 0x0000008100137213 */ /* 0x000fe20000000000 */
[----:B------:R-:W-:Y:S02]  /*1130*/  IMAD.MOV R9, RZ, RZ, -R9 ;  /* 0x000000ffff097224 */ /* 0x000fe400078e0a09 */
[C---:B------:R-:W-:Y:S01]  /*1140*/  IMAD R18, R6.reuse, R13, R21 ;  /* 0x0000000d06127224 */ /* 0x040fe200078e0215 */
[----:B------:R-:W-:Y:S01]  /*1150*/  IABS R21, R127 ;  /* 0x0000007f00157213 */ /* 0x000fe20000000000 */
[----:B------:R-:W-:Y:S01]  /*1160*/  @!P4 IMAD.MOV R5, RZ, RZ, -R5 ;  /* 0x000000ffff05c224 */ /* 0x000fe200078e0a05 */
[C---:B------:R-:W-:Y:S01]  /*1170*/  ISETP.GT.U32.AND P4, PT, R6.reuse, R14, PT ;  /* 0x0000000e0600720c */ /* 0x040fe20003f84070 */
[--C-:B------:R-:W-:Y:S01]  /*1180*/  @!P1 IMAD.IADD R11, R11, 0x1, -R6.reuse ;  /* 0x000000010b0b9824 */ /* 0x100fe200078e0a06 */
[C---:B------:R-:W-:Y:S01]  /*1190*/  ISETP.GT.U32.AND P1, PT, R6.reuse, R17, PT ;  /* 0x000000110600720c */ /* 0x040fe20003f24070 */
[----:B------:R-:W-:Y:S01]  /*11a0*/  IMAD R16, R6, R9, R15 ;  /* 0x0000000906107224 */ /* 0x000fe200078e020f */
[----:B------:R-:W-:Y:S01]  /*11b0*/  SEL R8, R24, R5, !P0 ;  /* 0x0000000518087207 */ /* 0x000fe20004000000 */
[----:B------:R-:W-:Y:S01]  /*11c0*/  @!P6 IMAD.IADD R12, R12, 0x1, -R6 ;  /* 0x000000010c0ce824 */ /* 0x000fe200078e0a06 */
[----:B------:R-:W-:Y:S01]  /*11d0*/  ISETP.GT.U32.AND P6, PT, R6, R18, PT ;  /* 0x000000120600720c */ /* 0x000fe20003fc4070 */
[----:B------:R-:W-:Y:S01]  /*11e0*/  IMAD.HI.U32 R5, R4, R19, RZ ;  /* 0x0000001304057227 */ /* 0x000fe200078e00ff */
[----:B------:R-:W-:-:S02]  /*11f0*/  SEL R9, R24, R7, !P0 ;  /* 0x0000000718097207 */ /* 0x000fc40004000000 */
[----:B------:R-:W-:Y:S01]  /*1200*/  ISETP.GT.U32.AND P0, PT, R6, R16, PT ;  /* 0x000000100600720c */ /* 0x000fe20003f04070 */
[----:B------:R-:W-:Y:S01]  /*1210*/  IMAD.HI.U32 R10, R4, R21, RZ ;  /* 0x00000015040a7227 */ /* 0x000fe200078e00ff */
[----:B------:R-:W-:Y:S02]  /*1220*/  IABS R13, R128 ;  /* 0x00000080000d7213 */ /* 0x000fe40000000000 */
[----:B------:R-:W-:Y:S01]  /*1230*/  IABS R15, R99 ;  /* 0x00000063000f7213 */ /* 0x000fe20000000000 */
[--C-:B------:R-:W-:Y:S01]  /*1240*/  @!P4 IMAD.IADD R14, R14, 0x1, -R6.reuse ;  /* 0x000000010e0ec824 */ /* 0x100fe200078e0a06 */
[----:B------:R-:W-:Y:S01]  /*1250*/  ISETP.GT.U32.AND P4, PT, R6, R12, PT ;  /* 0x0000000c0600720c */ /* 0x000fe20003f84070 */
[--C-:B------:R-:W-:Y:S02]  /*1260*/  @!P1 IMAD.IADD R17, R17, 0x1, -R6.reuse ;  /* 0x0000000111119824 */ /* 0x100fe400078e0a06 */
[--C-:B------:R-:W-:Y:S01]  /*1270*/  @!P6 IMAD.IADD R18, R18, 0x1, -R6.reuse ;  /* 0x000000011212e824 */ /* 0x100fe200078e0a06 */
[C---:B------:R-:W-:Y:S01]  /*1280*/  ISETP.GT.U32.AND P1, PT, R6.reuse, R14, PT ;  /* 0x0000000e0600720c */ /* 0x040fe20003f24070 */
[----:B------:R-:W-:Y:S01]  /*1290*/  IMAD.MOV R5, RZ, RZ, -R5 ;  /* 0x000000ffff057224 */ /* 0x000fe200078e0a05 */
[----:B------:R-:W-:Y:S01]  /*12a0*/  ISETP.GT.U32.AND P6, PT, R6, R17, PT ;  /* 0x000000110600720c */ /* 0x000fe20003fc4070 */
[----:B------:R-:W-:-:S02]  /*12b0*/  @!P0 IMAD.IADD R16, R16, 0x1, -R6 ;  /* 0x0000000110108824 */ /* 0x000fc400078e0a06 */
[----:B------:R-:W-:Y:S02]  /*12c0*/  IMAD.MOV R10, RZ, RZ, -R10 ;  /* 0x000000ffff0a7224 */ /* 0x000fe400078e0a0a */
[C---:B------:R-:W-:Y:S01]  /*12d0*/  IMAD R19, R6.reuse, R5, R19 ;  /* 0x0000000506137224 */ /* 0x040fe200078e0213 */
[----:B------:R-:W-:Y:S01]  /*12e0*/  ISETP.GT.U32.AND P0, PT, R6, R16, PT ;  /* 0x000000100600720c */ /* 0x000fe20003f04070 */
[----:B------:R-:W-:-:S04]  /*12f0*/  IMAD.HI.U32 R7, R4, R13, RZ ;  /* 0x0000000d04077227 */ /* 0x000fc800078e00ff */
[----:B------:R-:W-:Y:S02]  /*1300*/  IMAD R21, R6, R10, R21 ;  /* 0x0000000a06157224 */ /* 0x000fe400078e0215 */
[--C-:B------:R-:W-:Y:S01]  /*1310*/  @!P4 IMAD.IADD R12, R12, 0x1, -R6.reuse ;  /* 0x000000010c0cc824 */ /* 0x100fe200078e0a06 */
[C---:B------:R-:W-:Y:S01]  /*1320*/  ISETP.GT.U32.AND P4, PT, R6.reuse, R19, PT ;  /* 0x000000130600720c */ /* 0x040fe20003f84070 */
[----:B------:R-:W-:Y:S02]  /*1330*/  IMAD.MOV R7, RZ, RZ, -R7 ;  /* 0x000000ffff077224 */ /* 0x000fe400078e0a07 */
[--C-:B------:R-:W-:Y:S01]  /*1340*/  @!P6 IMAD.IADD R17, R17, 0x1, -R6.reuse ;  /* 0x000000011111e824 */ /* 0x100fe200078e0a06 */
[C---:B------:R-:W-:Y:S01]  /*1350*/  ISETP.GT.U32.AND P6, PT, R6.reuse, R21, PT ;  /* 0x000000150600720c */ /* 0x040fe20003fc4070 */
[----:B------:R-:W-:Y:S01]  /*1360*/  IMAD R20, R6, R7, R13 ;  /* 0x0000000706147224 */ /* 0x000fe200078e020d */
[----:B------:R-:W-:Y:S01]  /*1370*/  IABS R13, R124 ;  /* 0x0000007c000d7213 */ /* 0x000fe20000000000 */
[----:B------:R-:W-:Y:S01]  /*1380*/  IMAD.MOV.U32 R7, RZ, RZ, R11 ;  /* 0x000000ffff077224 */ /* 0x000fe200078e000b */
[----:B------:R-:W-:Y:S01]  /*1390*/  IABS R11, R126 ;  /* 0x0000007e000b7213 */ /* 0x000fe20000000000 */
[--C-:B------:R-:W-:Y:S01]  /*13a0*/  @!P0 IMAD.IADD R16, R16, 0x1, -R6.reuse ;  /* 0x0000000110108824 */ /* 0x100fe200078e0a06 */
[----:B------:R-:W-:Y:S01]  /*13b0*/  ISETP.GE.AND P0, PT, R132, RZ, PT ;  /* 0x000000ff8400720c */ /* 0x000fe20003f06270 */
[----:B------:R-:W-:Y:S01]  /*13c0*/  @!P1 IMAD.IADD R14, R14, 0x1, -R6 ;  /* 0x000000010e0e9824 */ /* 0x000fe200078e0a06 */
[----:B------:R-:W-:Y:S01]  /*13d0*/  ISETP.GT.U32.AND P1, PT, R6, R20, PT ;  /* 0x000000140600720c */ /* 0x000fe20003f24070 */
[----:B------:R-:W-:-:S04]  /*13e0*/  IMAD.HI.U32 R5, R4, R11, RZ ;  /* 0x0000000b04057227 */ /* 0x000fc800078e00ff */
[--C-:B------:R-:W-:Y:S01]  /*13f0*/  @!P4 IMAD.IADD R19, R19, 0x1, -R6.reuse ;  /* 0x000000011313c824 */ /* 0x100fe200078e0a06 */
[----:B------:R-:W-:Y:S01]  /*1400*/  ISETP.GE.AND P4, PT, R130, RZ, PT ;  /* 0x000000ff8200720c */ /* 0x000fe20003f86270 */
[----:B------:R-:W-:Y:S01]  /*1410*/  @!P3 IMAD.MOV R7, RZ, RZ, -R7 ;  /* 0x000000ffff07b224 */ /* 0x000fe200078e0a07 */
[C---:B------:R-:W-:Y:S01]  /*1420*/  ISETP.GT.U32.AND P3, PT, R6.reuse, R18, PT ;  /* 0x000000120600720c */ /* 0x040fe20003f64070 */
[----:B------:R-:W-:Y:S02]  /*1430*/  IMAD.MOV R5, RZ, RZ, -R5 ;  /* 0x000000ffff057224 */ /* 0x000fe400078e0a05 */
[----:B------:R-:W-:Y:S01]  /*1440*/  @!P6 IMAD.IADD R21, R21, 0x1, -R6 ;  /* 0x000000011515e824 */ /* 0x000fe200078e0a06 */
[C---:B------:R-:W-:Y:S01]  /*1450*/  ISETP.GT.U32.AND P6, PT, R6.reuse, R19, PT ;  /* 0x000000130600720c */ /* 0x040fe20003fc4070 */
[----:B------:R-:W-:Y:S02]  /*1460*/  IMAD R22, R6, R5, R11 ;  /* 0x0000000506167224 */ /* 0x000fe400078e020b */
[----:B------:R-:W-:-:S04]  /*1470*/  IMAD.HI.U32 R10, R4, R23, RZ ;  /* 0x00000017040a7227 */ /* 0x000fc800078e00ff */
[----:B------:R-:W-:Y:S01]  /*1480*/  @!P0 IMAD.MOV R16, RZ, RZ, -R16 ;  /* 0x000000ffff108224 */ /* 0x000fe200078e0a10 */
[----:B------:R-:W-:Y:S01]  /*1490*/  ISETP.GT.U32.AND P0, PT, R6, R22, PT ;  /* 0x000000160600720c */ /* 0x000fe20003f04070 */
[----:B------:R-:W-:Y:S02]  /*14a0*/  IMAD.MOV R10, RZ, RZ, -R10 ;  /* 0x000000ffff0a7224 */ /* 0x000fe400078e0a0a */
[----:B------:R-:W-:Y:S01]  /*14b0*/  @!P1 IMAD.IADD R20, R20, 0x1, -R6 ;  /* 0x0000000114149824 */ /* 0x000fe200078e0a06 */
[----:B------:R-:W-:Y:S01]  /*14c0*/  ISETP.GE.AND P1, PT, R129, RZ, PT ;  /* 0x000000ff8100720c */ /* 0x000fe20003f26270 */
[----:B------:R-:W-:Y:S01]  /*14d0*/  @!P2 IMAD.MOV R14, RZ, RZ, -R14 ;  /* 0x000000ffff0ea224 */ /* 0x000fe200078e0a0e */
[----:B------:R-:W-:Y:S01]  /*14e0*/  ISETP.GT.U32.AND P2, PT, R6, R21, PT ;  /* 0x000000150600720c */ /* 0x000fe20003f44070 */
[----:B------:R-:W-:Y:S01]  /*14f0*/  @!P3 IMAD.IADD R18, R18, 0x1, -R6 ;  /* 0x000000011212b824 */ /* 0x000fe200078e0a06 */
[----:B------:R-:W-:Y:S01]  /*1500*/  ISETP.GE.AND P3, PT, R131, RZ, PT ;  /* 0x000000ff8300720c */ /* 0x000fe20003f66270 */
[----:B------:R-:W-:-:S02]  /*1510*/  IMAD R23, R6, R10, R23 ;  /* 0x0000000a06177224 */ /* 0x000fc400078e0217 */
[----:B------:R-:W-:Y:S01]  /*1520*/  IMAD.MOV.U32 R11, RZ, RZ, R13 ;  /* 0x000000ffff0b7224 */ /* 0x000fe200078e000d */
[----:B------:R-:W-:Y:S01]  /*1530*/  IABS R13, R122 ;  /* 0x0000007a000d7213 */ /* 0x000fe20000000000 */
[----:B------:R-:W-:Y:S01]  /*1540*/  @!P5 IMAD.MOV R12, RZ, RZ, -R12 ;  /* 0x000000ffff0cd224 */ /* 0x000fe200078e0a0c */
[----:B------:R-:W-:Y:S01]  /*1550*/  ISETP.GT.U32.AND P5, PT, R6, R20, PT ;  /* 0x000000140600720c */ /* 0x000fe20003fa4070 */
[----:B------:R-:W-:Y:S01]  /*1560*/  @!P6 IMAD.IADD R19, R19, 0x1, -R6 ;  /* 0x000000011313e824 */ /* 0x000fe200078e0a06 */
[----:B------:R-:W-:Y:S01]  /*1570*/  ISETP.GE.AND P6, PT, R127, RZ, PT ;  /* 0x000000ff7f00720c */ /* 0x000fe20003fc6270 */
[----:B------:R-:W-:-:S04]  /*1580*/  IMAD.HI.U32 R5, R4, R11, RZ ;  /* 0x0000000b04057227 */ /* 0x000fc800078e00ff */
[----:B------:R-:W-:Y:S01]  /*1590*/  @!P4 IMAD.MOV R18, RZ, RZ, -R18 ;  /* 0x000000ffff12c224 */ /* 0x000fe200078e0a12 */
[----:B------:R-:W-:Y:S01]  /*15a0*/  ISETP.GT.U32.AND P4, PT, R6, R23, PT ;  /* 0x000000170600720c */ /* 0x000fe20003f84070 */
[----:B------:R-:W-:Y:S02]  /*15b0*/  IMAD.MOV R5, RZ, RZ, -R5 ;  /* 0x000000ffff057224 */ /* 0x000fe400078e0a05 */
[--C-:B------:R-:W-:Y:S01]  /*15c0*/  @!P0 IMAD.IADD R22, R22, 0x1, -R6.reuse ;  /* 0x0000000116168824 */ /* 0x100fe200078e0a06 */
[----:B------:R-:W-:Y:S01]  /*15d0*/  ISETP.GE.AND P0, PT, R124, RZ, PT ;  /* 0x000000ff7c00720c */ /* 0x000fe20003f06270 */
[--C-:B------:R-:W-:Y:S01]  /*15e0*/  @!P2 IMAD.IADD R21, R21, 0x1, -R6.reuse ;  /* 0x000000011515a824 */ /* 0x100fe200078e0a06 */
[----:B------:R-:W-:Y:S01]  /*15f0*/  ISETP.GE.AND P2, PT, R125, RZ, PT ;  /* 0x000000ff7d00720c */ /* 0x000fe20003f46270 */
[C---:B------:R-:W-:Y:S01]  /*1600*/  IMAD R24, R6.reuse, R5, R11 ;  /* 0x0000000506187224 */ /* 0x040fe200078e020b */
[----:B------:R-:W-:Y:S01]  /*1610*/  IABS R11, R114 ;  /* 0x00000072000b7213 */ /* 0x000fe20000000000 */
[----:B------:R-:W-:Y:S01]  /*1620*/  @!P1 IMAD.MOV R19, RZ, RZ, -R19 ;  /* 0x000000ffff139224 */ /* 0x000fe200078e0a13 */
[----:B------:R-:W-:Y:S01]  /*1630*/  ISETP.GT.U32.AND P1, PT, R6, R22, PT ;  /* 0x000000160600720c */ /* 0x000fe20003f24070 */
[--C-:B------:R-:W-:Y:S01]  /*1640*/  @!P5 IMAD.IADD R20, R20, 0x1, -R6.reuse ;  /* 0x000000011414d824 */ /* 0x100fe200078e0a06 */
[----:B------:R-:W-:Y:S01]  /*1650*/  ISETP.GE.AND P5, PT, R126, RZ, PT ;  /* 0x000000ff7e00720c */ /* 0x000fe20003fa6270 */
[----:B------:R-:W-:Y:S01]  /*1660*/  @!P6 IMAD.MOV R21, RZ, RZ, -R21 ;  /* 0x000000ffff15e224 */ /* 0x000fe200078e0a15 */
[----:B------:R-:W-:Y:S01]  /*1670*/  ISETP.GT.U32.AND P6, PT, R6, R24, PT ;  /* 0x000000180600720c */ /* 0x000fe20003fc4070 */
[----:B------:R-:W-:-:S02]  /*1680*/  @!P4 IMAD.IADD R23, R23, 0x1, -R6 ;  /* 0x000000011717c824 */ /* 0x000fc400078e0a06 */
[----:B------:R-:W-:-:S03]  /*1690*/  IMAD.HI.U32 R5, R4, R11, RZ ;  /* 0x0000000b04057227 */ /* 0x000fc600078e00ff */
[----:B------:R-:W-:Y:S01]  /*16a0*/  ISETP.GT.U32.AND P4, PT, R6, R23, PT ;  /* 0x000000170600720c */ /* 0x000fe20003f84070 */
[----:B------:R-:W-:Y:S02]  /*16b0*/  IMAD.MOV R32, RZ, RZ, -R5 ;  /* 0x000000ffff207224 */ /* 0x000fe400078e0a05 */
[----:B------:R-:W-:-:S04]  /*16c0*/  IMAD.HI.U32 R5, R4, R13, RZ ;  /* 0x0000000d04057227 */ /* 0x000fc800078e00ff */
[----:B------:R-:W-:Y:S01]  /*16d0*/  @!P1 IMAD.IADD R22, R22, 0x1, -R6 ;  /* 0x0000000116169824 */ /* 0x000fe200078e0a06 */
[----:B------:R-:W-:Y:S01]  /*16e0*/  ISETP.GE.AND P1, PT, R123, RZ, PT ;  /* 0x000000ff7b00720c */ /* 0x000fe20003f26270 */
[----:B------:R-:W-:Y:S01]  /*16f0*/  IMAD R32, R6, R32, R11 ;  /* 0x0000002006207224 */ /* 0x000fe200078e020b */
[----:B------:R-:W-:Y:S01]  /*1700*/  IABS R11, R120 ;  /* 0x00000078000b7213 */ /* 0x000fe20000000000 */
[----:B------:R-:W-:Y:S02]  /*1710*/  IMAD.MOV R5, RZ, RZ, -R5 ;  /* 0x000000ffff057224 */ /* 0x000fe400078e0a05 */
[----:B------:R-:W-:-:S04]  /*1720*/  IMAD.HI.U32 R10, R4, R33, RZ ;  /* 0x00000021040a7227 */ /* 0x000fc800078e00ff */
[----:B------:R-:W-:Y:S02]  /*1730*/  @!P6 IMAD.IADD R24, R24, 0x1, -R6 ;  /* 0x000000011818e824 */ /* 0x000fe400078e0a06 */
[----:B------:R-:W-:Y:S01]  /*1740*/  @!P5 IMAD.MOV R22, RZ, RZ, -R22 ;  /* 0x000000ffff16d224 */ /* 0x000fe200078e0a16 */
[C---:B------:R-:W-:Y:S01]  /*1750*/  ISETP.GT.U32.AND P5, PT, R6.reuse, R32, PT ;  /* 0x000000200600720c */ /* 0x040fe20003fa4070 */
[C---:B------:R-:W-:Y:S01]  /*1760*/  IMAD R34, R6.reuse, R5, R13 ;  /* 0x0000000506227224 */ /* 0x040fe200078e020d */
[----:B------:R-:W-:Y:S01]  /*1770*/  ISETP.GT.U32.AND P6, PT, R6, R24, PT ;  /* 0x000000180600720c */ /* 0x000fe20003fc4070 */
[----:B------:R-:W-:Y:S01]  /*1780*/  IMAD.MOV R10, RZ, RZ, -R10 ;  /* 0x000000ffff0a7224 */ /* 0x000fe200078e0a0a */
[----:B------:R-:W-:Y:S01]  /*1790*/  IABS R13, R118 ;  /* 0x00000076000d7213 */ /* 0x000fe20000000000 */
[----:B------:R-:W-:-:S04]  /*17a0*/  IMAD.HI.U32 R5, R4, R35, RZ ;  /* 0x0000002304057227 */ /* 0x000fc800078e00ff */
[--C-:B------:R-:W-:Y:S01]  /*17b0*/  @!P4 IMAD.IADD R23, R23, 0x1, -R6.reuse ;  /* 0x000000011717c824 */ /* 0x100fe200078e0a06 */
[----:B------:R-:W-:Y:S01]  /*17c0*/  ISETP.GE.AND P4, PT, R122, RZ, PT ;  /* 0x000000ff7a00720c */ /* 0x000fe20003f86270 */
[C---:B------:R-:W-:Y:S02]  /*17d0*/  IMAD R33, R6.reuse, R10, R33 ;  /* 0x0000000a06217224 */ /* 0x040fe400078e0221 */
[----:B------:R-:W-:Y:S02]  /*17e0*/  IMAD.MOV R5, RZ, RZ, -R5 ;  /* 0x000000ffff057224 */ /* 0x000fe400078e0a05 */
[----:B------:R-:W-:Y:S01]  /*17f0*/  @!P2 IMAD.MOV R23, RZ, RZ, -R23 ;  /* 0x000000ffff17a224 */ /* 0x000fe200078e0a17 */
[C---:B------:R-:W-:Y:S01]  /*1800*/  ISETP.GT.U32.AND P2, PT, R6.reuse, R33, PT ;  /* 0x000000210600720c */ /* 0x040fe20003f44070 */
[----:B------:R-:W-:Y:S02]  /*1810*/  IMAD R35, R6, R5, R35 ;  /* 0x0000000506237224 */ /* 0x000fe400078e0223 */
[----:B------:R-:W-:-:S02]  /*1820*/  @!P5 IMAD.IADD R32, R32, 0x1, -R6 ;  /* 0x000000012020d824 */ /* 0x000fc400078e0a06 */
[----:B------:R-:W-:Y:S01]  /*1830*/  @!P6 IMAD.IADD R24, R24, 0x1, -R6 ;  /* 0x000000011818e824 */ /* 0x000fe200078e0a06 */
[----:B------:R-:W-:Y:S01]  /*1840*/  ISETP.GT.U32.AND P5, PT, R6, R35, PT ;  /* 0x000000230600720c */ /* 0x000fe20003fa4070 */
[----:B------:R-:W-:Y:S01]  /*1850*/  IMAD.HI.U32 R5, R4, R11, RZ ;  /* 0x0000000b04057227 */ /* 0x000fe200078e00ff */
[----:B------:R-:W-:-:S03]  /*1860*/  ISETP.GT.U32.AND P6, PT, R6, R34, PT ;  /* 0x000000220600720c */ /* 0x000fc60003fc4070 */
[----:B------:R-:W-:Y:S02]  /*1870*/  @!P0 IMAD.MOV R24, RZ, RZ, -R24 ;  /* 0x000000ffff188224 */ /* 0x000fe400078e0a18 */
[----:B------:R-:W-:Y:S01]  /*1880*/  @!P2 IMAD.IADD R33, R33, 0x1, -R6 ;  /* 0x000000012121a824 */ /* 0x000fe200078e0a06 */
[----:B------:R-:W-:Y:S01]  /*1890*/  ISETP.GT.U32.AND P2, PT, R6, R32, PT ;  /* 0x000000200600720c */ /* 0x000fe20003f44070 */
[----:B------:R-:W-:Y:S02]  /*18a0*/  IMAD.MOV R5, RZ, RZ, -R5 ;  /* 0x000000ffff057224 */ /* 0x000fe400078e0a05 */
[----:B------:R-:W-:Y:S01]  /*18b0*/  IMAD.HI.U32 R10, R4, R37, RZ ;  /* 0x00000025040a7227 */ /* 0x000fe200078e00ff */
[----:B------:R-:W-:-:S03]  /*18c0*/  ISETP.GT.U32.AND P0, PT, R6, R33, PT ;  /* 0x000000210600720c */ /* 0x000fc60003f04070 */
[--C-:B------:R-:W-:Y:S02]  /*18d0*/  @!P5 IMAD.IADD R35, R35, 0x1, -R6.reuse ;  /* 0x000000012323d824 */ /* 0x100fe400078e0a06 */
[----:B------:R-:W-:Y:S02]  /*18e0*/  @!P6 IMAD.IADD R34, R34, 0x1, -R6 ;  /* 0x000000012222e824 */ /* 0x000fe400078e0a06 */
[C---:B------:R-:W-:Y:S01]  /*18f0*/  IMAD R36, R6.reuse, R5, R11 ;  /* 0x0000000506247224 */ /* 0x040fe200078e020b */
[C---:B------:R-:W-:Y:S01]  /*1900*/  ISETP.GT.U32.AND P5, PT, R6.reuse, R35, PT ;  /* 0x000000230600720c */ /* 0x040fe20003fa4070 */
[----:B------:R-:W-:Y:S01]  /*1910*/  IMAD.MOV R10, RZ, RZ, -R10 ;  /* 0x000000ffff0a7224 */ /* 0x000fe200078e0a0a */
[----:B------:R-:W-:Y:S01]  /*1920*/  ISETP.GT.U32.AND P6, PT, R6, R34, PT ;  /* 0x000000220600720c */ /* 0x000fe20003fc4070 */
[----:B------:R-:W-:Y:S01]  /*1930*/  IMAD.HI.U32 R5, R4, R13, RZ ;  /* 0x0000000d04057227 */ /* 0x000fe200078e00ff */
[----:B------:R-:W-:Y:S02]  /*1940*/  IABS R11, R116 ;  /* 0x00000074000b7213 */ /* 0x000fe40000000000 */
[----:B------:R-:W-:Y:S01]  /*1950*/  @!P0 IADD3 R33, R33, -R6, RZ ;  /* 0x8000000621218210 */ /* 0x000fe20007ffe0ff */
[----:B------:R-:W-:-:S02]  /*1960*/  IMAD R37, R6, R10, R37 ;  /* 0x0000000a06257224 */ /* 0x000fc400078e0225 */
[----:B------:R-:W-:Y:S02]  /*1970*/  IMAD.MOV R5, RZ, RZ, -R5 ;  /* 0x000000ffff057224 */ /* 0x000fe400078e0a05 */
[----:B------:R-:W-:Y:S01]  /*1980*/  IMAD.HI.U32 R10, R4, R41, RZ ;  /* 0x00000029040a7227 */ /* 0x000fe200078e00ff */
[----:B------:R-:W-:-:S03]  /*1990*/  ISETP.GT.U32.AND P0, PT, R6, R37, PT ;  /* 0x000000250600720c */ /* 0x000fc60003f04070 */
[----:B------:R-:W-:Y:S01]  /*19a0*/  IMAD R38, R6, R5, R13 ;  /* 0x0000000506267224 */ /* 0x000fe200078e020d */
[----:B------:R-:W-:Y:S01]  /*19b0*/  IABS R13, R110 ;  /* 0x0000006e000d7213 */ /* 0x000fe20000000000 */
[--C-:B------:R-:W-:Y:S02]  /*19c0*/  @!P5 IMAD.IADD R35, R35, 0x1, -R6.reuse ;  /* 0x000000012323d824 */ /* 0x100fe400078e0a06 */
[----:B------:R-:W-:Y:S01]  /*19d0*/  @!P6 IMAD.IADD R34, R34, 0x1, -R6 ;  /* 0x000000012222e824 */ /* 0x000fe200078e0a06 */
[----:B------:R-:W-:Y:S01]  /*19e0*/  ISETP.GT.U32.AND P5, PT, R6, R38, PT ;  /* 0x000000260600720c */ /* 0x000fe20003fa4070 */
[----:B------:R-:W-:Y:S01]  /*19f0*/  IMAD.HI.U32 R5, R4, R39, RZ ;  /* 0x0000002704057227 */ /* 0x000fe200078e00ff */
[----:B------:R-:W-:-:S03]  /*1a00*/  ISETP.GE.AND P6, PT, R121, RZ, PT ;  /* 0x000000ff7900720c */ /* 0x000fc60003fc6270 */
[----:B------:R-:W-:Y:S02]  /*1a10*/  IMAD.MOV R5, RZ, RZ, -R5 ;  /* 0x000000ffff057224 */ /* 0x000fe400078e0a05 */
[----:B------:R-:W-:Y:S01]  /*1a20*/  @!P0 IMAD.IADD R37, R37, 0x1, -R6 ;  /* 0x0000000125258824 */ /* 0x000fe200078e0a06 */
[----:B------:R-:W-:Y:S01]  /*1a30*/  ISETP.GE.AND P0, PT, R119, RZ, PT ;  /* 0x000000ff7700720c */ /* 0x000fe20003f06270 */
[----:B------:R-:W-:Y:S02]  /*1a40*/  IMAD R39, R6, R5, R39 ;  /* 0x0000000506277224 */ /* 0x000fe400078e0227 */
[----:B------:R-:W-:-:S04]  /*1a50*/  IMAD.HI.U32 R5, R4, R11, RZ ;  /* 0x0000000b04057227 */ /* 0x000fc800078e00ff */
[----:B------:R-:W-:Y:S01]  /*1a60*/  @!P5 IMAD.IADD R38, R38, 0x1, -R6 ;  /* 0x000000012626d824 */ /* 0x000fe200078e0a06 */
[C---:B------:R-:W-:Y:S01]  /*1a70*/  ISETP.GT.U32.AND P5, PT, R6.reuse, R37, PT ;  /* 0x000000250600720c */ /* 0x040fe20003fa4070 */
[----:B------:R-:W-:Y:S01]  /*1a80*/  @!P6 IMAD.MOV R35, RZ, RZ, -R35 ;  /* 0x000000ffff23e224 */ /* 0x000fe200078e0a23 */
[C---:B------:R-:W-:Y:S01]  /*1a90*/  ISETP.GT.U32.AND P6, PT, R6.reuse, R39, PT ;  /* 0x000000270600720c */ /* 0x040fe20003fc4070 */
[----:B------:R-:W-:Y:S02]  /*1aa0*/  IMAD.MOV R5, RZ, RZ, -R5 ;  /* 0x000000ffff057224 */ /* 0x000fe400078e0a05 */
[----:B------:R-:W-:Y:S02]  /*1ab0*/  IMAD.MOV R10, RZ, RZ, -R10 ;  /* 0x000000ffff0a7224 */ /* 0x000fe400078e0a0a */
[C---:B------:R-:W-:Y:S01]  /*1ac0*/  IMAD R40, R6.reuse, R5, R11 ;  /* 0x0000000506287224 */ /* 0x040fe200078e020b */
[----:B------:R-:W-:Y:S01]  /*1ad0*/  IABS R11, R112 ;  /* 0x00000070000b7213 */ /* 0x000fe20000000000 */
[----:B------:R-:W-:-:S02]  /*1ae0*/  IMAD R41, R6, R10, R41 ;  /* 0x0000000a06297224 */ /* 0x000fc400078e0229 */
[----:B------:R-:W-:Y:S01]  /*1af0*/  @!P3 IMAD.MOV R17, RZ, RZ, -R17 ;  /* 0x000000ffff11b224 */ /* 0x000fe200078e0a11 */
[----:B------:R-:W-:Y:S01]  /*1b00*/  ISETP.GE.AND P3, PT, R128, RZ, PT ;  /* 0x000000ff8000720c */ /* 0x000fe20003f66270 */
[--C-:B------:R-:W-:Y:S01]  /*1b10*/  @!P5 IMAD.IADD R37, R37, 0x1, -R6.reuse ;  /* 0x000000012525d824 */ /* 0x100fe200078e0a06 */
[C---:B------:R-:W-:Y:S01]  /*1b20*/  ISETP.GT.U32.AND P5, PT, R6.reuse, R40, PT ;  /* 0x000000280600720c */ /* 0x040fe20003fa4070 */
[----:B------:R-:W-:Y:S01]  /*1b30*/  @!P6 IMAD.IADD R39, R39, 0x1, -R6 ;  /* 0x000000012727e824 */ /* 0x000fe200078e0a06 */
[----:B------:R-:W-:Y:S01]  /*1b40*/  ISETP.GT.U32.AND P6, PT, R6, R41, PT ;  /* 0x000000290600720c */ /* 0x000fe20003fc4070 */
[----:B------:R-:W-:-:S04]  /*1b50*/  IMAD.HI.U32 R10, R4, R43, RZ ;  /* 0x0000002b040a7227 */ /* 0x000fc800078e00ff */
[----:B------:R-:W-:Y:S02]  /*1b60*/  IMAD.MOV R10, RZ, RZ, -R10 ;  /* 0x000000ffff0a7224 */ /* 0x000fe400078e0a0a */
[--C-:B------:R-:W-:Y:S01]  /*1b70*/  @!P2 IMAD.IADD R32, R32, 0x1, -R6.reuse ;  /* 0x000000012020a824 */ /* 0x100fe200078e0a06 */
[C---:B------:R-:W-:Y:S01]  /*1b80*/  ISETP.GT.U32.AND P2, PT, R6.reuse, R36, PT ;  /* 0x000000240600720c */ /* 0x040fe20003f44070 */
[----:B------:R-:W-:Y:S02]  /*1b90*/  IMAD R43, R6, R10, R43 ;  /* 0x0000000a062b7224 */ /* 0x000fe400078e022b */
[--C-:B------:R-:W-:Y:S01]  /*1ba0*/  @!P5 IMAD.IADD R40, R40, 0x1, -R6.reuse ;  /* 0x000000012828d824 */ /* 0x100fe200078e0a06 */
[----:B------:R-:W-:Y:S01]  /*1bb0*/  ISETP.GE.AND P5, PT, R113, RZ, PT ;  /* 0x000000ff7100720c */ /* 0x000fe20003fa6270 */
[----:B------:R-:W-:Y:S02]  /*1bc0*/  @!P6 IMAD.IADD R41, R41, 0x1, -R6 ;  /* 0x000000012929e824 */ /* 0x000fe400078e0a06 */
[----:B------:R-:W-:Y:S01]  /*1bd0*/  @!P3 IMAD.MOV R20, RZ, RZ, -R20 ;  /* 0x000000ffff14b224 */ /* 0x000fe200078e0a14 */
[----:B------:R-:W-:Y:S01]  /*1be0*/  ISETP.GT.U32.AND P6, PT, R6, R40, PT ;  /* 0x000000280600720c */ /* 0x000fe20003fc4070 */
[----:B------:R-:W-:Y:S01]  /*1bf0*/  IMAD.HI.U32 R5, R4, R11, RZ ;  /* 0x0000000b04057227 */ /* 0x000fe200078e00ff */
[----:B------:R-:W-:-:S03]  /*1c00*/  ISETP.GE.AND P3, PT, R114, RZ, PT ;  /* 0x000000ff7200720c */ /* 0x000fc60003f66270 */
[----:B------:R-:W-:Y:S02]  /*1c10*/  IMAD.MOV R5, RZ, RZ, -R5 ;  /* 0x000000ffff057224 */ /* 0x000fe400078e0a05 */
[----:B------:R-:W-:Y:S01]  /*1c20*/  @!P0 IMAD.MOV R37, RZ, RZ, -R37 ;  /* 0x000000ffff258224 */ /* 0x000fe200078e0a25 */
[C---:B------:R-:W-:Y:S01]  /*1c30*/  ISETP.GT.U32.AND P0, PT, R6.reuse, R41, PT ;  /* 0x000000290600720c */ /* 0x040fe20003f04070 */
[----:B------:R-:W-:Y:S01]  /*1c40*/  IMAD R42, R6, R5, R11 ;  /* 0x00000005062a7224 */ /* 0x000fe200078e020b */
[----:B------:R-:W-:Y:S01]  /*1c50*/  IABS R11, R108 ;  /* 0x0000006c000b7213 */ /* 0x000fe20000000000 */
[----:B------:R-:W-:-:S04]  /*1c60*/  IMAD.HI.U32 R5, R4, R13, RZ ;  /* 0x0000000d04057227 */ /* 0x000fc800078e00ff */
[--C-:B------:R-:W-:Y:S01]  /*1c70*/  @!P6 IMAD.IADD R40, R40, 0x1, -R6.reuse ;  /* 0x000000012828e824 */ /* 0x100fe200078e0a06 */
[----:B------:R-:W-:Y:S01]  /*1c80*/  ISETP.GT.U32.AND P6, PT, R6, R43, PT ;  /* 0x0000002b0600720c */ /* 0x000fe20003fc4070 */
[----:B------:R-:W-:Y:S01]  /*1c90*/  @!P2 IMAD.IADD R36, R36, 0x1, -R6 ;  /* 0x000000012424a824 */ /* 0x000fe200078e0a06 */
[----:B------:R-:W-:Y:S01]  /*1ca0*/  ISETP.GE.AND P2, PT, R120, RZ, PT ;  /* 0x000000ff7800720c */ /* 0x000fe20003f46270 */
[----:B------:R-:W-:Y:S02]  /*1cb0*/  IMAD.MOV R5, RZ, RZ, -R5 ;  /* 0x000000ffff057224 */ /* 0x000fe400078e0a05 */
[----:B------:R-:W-:Y:S01]  /*1cc0*/  @!P3 IMAD.MOV R32, RZ, RZ, -R32 ;  /* 0x000000ffff20b224 */ /* 0x000fe200078e0a20 */
[C---:B------:R-:W-:Y:S01]  /*1cd0*/  ISETP.GT.U32.AND P3, PT, R6.reuse, R36, PT ;  /* 0x000000240600720c */ /* 0x040fe20003f64070 */
[----:B------:R-:W-:Y:S01]  /*1ce0*/  IMAD R44, R6, R5, R13 ;  /* 0x00000005062c7224 */ /* 0x000fe200078e020d */
[----:B------:R-:W-:Y:S01]  /*1cf0*/  IABS R13, R104 ;  /* 0x00000068000d7213 */ /* 0x000fe20000000000 */
[----:B------:R-:W-:-:S04]  /*1d00*/  IMAD.HI.U32 R5, R4, R45, RZ ;  /* 0x0000002d04057227 */ /* 0x000fc800078e00ff */
[--C-:B------:R-:W-:Y:S02]  /*1d10*/  @!P6 IMAD.IADD R43, R43, 0x1, -R6.reuse ;  /* 0x000000012b2be824 */ /* 0x100fe400078e0a06 */
[----:B------:R-:W-:Y:S01]  /*1d20*/  @!P0 IMAD.IADD R41, R41, 0x1, -R6 ;  /* 0x0000000129298824 */ /* 0x000fe200078e0a06 */
[C---:B------:R-:W-:Y:S01]  /*1d30*/  ISETP.GT.U32.AND P0, PT, R6.reuse, R44, PT ;  /* 0x0000002c0600720c */ /* 0x040fe20003f04070 */
[----:B------:R-:W-:Y:S01]  /*1d40*/  IMAD.MOV R10, RZ, RZ, -R5 ;  /* 0x000000ffff0a7224 */ /* 0x000fe200078e0a05 */
[----:B------:R-:W-:Y:S01]  /*1d50*/  ISETP.GT.U32.AND P6, PT, R6, R43, PT ;  /* 0x0000002b0600720c */ /* 0x000fe20003fc4070 */
[----:B------:R-:W-:-:S04]  /*1d60*/  IMAD.HI.U32 R5, R4, R11, RZ ;  /* 0x0000000b04057227 */ /* 0x000fc800078e00ff */
[----:B------:R-:W-:Y:S02]  /*1d70*/  IMAD R45, R6, R10, R45 ;  /* 0x0000000a062d7224 */ /* 0x000fe400078e022d */
[----:B------:R-:W-:Y:S01]  /*1d80*/  @!P3 IMAD.IADD R36, R36, 0x1, -R6 ;  /* 0x000000012424b824 */ /* 0x000fe200078e0a06 */
[----:B------:R-:W-:Y:S01]  /*1d90*/  ISETP.GE.AND P3, PT, R117, RZ, PT ;  /* 0x000000ff7500720c */ /* 0x000fe20003f66270 */
[----:B------:R-:W-:Y:S02]  /*1da0*/  IMAD.MOV R46, RZ, RZ, -R5 ;  /* 0x000000ffff2e7224 */ /* 0x000fe400078e0a05 */
[----:B------:R-:W-:Y:S01]  /*1db0*/  @!P2 IMAD.MOV R36, RZ, RZ, -R36 ;  /* 0x000000ffff24a224 */ /* 0x000fe200078e0a24 */
[C---:B------:R-:W-:Y:S01]  /*1dc0*/  ISETP.GT.U32.AND P2, PT, R6.reuse, R39, PT ;  /* 0x000000270600720c */ /* 0x040fe20003f44070 */
[----:B------:R-:W-:Y:S01]  /*1dd0*/  @!P6 IMAD.IADD R43, R43, 0x1, -R6 ;  /* 0x000000012b2be824 */ /* 0x000fe200078e0a06 */
[----:B------:R-:W-:Y:S01]  /*1de0*/  ISETP.GT.U32.AND P6, PT, R6, R45, PT ;  /* 0x0000002d0600720c */ /* 0x000fe20003fc4070 */
[----:B------:R-:W-:-:S04]  /*1df0*/  IMAD.HI.U32 R5, R4, R47, RZ ;  /* 0x0000002f04057227 */ /* 0x000fc800078e00ff */
[--C-:B------:R-:W-:Y:S02]  /*1e00*/  @!P0 IMAD.IADD R44, R44, 0x1, -R6.reuse ;  /* 0x000000012c2c8824 */ /* 0x100fe400078e0a06 */
[----:B------:R-:W-:Y:S02]  /*1e10*/  IMAD.MOV R5, RZ, RZ, -R5 ;  /* 0x000000ffff057224 */ /* 0x000fe400078e0a05 */
[----:B------:R-:W-:Y:S01]  /*1e20*/  @!P1 IMAD.MOV R33, RZ, RZ, -R33 ;  /* 0x000000ffff219224 */ /* 0x000fe200078e0a21 */
[C---:B------:R-:W-:Y:S01]  /*1e30*/  ISETP.GT.U32.AND P0, PT, R6.reuse, R44, PT ;  /* 0x0000002c0600720c */ /* 0x040fe20003f04070 */
[C---:B------:R-:W-:Y:S01]  /*1e40*/  IMAD R47, R6.reuse, R5, R47 ;  /* 0x00000005062f7224 */ /* 0x040fe200078e022f */
[C---:B------:R-:W-:Y:S01]  /*1e50*/  ISETP.GT.U32.AND P1, PT, R6.reuse, R38, PT ;  /* 0x000000260600720c */ /* 0x040fe20003f24070 */
[--C-:B------:R-:W-:Y:S02]  /*1e60*/  @!P6 IMAD.IADD R45, R45, 0x1, -R6.reuse ;  /* 0x000000012d2de824 */ /* 0x100fe400078e0a06 */
[----:B------:R-:W-:Y:S01]  /*1e70*/  @!P2 IMAD.IADD R39, R39, 0x1, -R6 ;  /* 0x000000012727a824 */ /* 0x000fe200078e0a06 */
[----:B------:R-:W-:Y:S01]  /*1e80*/  ISETP.GT.U32.AND P6, PT, R6, R47, PT ;  /* 0x0000002f0600720c */ /* 0x000fe20003fc4070 */
[----:B------:R-:W-:Y:S01]  /*1e90*/  IMAD.HI.U32 R5, R4, R49, RZ ;  /* 0x0000003104057227 */ /* 0x000fe200078e00ff */
[----:B------:R-:W-:-:S03]  /*1ea0*/  ISETP.GT.U32.AND P2, PT, R6, R42, PT ;  /* 0x0000002a0600720c */ /* 0x000fc60003f44070 */
[----:B------:R-:W-:Y:S02]  /*1eb0*/  IMAD R46, R6, R46, R11 ;  /* 0x0000002e062e7224 */ /* 0x000fe400078e020b */
[----:B------:R-:W-:Y:S02]  /*1ec0*/  IMAD.MOV R5, RZ, RZ, -R5 ;  /* 0x000000ffff057224 */ /* 0x000fe400078e0a05 */
[----:B------:R-:W-:Y:S01]  /*1ed0*/  @!P4 IMAD.MOV R34, RZ, RZ, -R34 ;  /* 0x000000ffff22c224 */ /* 0x000fe200078e0a22 */
[----:B------:R-:W-:Y:S01]  /*1ee0*/  ISETP.GE.AND P4, PT, R118, RZ, PT ;  /* 0x000000ff7600720c */ /* 0x000fe20003f86270 */
[----:B------:R-:W-:Y:S01]  /*1ef0*/  @!P0 IMAD.IADD R44, R44, 0x1, -R6 ;  /* 0x000000012c2c8824 */ /* 0x000fe200078e0a06 */
[C---:B------:R-:W-:Y:S01]  /*1f00*/  ISETP.GT.U32.AND P0, PT, R6.reuse, R46, PT ;  /* 0x0000002e0600720c */ /* 0x040fe20003f04070 */
[----:B------:R-:W-:Y:S02]  /*1f10*/  IMAD R49, R6, R5, R49 ;  /* 0x0000000506317224 */ /* 0x000fe400078e0231 */
[----:B------:R-:W-:-:S04]  /*1f20*/  IMAD.HI.U32 R10, R4, R13, RZ ;  /* 0x0000000d040a7227 */ /* 0x000fc800078e00ff */
[--C-:B------:R-:W-:Y:S01]  /*1f30*/  @!P1 IMAD.IADD R38, R38, 0x1, -R6.reuse ;  /* 0x0000000126269824 */ /* 0x100fe200078e0a06 */
[----:B------:R-:W-:Y:S01]  /*1f40*/  ISETP.GE.AND P1, PT, R116, RZ, PT ;  /* 0x000000ff7400720c */ /* 0x000fe20003f26270 */
[--C-:B------:R-:W-:Y:S01]  /*1f50*/  @!P6 IMAD.IADD R47, R47, 0x1, -R6.reuse ;  /* 0x000000012f2fe824 */ /* 0x100fe200078e0a06 */
[----:B------:R-:W-:Y:S01]  /*1f60*/  ISETP.GT.U32.AND P6, PT, R6, R49, PT ;  /* 0x000000310600720c */ /* 0x000fe20003fc4070 */
[----:B------:R-:W-:Y:S02]  /*1f70*/  @!P2 IMAD.IADD R42, R42, 0x1, -R6 ;  /* 0x000000012a2aa824 */ /* 0x000fe400078e0a06 */
[----:B------:R-:W-:Y:S02]  /*1f80*/  IMAD.MOV R10, RZ, RZ, -R10 ;  /* 0x000000ffff0a7224 */ /* 0x000fe400078e0a0a */
[----:B------:R-:W-:Y:S01]  /*1f90*/  @!P3 IMAD.MOV R39, RZ, RZ, -R39 ;  /* 0x000000ffff27b224 */ /* 0x000fe200078e0a27 */
[----:B------:R-:W-:Y:S01]  /*1fa0*/  ISETP.GE.AND P3, PT, R111, RZ, PT ;  /* 0x000000ff6f00720c */ /* 0x000fe20003f66270 */
[C---:B------:R-:W-:Y:S01]  /*1fb0*/  IMAD R48, R6.reuse, R10, R13 ;  /* 0x0000000a06307224 */ /* 0x040fe200078e020d */
[----:B------:R-:W-:Y:S01]  /*1fc0*/  ISETP.GT.U32.AND P2, PT, R6, R42, PT ;  /* 0x0000002a0600720c */ /* 0x000fe20003f44070 */
[----:B------:R-:W-:Y:S01]  /*1fd0*/  @!P4 IMAD.MOV R38, RZ, RZ, -R38 ;  /* 0x000000ffff26c224 */ /* 0x000fe200078e0a26 */
[----:B------:R-:W-:Y:S01]  /*1fe0*/  IABS R13, R106 ;  /* 0x0000006a000d7213 */ /* 0x000fe20000000000 */
[----:B------:R-:W-:Y:S01]  /*1ff0*/  @!P0 IMAD.IADD R46, R46, 0x1, -R6 ;  /* 0x000000012e2e8824 */ /* 0x000fe200078e0a06 */
[----:B------:R-:W-:Y:S01]  /*2000*/  ISETP.GE.AND P4, PT, R112, RZ, PT ;  /* 0x000000ff7000720c */ /* 0x000fe20003f86270 */
[----:B------:R-:W-:Y:S01]  /*2010*/  @!P1 IMAD.MOV R40, RZ, RZ, -R40 ;  /* 0x000000ffff289224 */ /* 0x000fe200078e0a28 */
[----:B------:R-:W-:Y:S01]  /*2020*/  ISETP.GT.U32.AND P0, PT, R6, R48, PT ;  /* 0x000000300600720c */ /* 0x000fe20003f04070 */
[----:B------:R-:W-:Y:S01]  /*2030*/  @!P6 IMAD.IADD R49, R49, 0x1, -R6 ;  /* 0x000000013131e824 */ /* 0x000fe200078e0a06 */
[----:B------:R-:W-:Y:S01]  /*2040*/  ISETP.GE.AND P1, PT, R110, RZ, PT ;  /* 0x000000ff6e00720c */ /* 0x000fe20003f26270 */
[----:B------:R-:W-:Y:S01]  /*2050*/  @!P5 IMAD.MOV R41, RZ, RZ, -R41 ;  /* 0x000000ffff29d224 */ /* 0x000fe200078e0a29 */
[----:B------:R-:W-:Y:S01]  /*2060*/  ISETP.GT.U32.AND P6, PT, R6, R45, PT ;  /* 0x0000002d0600720c */ /* 0x000fe20003fc4070 */
[----:B------:R-:W-:Y:S01]  /*2070*/  IMAD.HI.U32 R5, R4, R13, RZ ;  /* 0x0000000d04057227 */ /* 0x000fe200078e00ff */
[----:B------:R-:W-:-:S03]  /*2080*/  ISETP.GT.U32.AND P5, PT, R6, R46, PT ;  /* 0x0000002e0600720c */ /* 0x000fc60003fa4070 */
[----:B------:R-:W-:-:S04]  /*2090*/  IMAD.HI.U32 R10, R4, R51, RZ ;  /* 0x00000033040a7227 */ /* 0x000fc800078e00ff */
[----:B------:R-:W-:Y:S01]  /*20a0*/  @!P3 IMAD.MOV R43, RZ, RZ, -R43 ;  /* 0x000000ffff2bb224 */ /* 0x000fe200078e0a2b */
[----:B------:R-:W-:Y:S01]  /*20b0*/  ISETP.GT.U32.AND P3, PT, R6, R49, PT ;  /* 0x000000310600720c */ /* 0x000fe20003f64070 */
[----:B------:R-:W-:Y:S02]  /*20c0*/  IMAD.MOV R50, RZ, RZ, -R5 ;  /* 0x000000ffff327224 */ /* 0x000fe400078e0a05 */
[----:B------:R-:W-:Y:S01]  /*20d0*/  @!P2 IMAD.IADD R42, R42, 0x1, -R6 ;  /* 0x000000012a2aa824 */ /* 0x000fe200078e0a06 */
[----:B------:R-:W-:Y:S01]  /*20e0*/  ISETP.GE.AND P2, PT, R109, RZ, PT ;  /* 0x000000ff6d00720c */ /* 0x000fe20003f46270 */
[----:B------:R-:W-:Y:S02]  /*20f0*/  IMAD.MOV R10, RZ, RZ, -R10 ;  /* 0x000000ffff0a7224 */ /* 0x000fe400078e0a0a */
[----:B------:R-:W-:-:S04]  /*2100*/  IMAD.HI.U32 R5, R4, R53, RZ ;  /* 0x0000003504057227 */ /* 0x000fc800078e00ff */
[----:B------:R-:W-:Y:S01]  /*2110*/  @!P0 IMAD.IADD R48, R48, 0x1, -R6 ;  /* 0x0000000130308824 */ /* 0x000fe200078e0a06 */
[----:B------:R-:W-:Y:S01]  /*2120*/  ISETP.GE.AND P0, PT, R108, RZ, PT ;  /* 0x000000ff6c00720c */ /* 0x000fe20003f06270 */
[C---:B------:R-:W-:Y:S02]  /*2130*/  IMAD R50, R6.reuse, R50, R13 ;  /* 0x0000003206327224 */ /* 0x040fe400078e020d */
[C---:B------:R-:W-:Y:S02]  /*2140*/  IMAD R51, R6.reuse, R10, R51 ;  /* 0x0000000a06337224 */ /* 0x040fe400078e0233 */
[----:B------:R-:W-:Y:S02]  /*2150*/  IMAD.MOV R5, RZ, RZ, -R5 ;  /* 0x000000ffff057224 */ /* 0x000fe400078e0a05 */
[----:B------:R-:W-:Y:S01]  /*2160*/  @!P4 IMAD.MOV R42, RZ, RZ, -R42 ;  /* 0x000000ffff2ac224 */ /* 0x000fe200078e0a2a */
[----:B------:R-:W-:Y:S01]  /*2170*/  ISETP.GT.U32.AND P4, PT, R6, R47, PT ;  /* 0x0000002f0600720c */ /* 0x000fe20003f84070 */
[----:B------:R-:W-:-:S04]  /*2180*/  IMAD.HI.U32 R11, R4, R15, RZ ;  /* 0x0000000f040b7227 */ /* 0x000fc800078e00ff */
[----:B------:R-:W-:Y:S01]  /*2190*/  @!P1 IMAD.MOV R44, RZ, RZ, -R44 ;  /* 0x000000ffff2c9224 */ /* 0x000fe200078e0a2c */
[C---:B------:R-:W-:Y:S01]  /*21a0*/  ISETP.GT.U32.AND P1, PT, R6.reuse, R48, PT ;  /* 0x000000300600720c */ /* 0x040fe20003f24070 */
[C---:B------:R-:W-:Y:S02]  /*21b0*/  IMAD R53, R6.reuse, R5, R53 ;  /* 0x0000000506357224 */ /* 0x040fe400078e0235 */
[--C-:B------:R-:W-:Y:S01]  /*21c0*/  @!P6 IMAD.IADD R45, R45, 0x1, -R6.reuse ;  /* 0x000000012d2de824 */ /* 0x100fe200078e0a06 */
[----:B------:R-:W-:Y:S01]  /*21d0*/  ISETP.GT.U32.AND P6, PT, R6, R50, PT ;  /* 0x000000320600720c */ /* 0x000fe20003fc4070 */
[--C-:B------:R-:W-:Y:S01]  /*21e0*/  @!P5 IMAD.IADD R46, R46, 0x1, -R6.reuse ;  /* 0x000000012e2ed824 */ /* 0x100fe200078e0a06 */
[C---:B------:R-:W-:Y:S01]  /*21f0*/  ISETP.GT.U32.AND P5, PT, R6.reuse, R51, PT ;  /* 0x000000330600720c */ /* 0x040fe20003fa4070 */
[----:B------:R-:W-:Y:S02]  /*2200*/  IMAD.MOV R11, RZ, RZ, -R11 ;  /* 0x000000ffff0b7224 */ /* 0x000fe400078e0a0b */
[--C-:B------:R-:W-:Y:S01]  /*2210*/  @!P3 IMAD.IADD R49, R49, 0x1, -R6.reuse ;  /* 0x000000013131b824 */ /* 0x100fe200078e0a06 */
[C---:B------:R-:W-:Y:S01]  /*2220*/  ISETP.GT.U32.AND P3, PT, R6.reuse, R53, PT ;  /* 0x000000350600720c */ /* 0x040fe20003f64070 */
[----:B------:R-:W-:Y:S01]  /*2230*/  IMAD R52, R6, R11, R15 ;  /* 0x0000000b06347224 */ /* 0x000fe200078e020f */
[----:B------:R-:W-:Y:S01]  /*2240*/  IABS R11, R101 ;  /* 0x00000065000b7213 */ /* 0x000fe20000000000 */
[----:B------:R-:W-:-:S02]  /*2250*/  @!P4 IMAD.IADD R47, R47, 0x1, -R6 ;  /* 0x000000012f2fc824 */ /* 0x000fc400078e0a06 */
[--C-:B------:R-:W-:Y:S01]  /*2260*/  @!P1 IMAD.IADD R48, R48, 0x1, -R6.reuse ;  /* 0x0000000130309824 */ /* 0x100fe200078e0a06 */
[----:B------:R-:W-:Y:S01]  /*2270*/  ISETP.GT.U32.AND P4, PT, R6, R52, PT ;  /* 0x000000340600720c */ /* 0x000fe20003f84070 */
[--C-:B------:R-:W-:Y:S01]  /*2280*/  @!P6 IMAD.IADD R50, R50, 0x1, -R6.reuse ;  /* 0x000000013232e824 */ /* 0x100fe200078e0a06 */
[----:B------:R-:W-:Y:S01]  /*2290*/  ISETP.GE.AND P1, PT, R107, RZ, PT ;  /* 0x000000ff6b00720c */ /* 0x000fe20003f26270 */
[----:B------:R-:W-:Y:S01]  /*22a0*/  @!P5 IMAD.IADD R51, R51, 0x1, -R6 ;  /* 0x000000013333d824 */ /* 0x000fe200078e0a06 */
[----:B------:R-:W-:Y:S01]  /*22b0*/  ISETP.GE.AND P6, PT, R104, RZ, PT ;  /* 0x000000ff6800720c */ /* 0x000fe20003fc6270 */
[----:B------:R-:W-:Y:S01]  /*22c0*/  IMAD.HI.U32 R5, R4, R11, RZ ;  /* 0x0000000b04057227 */ /* 0x000fe200078e00ff */
[----:B------:R-:W-:-:S03]  /*22d0*/  ISETP.GE.AND P5, PT, R105, RZ, PT ;  /* 0x000000ff6900720c */ /* 0x000fc60003fa6270 */
[----:B------:R-:W-:Y:S01]  /*22e0*/  @!P3 IMAD.IADD R53, R53, 0x1, -R6 ;  /* 0x000000013535b824 */ /* 0x000fe200078e0a06 */
[C---:B------:R-:W-:Y:S01]  /*22f0*/  ISETP.GT.U32.AND P3, PT, R6.reuse, R50, PT ;  /* 0x000000320600720c */ /* 0x040fe20003f64070 */
[----:B------:R-:W-:Y:S01]  /*2300*/  @!P0 IMAD.MOV R46, RZ, RZ, -R46 ;  /* 0x000000ffff2e8224 */ /* 0x000fe200078e0a2e */
[----:B------:R-:W-:Y:S01]  /*2310*/  ISETP.GT.U32.AND P0, PT, R6, R51, PT ;  /* 0x000000330600720c */ /* 0x000fe20003f04070 */
[----:B------:R-:W-:-:S04]  /*2320*/  IMAD.HI.U32 R10, R4, R55, RZ ;  /* 0x00000037040a7227 */ /* 0x000fc800078e00ff */
[----:B------:R-:W-:Y:S02]  /*2330*/  IMAD.MOV R5, RZ, RZ, -R5 ;  /* 0x000000ffff057224 */ /* 0x000fe400078e0a05 */
[----:B------:R-:W-:Y:S02]  /*2340*/  IMAD.MOV R10, RZ, RZ, -R10 ;  /* 0x000000ffff0a7224 */ /* 0x000fe400078e0a0a */
[----:B------:R-:W-:Y:S01]  /*2350*/  @!P4 IMAD.IADD R52, R52, 0x1, -R6 ;  /* 0x000000013434c824 */ /* 0x000fe200078e0a06 */
[----:B------:R-:W-:Y:S01]  /*2360*/  ISETP.GE.AND P4, PT, R106, RZ, PT ;  /* 0x000000ff6a00720c */ /* 0x000fe20003f86270 */
[C---:B------:R-:W-:Y:S01]  /*2370*/  IMAD R54, R6.reuse, R5, R11 ;  /* 0x0000000506367224 */ /* 0x040fe200078e020b */
[----:B------:R-:W-:Y:S01]  /*2380*/  IABS R11, R98 ;  /* 0x00000062000b7213 */ /* 0x000fe20000000000 */
[C---:B------:R-:W-:Y:S01]  /*2390*/  IMAD R55, R6.reuse, R10, R55 ;  /* 0x0000000a06377224 */ /* 0x040fe200078e0237 */
[----:B------:R-:W-:Y:S01]  /*23a0*/  IABS R10, R57 ;  /* 0x00000039000a7213 */ /* 0x000fe20000000000 */
[----:B------:R-:W-:Y:S01]  /*23b0*/  @!P1 IMAD.MOV R47, RZ, RZ, -R47 ;  /* 0x000000ffff2f9224 */ /* 0x000fe200078e0a2f */
[C---:B------:R-:W-:Y:S01]  /*23c0*/  ISETP.GT.U32.AND P1, PT, R6.reuse, R52, PT ;  /* 0x000000340600720c */ /* 0x040fe20003f24070 */
[----:B------:R-:W-:Y:S01]  /*23d0*/  @!P6 IMAD.MOV R48, RZ, RZ, -R48 ;  /* 0x000000ffff30e224 */ /* 0x000fe200078e0a30 */
[----:B------:R-:W-:Y:S01]  /*23e0*/  ISETP.GT.U32.AND P6, PT, R6, R54, PT ;  /* 0x000000360600720c */ /* 0x000fe20003fc4070 */
[--C-:B------:R-:W-:Y:S01]  /*23f0*/  @!P3 IMAD.IADD R50, R50, 0x1, -R6.reuse ;  /* 0x000000013232b824 */ /* 0x100fe200078e0a06 */
[----:B------:R-:W-:Y:S01]  /*2400*/  ISETP.GT.U32.AND P3, PT, R6, R55, PT ;  /* 0x000000370600720c */ /* 0x000fe20003f64070 */
[----:B------:R-:W-:Y:S01]  /*2410*/  @!P0 IMAD.IADD R51, R51, 0x1, -R6 ;  /* 0x0000000133338824 */ /* 0x000fe200078e0a06 */
[----:B------:R-:W-:Y:S01]  /*2420*/  ISETP.GE.AND P0, PT, R99, RZ, PT ;  /* 0x000000ff6300720c */ /* 0x000fe20003f06270 */
[----:B------:R-:W-:-:S04]  /*2430*/  IMAD.HI.U32 R5, R4, R11, RZ ;  /* 0x0000000b04057227 */ /* 0x000fc800078e00ff */
[----:B------:R-:W-:Y:S01]  /*2440*/  @!P2 IMAD.MOV R45, RZ, RZ, -R45 ;  /* 0x000000ffff2da224 */ /* 0x000fe200078e0a2d */
[----:B------:R-:W-:Y:S01]  /*2450*/  ISETP.GT.U32.AND P2, PT, R6, R53, PT ;  /* 0x000000350600720c */ /* 0x000fe20003f44070 */
[----:B------:R-:W-:Y:S02]  /*2460*/  IMAD.MOV R5, RZ, RZ, -R5 ;  /* 0x000000ffff057224 */ /* 0x000fe400078e0a05 */
[----:B------:R-:W-:Y:S01]  /*2470*/  @!P5 IMAD.MOV R49, RZ, RZ, -R49 ;  /* 0x000000ffff31d224 */ /* 0x000fe200078e0a31 */
[----:B------:R-:W-:Y:S01]  /*2480*/  ISETP.GE.AND P5, PT, R103, RZ, PT ;  /* 0x000000ff6700720c */ /* 0x000fe20003fa6270 */
[--C-:B------:R-:W-:Y:S01]  /*2490*/  @!P1 IMAD.IADD R52, R52, 0x1, -R6.reuse ;  /* 0x0000000134349824 */ /* 0x100fe200078e0a06 */
[----:B------:R-:W-:Y:S01]  /*24a0*/  ISETP.GE.AND P1, PT, R100, RZ, PT ;  /* 0x000000ff6400720c */ /* 0x000fe20003f26270 */
[----:B------:R-:W-:Y:S01]  /*24b0*/  @!P6 IMAD.IADD R54, R54, 0x1, -R6 ;  /* 0x000000013636e824 */ /* 0x000fe200078e0a06 */
[----:B------:R-:W-:Y:S01]  /*24c0*/  ISETP.GE.AND P6, PT, R102, RZ, PT ;  /* 0x000000ff6600720c */ /* 0x000fe20003fc6270 */
[----:B------:R-:W-:-:S02]  /*24d0*/  IMAD R5, R6, R5, R11 ;  /* 0x0000000506057224 */ /* 0x000fc400078e020b */
[----:B------:R-:W-:Y:S01]  /*24e0*/  @!P3 IMAD.IADD R55, R55, 0x1, -R6 ;  /* 0x000000013737b824 */ /* 0x000fe200078e0a06 */
[C---:B------:R-:W-:Y:S01]  /*24f0*/  ISETP.GT.U32.AND P3, PT, R6.reuse, R54, PT ;  /* 0x000000360600720c */ /* 0x040fe20003f64070 */
[----:B------:R-:W-:Y:S01]  /*2500*/  @!P0 IMAD.MOV R52, RZ, RZ, -R52 ;  /* 0x000000ffff348224 */ /* 0x000fe200078e0a34 */
[C---:B------:R-:W-:Y:S01]  /*2510*/  ISETP.GT.U32.AND P0, PT, R6.reuse, R5, PT ;  /* 0x000000050600720c */ /* 0x040fe20003f04070 */
[----:B------:R-:W-:Y:S01]  /*2520*/  @!P2 IMAD.IADD R53, R53, 0x1, -R6 ;  /* 0x000000013535a824 */ /* 0x000fe200078e0a06 */
[----:B------:R-:W-:Y:S01]  /*2530*/  ISETP.GE.AND P2, PT, R101, RZ, PT ;  /* 0x000000ff6500720c */ /* 0x000fe20003f46270 */
[----:B------:R-:W-:Y:S02]  /*2540*/  IMAD.MOV.U32 R11, RZ, RZ, R10 ;  /* 0x000000ffff0b7224 */ /* 0x000fe400078e000a */
[----:B------:R-:W-:Y:S01]  /*2550*/  @!P5 IMAD.MOV R51, RZ, RZ, -R51 ;  /* 0x000000ffff33d224 */ /* 0x000fe200078e0a33 */
[----:B------:R-:W-:Y:S01]  /*2560*/  ISETP.GT.U32.AND P5, PT, R6, R55, PT ;  /* 0x000000370600720c */ /* 0x000fe20003fa4070 */
[----:B------:R-:W-:-:S04]  /*2570*/  IMAD.HI.U32 R10, R4, R11, RZ ;  /* 0x0000000b040a7227 */ /* 0x000fc800078e00ff */
[----:B------:R-:W-:Y:S01]  /*2580*/  @!P1 IMAD.MOV R53, RZ, RZ, -R53 ;  /* 0x000000ffff359224 */ /* 0x000fe200078e0a35 */
[----:B------:R-:W-:Y:S01]  /*2590*/  ISETP.GE.AND P1, PT, R57, RZ, PT ;  /* 0x000000ff3900720c */ /* 0x000fe20003f26270 */
[--C-:B------:R-:W-:Y:S01]  /*25a0*/  @!P3 IMAD.IADD R54, R54, 0x1, -R6.reuse ;  /* 0x000000013636b824 */ /* 0x100fe200078e0a06 */
[----:B------:R-:W-:Y:S01]  /*25b0*/  IABS R57, R58 ;  /* 0x0000003a00397213 */ /* 0x000fe20000000000 */
[----:B------:R-:W-:Y:S01]  /*25c0*/  @!P0 IMAD.IADD R5, R5, 0x1, -R6 ;  /* 0x0000000105058824 */ /* 0x000fe200078e0a06 */
[----:B------:R-:W-:Y:S01]  /*25d0*/  ISETP.GE.AND P0, PT, R31, RZ, PT ;  /* 0x000000ff1f00720c */ /* 0x000fe20003f06270 */
[----:B------:R-:W-:Y:S01]  /*25e0*/  IMAD.MOV R10, RZ, RZ, -R10 ;  /* 0x000000ffff0a7224 */ /* 0x000fe200078e0a0a */
[----:B------:R-:W-:Y:S01]  /*25f0*/  ISETP.GE.AND P3, PT, R58, RZ, PT ;  /* 0x000000ff3a00720c */ /* 0x000fe20003f66270 */
[----:B------:R-:W-:Y:S01]  /*2600*/  @!P2 IMAD.MOV R54, RZ, RZ, -R54 ;  /* 0x000000ffff36a224 */ /* 0x000fe200078e0a36 */
[C---:B------:R-:W-:Y:S01]  /*2610*/  ISETP.GT.U32.AND P2, PT, R6.reuse, R5, PT ;  /* 0x000000050600720c */ /* 0x040fe20003f44070 */
[----:B------:R-:W-:Y:S01]  /*2620*/  IMAD R11, R6, R10, R11 ;  /* 0x0000000a060b7224 */ /* 0x000fe200078e020b */
[----:B------:R-:W-:Y:S01]  /*2630*/  @!P5 IADD3 R55, R55, -R6, RZ ;  /* 0x800000063737d210 */ /* 0x000fe20007ffe0ff */
[----:B------:R-:W-:Y:S01]  /*2640*/  IMAD.HI.U32 R10, R4, R57, RZ ;  /* 0x00000039040a7227 */ /* 0x000fe200078e00ff */
[----:B------:R-:W-:-:S02]  /*2650*/  ISETP.GE.AND P5, PT, R56, RZ, PT ;  /* 0x000000ff3800720c */ /* 0x000fc40003fa6270 */
[----:B------:R-:W-:Y:S01]  /*2660*/  IABS R56, R56 ;  /* 0x0000003800387213 */ /* 0x000fe20000000000 */
[----:B------:R-:W-:Y:S02]  /*2670*/  IMAD.MOV R10, RZ, RZ, -R10 ;  /* 0x000000ffff0a7224 */ /* 0x000fe400078e0a0a */
[----:B------:R-:W-:Y:S01]  /*2680*/  @!P6 IMAD.MOV R55, RZ, RZ, -R55 ;  /* 0x000000ffff37e224 */ /* 0x000fe200078e0a37 */
[C---:B------:R-:W-:Y:S01]  /*2690*/  ISETP.GT.U32.AND P6, PT, R6.reuse, R11, PT ;  /* 0x0000000b0600720c */ /* 0x040fe20003fc4070 */
[C---:B------:R-:W-:Y:S02]  /*26a0*/  IMAD R57, R6.reuse, R10, R57 ;  /* 0x0000000a06397224 */ /* 0x040fe400078e0239 */
[----:B------:R-:W-:Y:S02]  /*26b0*/  @!P2 IMAD.IADD R5, R5, 0x1, -R6 ;  /* 0x000000010505a824 */ /* 0x000fe400078e0a06 */
[----:B------:R-:W-:Y:S01]  /*26c0*/  IMAD.MOV.U32 R31, RZ, RZ, R56 ;  /* 0x000000ffff1f7224 */ /* 0x000fe200078e0038 */
[----:B------:R-:W-:Y:S01]  /*26d0*/  ISETP.GT.U32.AND P2, PT, R6, R57, PT ;  /* 0x000000390600720c */ /* 0x000fe20003f44070 */
[----:B------:R-:W-:Y:S01]  /*26e0*/  @!P4 IMAD.MOV R50, RZ, RZ, -R50 ;  /* 0x000000ffff32c224 */ /* 0x000fe200078e0a32 */
[----:B------:R-:W-:Y:S01]  /*26f0*/  ISETP.GE.AND P4, PT, R98, RZ, PT ;  /* 0x000000ff6200720c */ /* 0x000fe20003f86270 */
[----:B------:R-:W-:-:S04]  /*2700*/  IMAD.HI.U32 R10, R4, R31, RZ ;  /* 0x0000001f040a7227 */ /* 0x000fc800078e00ff */
[----:B------:R-:W-:Y:S02]  /*2710*/  @!P6 IMAD.IADD R11, R11, 0x1, -R6 ;  /* 0x000000010b0be824 */ /* 0x000fe400078e0a06 */
[----:B------:R-:W-:Y:S02]  /*2720*/  IMAD.MOV R10, RZ, RZ, -R10 ;  /* 0x000000ffff0a7224 */ /* 0x000fe400078e0a0a */
[----:B------:R-:W-:Y:S01]  /*2730*/  IMAD.HI.U32 R13, R4, R61, RZ ;  /* 0x0000003d040d7227 */ /* 0x000fe200078e00ff */
[----:B------:R-:W-:-:S03]  /*2740*/  ISETP.GT.U32.AND P6, PT, R6, R11, PT ;  /* 0x0000000b0600720c */ /* 0x000fc60003fc4070 */
[----:B------:R-:W-:Y:S02]  /*2750*/  @!P2 IMAD.IADD R57, R57, 0x1, -R6 ;  /* 0x000000013939a824 */ /* 0x000fe400078e0a06 */
[----:B------:R-:W-:Y:S02]  /*2760*/  IMAD R58, R6, R10, R31 ;  /* 0x0000000a063a7224 */ /* 0x000fe400078e021f */
[----:B------:R-:W-:Y:S01]  /*2770*/  IMAD.HI.U32 R10, R4, R65, RZ ;  /* 0x00000041040a7227 */ /* 0x000fe200078e00ff */
[----:B------:R-:W-:-:S03]  /*2780*/  ISETP.GT.U32.AND P2, PT, R6, R57, PT ;  /* 0x000000390600720c */ /* 0x000fc60003f44070 */
[----:B------:R-:W-:-:S04]  /*2790*/  IMAD.HI.U32 R15, R4, R63, RZ ;  /* 0x0000003f040f7227 */ /* 0x000fc800078e00ff */
[----:B------:R-:W-:Y:S02]  /*27a0*/  IMAD.MOV R13, RZ, RZ, -R13 ;  /* 0x000000ffff0d7224 */ /* 0x000fe400078e0a0d */
[----:B------:R-:W-:Y:S02]  /*27b0*/  IMAD.MOV.U32 R31, RZ, RZ, R5 ;  /* 0x000000ffff1f7224 */ /* 0x000fe400078e0005 */
[----:B------:R-:W-:Y:S02]  /*27c0*/  IMAD.MOV R5, RZ, RZ, -R10 ;  /* 0x000000ffff057224 */ /* 0x000fe400078e0a0a */
[----:B------:R-:W-:Y:S02]  /*27d0*/  IMAD.MOV R15, RZ, RZ, -R15 ;  /* 0x000000ffff0f7224 */ /* 0x000fe400078e0a0f */
[C---:B------:R-:W-:Y:S01]  /*27e0*/  IMAD R13, R6.reuse, R13, R61 ;  /* 0x0000000d060d7224 */ /* 0x040fe200078e023d */
[----:B------:R-:W-:Y:S01]  /*27f0*/  IABS R61, R96 ;  /* 0x00000060003d7213 */ /* 0x000fe20000000000 */
[----:B------:R-:W-:Y:S01]  /*2800*/  @!P4 IMAD.MOV R31, RZ, RZ, -R31 ;  /* 0x000000ffff1fc224 */ /* 0x000fe200078e0a1f */
[C---:B------:R-:W-:Y:S01]  /*2810*/  ISETP.GT.U32.AND P4, PT, R6.reuse, R58, PT ;  /* 0x0000003a0600720c */ /* 0x040fe20003f84070 */
[----:B------:R-:W-:Y:S01]  /*2820*/  @!P6 IMAD.IADD R11, R11, 0x1, -R6 ;  /* 0x000000010b0be824 */ /* 0x000fe200078e0a06 */
[C---:B------:R-:W-:Y:S01]  /*2830*/  ISETP.GT.U32.AND P6, PT, R6.reuse, R13, PT ;  /* 0x0000000d0600720c */ /* 0x040fe20003fc4070 */
[C---:B------:R-:W-:Y:S01]  /*2840*/  IMAD R5, R6.reuse, R5, R65 ;  /* 0x0000000506057224 */ /* 0x040fe200078e0241 */
[----:B------:R-:W-:Y:S01]  /*2850*/  IABS R65, R95 ;  /* 0x0000005f00417213 */ /* 0x000fe20000000000 */
[----:B------:R-:W-:Y:S01]  /*2860*/  IMAD R15, R6, R15, R63 ;  /* 0x0000000f060f7224 */ /* 0x000fe200078e023f */
[----:B------:R-:W-:Y:S01]  /*2870*/  IABS R63, R84 ;  /* 0x00000054003f7213 */ /* 0x000fe20000000000 */
[----:B------:R-:W-:-:S02]  /*2880*/  IMAD.MOV.U32 R56, RZ, RZ, R11 ;  /* 0x000000ffff387224 */ /* 0x000fc400078e000b */
[----:B------:R-:W-:Y:S01]  /*2890*/  @!P2 IMAD.IADD R57, R57, 0x1, -R6 ;  /* 0x000000013939a824 */ /* 0x000fe200078e0a06 */
[C---:B------:R-:W-:Y:S01]  /*28a0*/  ISETP.GT.U32.AND P2, PT, R6.reuse, R5, PT ;  /* 0x000000050600720c */ /* 0x040fe20003f44070 */
[----:B------:R-:W-:Y:S01]  /*28b0*/  @!P1 IMAD.MOV R56, RZ, RZ, -R56 ;  /* 0x000000ffff389224 */ /* 0x000fe200078e0a38 */
[----:B------:R-:W-:Y:S01]  /*28c0*/  ISETP.GT.U32.AND P1, PT, R6, R15, PT ;  /* 0x0000000f0600720c */ /* 0x000fe20003f24070 */
[----:B------:R-:W-:-:S04]  /*28d0*/  IMAD.HI.U32 R10, R4, R61, RZ ;  /* 0x0000003d040a7227 */ /* 0x000fc800078e00ff */
[----:B------:R-:W-:Y:S01]  /*28e0*/  @!P4 IMAD.IADD R58, R58, 0x1, -R6 ;  /* 0x000000013a3ac824 */ /* 0x000fe200078e0a06 */
[----:B------:R-:W-:Y:S01]  /*28f0*/  ISETP.GE.AND P4, PT, R59, RZ, PT ;  /* 0x000000ff3b00720c */ /* 0x000fe20003f86270 */
[----:B------:R-:W-:Y:S01]  /*2900*/  IMAD.MOV R11, RZ, RZ, -R10 ;  /* 0x000000ffff0b7224 */ /* 0x000fe200078e0a0a */
[----:B------:R-:W-:Y:S01]  /*2910*/  IABS R59, R86 ;  /* 0x00000056003b7213 */ /* 0x000fe20000000000 */
[----:B------:R-:W-:-:S04]  /*2920*/  IMAD.HI.U32 R10, R4, R63, RZ ;  /* 0x0000003f040a7227 */ /* 0x000fc800078e00ff */
[--C-:B------:R-:W-:Y:S01]  /*2930*/  @!P6 IMAD.IADD R13, R13, 0x1, -R6.reuse ;  /* 0x000000010d0de824 */ /* 0x100fe200078e0a06 */
[C---:B------:R-:W-:Y:S01]  /*2940*/  ISETP.GT.U32.AND P6, PT, R6.reuse, R58, PT ;  /* 0x0000003a0600720c */ /* 0x040fe20003fc4070 */
[----:B------:R-:W-:Y:S02]  /*2950*/  @!P2 IMAD.IADD R5, R5, 0x1, -R6 ;  /* 0x000000010505a824 */ /* 0x000fe400078e0a06 */
[C---:B------:R-:W-:Y:S02]  /*2960*/  IMAD R11, R6.reuse, R11, R61 ;  /* 0x0000000b060b7224 */ /* 0x040fe400078e023d */
[----:B------:R-:W-:Y:S01]  /*2970*/  IMAD.MOV R10, RZ, RZ, -R10 ;  /* 0x000000ffff0a7224 */ /* 0x000fe200078e0a0a */
[C---:B------:R-:W-:Y:S01]  /*2980*/  ISETP.GT.U32.AND P2, PT, R6.reuse, R5, PT ;  /* 0x000000050600720c */ /* 0x040fe20003f44070 */
[----:B------:R-:W-:Y:S02]  /*2990*/  IMAD.MOV.U32 R61, RZ, RZ, R59 ;  /* 0x000000ffff3d7224 */ /* 0x000fe400078e003b */
[----:B------:R-:W-:Y:S01]  /*29a0*/  @!P1 IMAD.IADD R15, R15, 0x1, -R6 ;  /* 0x000000010f0f9824 */ /* 0x000fe200078e0a06 */
[C---:B------:R-:W-:Y:S01]  /*29b0*/  ISETP.GT.U32.AND P1, PT, R6.reuse, R13, PT ;  /* 0x0000000d0600720c */ /* 0x040fe20003f24070 */
[----:B------:R-:W-:Y:S01]  /*29c0*/  IMAD R59, R6, R10, R63 ;  /* 0x0000000a063b7224 */ /* 0x000fe200078e023f */
[----:B------:R-:W-:Y:S01]  /*29d0*/  IABS R63, R88 ;  /* 0x00000058003f7213 */ /* 0x000fe20000000000 */
[----:B------:R-:W-:-:S04]  /*29e0*/  IMAD.HI.U32 R10, R4, R61, RZ ;  /* 0x0000003d040a7227 */ /* 0x000fc800078e00ff */
[----:B------:R-:W-:Y:S01]  /*29f0*/  @!P3 IMAD.MOV R57, RZ, RZ, -R57 ;  /* 0x000000ffff39b224 */ /* 0x000fe200078e0a39 */
[----:B------:R-:W-:Y:S01]  /*2a00*/  ISETP.GT.U32.AND P3, PT, R6, R15, PT ;  /* 0x0000000f0600720c */ /* 0x000fe20003f64070 */
[----:B------:R-:W-:Y:S02]  /*2a10*/  IMAD.MOV R10, RZ, RZ, -R10 ;  /* 0x000000ffff0a7224 */ /* 0x000fe400078e0a0a */
[--C-:B------:R-:W-:Y:S01]  /*2a20*/  @!P6 IMAD.IADD R58, R58, 0x1, -R6.reuse ;  /* 0x000000013a3ae824 */ /* 0x100fe200078e0a06 */
[C---:B------:R-:W-:Y:S01]  /*2a30*/  ISETP.GT.U32.AND P6, PT, R6.reuse, R11, PT ;  /* 0x0000000b0600720c */ /* 0x040fe20003fc4070 */
[C---:B------:R-:W-:Y:S02]  /*2a40*/  IMAD R61, R6.reuse, R10, R61 ;  /* 0x0000000a063d7224 */ /* 0x040fe400078e023d */
[--C-:B------:R-:W-:Y:S01]  /*2a50*/  @!P1 IMAD.IADD R13, R13, 0x1, -R6.reuse ;  /* 0x000000010d0d9824 */ /* 0x100fe200078e0a06 */
[C---:B------:R-:W-:Y:S01]  /*2a60*/  ISETP.GT.U32.AND P1, PT, R6.reuse, R59, PT ;  /* 0x0000003b0600720c */ /* 0x040fe20003f24070 */
[----:B------:R-:W-:Y:S01]  /*2a70*/  @!P2 IMAD.IADD R5, R5, 0x1, -R6 ;  /* 0x000000010505a824 */ /* 0x000fe200078e0a06 */
[----:B------:R-:W-:Y:S01]  /*2a80*/  ISETP.GT.U32.AND P2, PT, R6, R61, PT ;  /* 0x0000003d0600720c */ /* 0x000fe20003f44070 */
[----:B------:R-:W-:-:S04]  /*2a90*/  IMAD.HI.U32 R10, R4, R63, RZ ;  /* 0x0000003f040a7227 */ /* 0x000fc800078e00ff */
[----:B------:R-:W-:Y:S01]  /*2aa0*/  @!P3 IMAD.IADD R15, R15, 0x1, -R6 ;  /* 0x000000010f0fb824 */ /* 0x000fe200078e0a06 */
[----:B------:R-:W-:Y:S01]  /*2ab0*/  ISETP.GE.AND P3, PT, R97, RZ, PT ;  /* 0x000000ff6100720c */ /* 0x000fe20003f66270 */
[----:B------:R-:W-:Y:S02]  /*2ac0*/  IMAD.MOV R60, RZ, RZ, -R10 ;  /* 0x000000ffff3c7224 */ /* 0x000fe400078e0a0a */
[--C-:B------:R-:W-:Y:S01]  /*2ad0*/  @!P6 IMAD.IADD R11, R11, 0x1, -R6.reuse ;  /* 0x000000010b0be824 */ /* 0x100fe200078e0a06 */
[----:B------:R-:W-:Y:S01]  /*2ae0*/  ISETP.GE.AND P6, PT, R96, RZ, PT ;  /* 0x000000ff6000720c */ /* 0x000fe20003fc6270 */
[----:B------:R-:W-:Y:S01]  /*2af0*/  IMAD R63, R6, R60, R63 ;  /* 0x0000003c063f7224 */ /* 0x000fe200078e023f */
[----:B------:R-:W-:Y:S01]  /*2b00*/  IABS R60, R70 ;  /* 0x00000046003c7213 */ /* 0x000fe20000000000 */
[----:B------:R-:W-:Y:S01]  /*2b10*/  IMAD.MOV.U32 R82, RZ, RZ, R15 ;  /* 0x000000ffff527224 */ /* 0x000fe200078e000f */
[----:B------:R-:W-:Y:S01]  /*2b20*/  IABS R15, R69 ;  /* 0x00000045000f7213 */ /* 0x000fe20000000000 */
[--C-:B------:R-:W-:Y:S01]  /*2b30*/  @!P1 IMAD.IADD R59, R59, 0x1, -R6.reuse ;  /* 0x000000013b3b9824 */ /* 0x100fe200078e0a06 */
[----:B------:R-:W-:Y:S01]  /*2b40*/  ISETP.GE.AND P1, PT, R84, RZ, PT ;  /* 0x000000ff5400720c */ /* 0x000fe20003f26270 */
[----:B------:R-:W-:Y:S01]  /*2b50*/  @!P2 IMAD.IADD R61, R61, 0x1, -R6 ;  /* 0x000000013d3da824 */ /* 0x000fe200078e0a06 */
[C---:B------:R-:W-:Y:S01]  /*2b60*/  ISETP.GT.U32.AND P2, PT, R6.reuse, R11, PT ;  /* 0x0000000b0600720c */ /* 0x040fe20003f44070 */
[----:B------:R-:W-:Y:S01]  /*2b70*/  @!P4 IMAD.MOV R82, RZ, RZ, -R82 ;  /* 0x000000ffff52c224 */ /* 0x000fe200078e0a52 */
[----:B------:R-:W-:Y:S01]  /*2b80*/  ISETP.GT.U32.AND P4, PT, R6, R63, PT ;  /* 0x0000003f0600720c */ /* 0x000fe20003f84070 */
[----:B------:R-:W-:-:S02]  /*2b90*/  IMAD.MOV.U32 R84, RZ, RZ, R5 ;  /* 0x000000ffff547224 */ /* 0x000fc400078e0005 */
[----:B------:R-:W-:-:S04]  /*2ba0*/  IMAD.HI.U32 R10, R4, R65, RZ ;  /* 0x00000041040a7227 */ /* 0x000fc800078e00ff */
[----:B------:R-:W-:-:S04]  /*2bb0*/  IMAD.HI.U32 R5, R4, R67, RZ ;  /* 0x0000004304057227 */ /* 0x000fc800078e00ff */
[----:B------:R-:W-:Y:S02]  /*2bc0*/  IMAD.MOV R10, RZ, RZ, -R10 ;  /* 0x000000ffff0a7224 */ /* 0x000fe400078e0a0a */
[----:B------:R-:W-:Y:S02]  /*2bd0*/  IMAD.MOV R5, RZ, RZ, -R5 ;  /* 0x000000ffff057224 */ /* 0x000fe400078e0a05 */
[----:B------:R-:W-:Y:S02]  /*2be0*/  IMAD.MOV.U32 R80, RZ, RZ, R13 ;  /* 0x000000ffff507224 */ /* 0x000fe400078e000d */
[----:B------:R-:W-:Y:S01]  /*2bf0*/  @!P5 IMAD.MOV R58, RZ, RZ, -R58 ;  /* 0x000000ffff3ad224 */ /* 0x000fe200078e0a3a */
[C---:B------:R-:W-:Y:S01]  /*2c00*/  ISETP.GT.U32.AND P5, PT, R6.reuse, R61, PT ;  /* 0x0000003d0600720c */ /* 0x040fe20003fa4070 */
[C---:B------:R-:W-:Y:S01]  /*2c10*/  IMAD R13, R6.reuse, R10, R65 ;  /* 0x0000000a060d7224 */ /* 0x040fe200078e0241 */
[----:B------:R-:W-:Y:S01]  /*2c20*/  IABS R65, R85 ;  /* 0x0000005500417213 */ /* 0x000fe20000000000 */
[C---:B------:R-:W-:Y:S01]  /*2c30*/  IMAD R5, R6.reuse, R5, R67 ;  /* 0x0000000506057224 */ /* 0x040fe200078e0243 */
[----:B------:R-:W-:Y:S01]  /*2c40*/  IABS R67, R93 ;  /* 0x0000005d00437213 */ /* 0x000fe20000000000 */
[----:B------:R-:W-:Y:S01]  /*2c50*/  @!P0 IMAD.MOV R80, RZ, RZ, -R80 ;  /* 0x000000ffff508224 */ /* 0x000fe200078e0a50 */
[C---:B------:R-:W-:Y:S01]  /*2c60*/  ISETP.GT.U32.AND P0, PT, R6.reuse, R59, PT ;  /* 0x0000003b0600720c */ /* 0x040fe20003f04070 */
[--C-:B------:R-:W-:Y:S01]  /*2c70*/  @!P2 IMAD.IADD R11, R11, 0x1, -R6.reuse ;  /* 0x000000010b0ba824 */ /* 0x100fe200078e0a06 */
[C---:B------:R-:W-:Y:S01]  /*2c80*/  ISETP.GT.U32.AND P2, PT, R6.reuse, R13, PT ;  /* 0x0000000d0600720c */ /* 0x040fe20003f44070 */
[----:B------:R-:W-:Y:S01]  /*2c90*/  @!P4 IMAD.IADD R63, R63, 0x1, -R6 ;  /* 0x000000013f3fc824 */ /* 0x000fe200078e0a06 */
[----:B------:R-:W-:Y:S01]  /*2ca0*/  ISETP.GT.U32.AND P4, PT, R6, R5, PT ;  /* 0x000000050600720c */ /* 0x000fe20003f84070 */
[----:B------:R-:W-:Y:S01]  /*2cb0*/  @!P3 IMAD.MOV R84, RZ, RZ, -R84 ;  /* 0x000000ffff54b224 */ /* 0x000fe200078e0a54 */
[----:B------:R-:W-:Y:S01]  /*2cc0*/  ISETP.GE.AND P3, PT, R86, RZ, PT ;  /* 0x000000ff5600720c */ /* 0x000fe20003f66270 */
[----:B------:R-:W-:-:S02]  /*2cd0*/  IMAD.MOV.U32 R86, RZ, RZ, R11 ;  /* 0x000000ffff567224 */ /* 0x000fc400078e000b */
[----:B------:R-:W-:Y:S01]  /*2ce0*/  @!P5 IMAD.IADD R61, R61, 0x1, -R6 ;  /* 0x000000013d3dd824 */ /* 0x000fe200078e0a06 */
[----:B------:R-:W-:Y:S01]  /*2cf0*/  ISETP.GE.AND P5, PT, R95, RZ, PT ;  /* 0x000000ff5f00720c */ /* 0x000fe20003fa6270 */
[----:B------:R-:W-:-:S04]  /*2d00*/  IMAD.HI.U32 R10, R4, R15, RZ ;  /* 0x0000000f040a7227 */ /* 0x000fc800078e00ff */
[----:B------:R-:W-:Y:S01]  /*2d10*/  @!P0 IMAD.IADD R59, R59, 0x1, -R6 ;  /* 0x000000013b3b8824 */ /* 0x000fe200078e0a06 */
[----:B------:R-:W-:Y:S01]  /*2d20*/  ISETP.GE.AND P0, PT, R88, RZ, PT ;  /* 0x000000ff5800720c */ /* 0x000fe20003f06270 */
[----:B------:R-:W-:Y:S01]  /*2d30*/  @!P6 IMAD.MOV R86, RZ, RZ, -R86 ;  /* 0x000000ffff56e224 */ /* 0x000fe200078e0a56 */
[----:B------:R-:W-:Y:S01]  /*2d40*/  ISETP.GE.AND P6, PT, R90, RZ, PT ;  /* 0x000000ff5a00720c */ /* 0x000fe20003fc6270 */
[--C-:B------:R-:W-:Y:S01]  /*2d50*/  @!P2 IMAD.IADD R13, R13, 0x1, -R6.reuse ;  /* 0x000000010d0da824 */ /* 0x100fe200078e0a06 */
[----:B------:R-:W-:Y:S01]  /*2d60*/  ISETP.GT.U32.AND P2, PT, R6, R63, PT ;  /* 0x0000003f0600720c */ /* 0x000fe20003f44070 */
[----:B------:R-:W-:Y:S01]  /*2d70*/  IMAD.MOV.U32 R90, RZ, RZ, R61 ;  /* 0x000000ffff5a7224 */ /* 0x000fe200078e003d */
[----:B------:R-:W-:Y:S01]  /*2d80*/  IABS R61, R30 ;  /* 0x0000001e003d7213 */ /* 0x000fe20000000000 */
[----:B------:R-:W-:Y:S01]  /*2d90*/  @!P4 IMAD.IADD R5, R5, 0x1, -R6 ;  /* 0x000000010505c824 */ /* 0x000fe200078e0a06 */
[----:B------:R-:W-:Y:S01]  /*2da0*/  ISETP.GE.AND P4, PT, R69, RZ, PT ;  /* 0x000000ff4500720c */ /* 0x000fe20003f86270 */
[----:B------:R-:W-:Y:S01]  /*2db0*/  IMAD.MOV.U32 R88, RZ, RZ, R59 ;  /* 0x000000ffff587224 */ /* 0x000fe200078e003b */
[----:B------:R-:W-:Y:S01]  /*2dc0*/  IABS R69, R94 ;  /* 0x0000005e00457213 */ /* 0x000fe20000000000 */
[----:B------:R-:W-:-:S02]  /*2dd0*/  IMAD.MOV R10, RZ, RZ, -R10 ;  /* 0x000000ffff0a7224 */ /* 0x000fc400078e0a0a */
[----:B------:R-:W-:Y:S02]  /*2de0*/  IMAD.MOV.U32 R59, RZ, RZ, R60 ;  /* 0x000000ffff3b7224 */ /* 0x000fe400078e003c */
[----:B------:R-:W-:Y:S01]  /*2df0*/  @!P3 IMAD.MOV R90, RZ, RZ, -R90 ;  /* 0x000000ffff5ab224 */ /* 0x000fe200078e0a5a */
[C---:B------:R-:W-:Y:S01]  /*2e00*/  ISETP.GT.U32.AND P3, PT, R6.reuse, R5, PT ;  /* 0x000000050600720c */ /* 0x040fe20003f64070 */
[C---:B------:R-:W-:Y:S02]  /*2e10*/  IMAD R11, R6.reuse, R10, R15 ;  /* 0x0000000a060b7224 */ /* 0x040fe400078e020f */
[----:B------:R-:W-:Y:S01]  /*2e20*/  @!P1 IMAD.MOV R88, RZ, RZ, -R88 ;  /* 0x000000ffff589224 */ /* 0x000fe200078e0a58 */
[----:B------:R-:W-:Y:S01]  /*2e30*/  ISETP.GT.U32.AND P1, PT, R6, R13, PT ;  /* 0x0000000d0600720c */ /* 0x000fe20003f24070 */
[----:B------:R-:W-:-:S04]  /*2e40*/  IMAD.HI.U32 R10, R4, R59, RZ ;  /* 0x0000003b040a7227 */ /* 0x000fc800078e00ff */
[----:B------:R-:W-:Y:S02]  /*2e50*/  IMAD.MOV R10, RZ, RZ, -R10 ;  /* 0x000000ffff0a7224 */ /* 0x000fe400078e0a0a */
[--C-:B------:R-:W-:Y:S01]  /*2e60*/  @!P2 IMAD.IADD R63, R63, 0x1, -R6.reuse ;  /* 0x000000013f3fa824 */ /* 0x100fe200078e0a06 */
[C---:B------:R-:W-:Y:S01]  /*2e70*/  ISETP.GT.U32.AND P2, PT, R6.reuse, R11, PT ;  /* 0x0000000b0600720c */ /* 0x040fe20003f44070 */
[C---:B------:R-:W-:Y:S01]  /*2e80*/  IMAD R15, R6.reuse, R10, R59 ;  /* 0x0000000a060f7224 */ /* 0x040fe200078e023b */
[----:B------:R-:W-:Y:S01]  /*2e90*/  IABS R59, R29 ;  /* 0x0000001d003b7213 */ /* 0x000fe20000000000 */
[--C-:B------:R-:W-:Y:S02]  /*2ea0*/  @!P3 IMAD.IADD R5, R5, 0x1, -R6.reuse ;  /* 0x000000010505b824 */ /* 0x100fe400078e0a06 */
[----:B------:R-:W-:Y:S01]  /*2eb0*/  IMAD.MOV.U32 R96, RZ, RZ, R63 ;  /* 0x000000ffff607224 */ /* 0x000fe200078e003f */
[----:B------:R-:W-:Y:S01]  /*2ec0*/  ISETP.GT.U32.AND P3, PT, R6, R15, PT ;  /* 0x0000000f0600720c */ /* 0x000fe20003f64070 */
[----:B------:R-:W-:Y:S01]  /*2ed0*/  @!P1 IMAD.IADD R13, R13, 0x1, -R6 ;  /* 0x000000010d0d9824 */ /* 0x000fe200078e0a06 */
[----:B------:R-:W-:Y:S01]  /*2ee0*/  IABS R63, R71 ;  /* 0x00000047003f7213 */ /* 0x000fe20000000000 */
[----:B------:R-:W-:Y:S01]  /*2ef0*/  @!P0 IMAD.MOV R96, RZ, RZ, -R96 ;  /* 0x000000ffff608224 */ /* 0x000fe200078e0a60 */
[----:B------:R-:W-:Y:S01]  /*2f00*/  ISETP.GE.AND P0, PT, R28, RZ, PT ;  /* 0x000000ff1c00720c */ /* 0x000fe20003f06270 */
[----:B------:R-:W-:Y:S01]  /*2f10*/  IMAD.MOV.U32 R98, RZ, RZ, R13 ;  /* 0x000000ffff627224 */ /* 0x000fe200078e000d */
[----:B------:R-:W-:Y:S01]  /*2f20*/  IABS R28, R28 ;  /* 0x0000001c001c7213 */ /* 0x000fe20000000000 */
[----:B------:R-:W-:Y:S01]  /*2f30*/  @!P2 IMAD.IADD R11, R11, 0x1, -R6 ;  /* 0x000000010b0ba824 */ /* 0x000fe200078e0a06 */
[----:B------:R-:W-:Y:S01]  /*2f40*/  ISETP.GE.AND P2, PT, R30, RZ, PT ;  /* 0x000000ff1e00720c */ /* 0x000fe20003f46270 */
[----:B------:R-:W-:Y:S01]  /*2f50*/  @!P5 IMAD.MOV R98, RZ, RZ, -R98 ;  /* 0x000000ffff62d224 */ /* 0x000fe200078e0a62 */
[----:B------:R-:W-:Y:S01]  /*2f60*/  ISETP.GE.AND P5, PT, R29, RZ, PT ;  /* 0x000000ff1d00720c */ /* 0x000fe20003fa6270 */
[----:B------:R-:W-:Y:S01]  /*2f70*/  IMAD.MOV.U32 R29, RZ, RZ, R28 ;  /* 0x000000ffff1d7224 */ /* 0x000fe200078e001c */
[----:B------:R-:W-:Y:S01]  /*2f80*/  ISETP.GE.AND P1, PT, R70, RZ, PT ;  /* 0x000000ff4600720c */ /* 0x000fe20003f26270 */
[----:B------:R-:W-:Y:S01]  /*2f90*/  @!P3 IMAD.IADD R15, R15, 0x1, -R6 ;  /* 0x000000010f0fb824 */ /* 0x000fe200078e0a06 */
[----:B------:R-:W-:Y:S01]  /*2fa0*/  ISETP.GT.U32.AND P3, PT, R6, R11, PT ;  /* 0x0000000b0600720c */ /* 0x000fe20003f64070 */
[----:B------:R-:W-:-:S02]  /*2fb0*/  IMAD.MOV.U32 R100, RZ, RZ, R5 ;  /* 0x000000ffff647224 */ /* 0x000fc400078e0005 */
[----:B------:R-:W-:-:S04]  /*2fc0*/  IMAD.HI.U32 R5, R4, R29, RZ ;  /* 0x0000001d04057227 */ /* 0x000fc800078e00ff */
[----:B------:R-:W-:Y:S02]  /*2fd0*/  IMAD.MOV R5, RZ, RZ, -R5 ;  /* 0x000000ffff057224 */ /* 0x000fe400078e0a05 */
[----:B------:R-:W-:Y:S01]  /*2fe0*/  @!P6 IMAD.MOV R100, RZ, RZ, -R100 ;  /* 0x000000ffff64e224 */ /* 0x000fe200078e0a64 */
[----:B------:R-:W-:Y:S01]  /*2ff0*/  ISETP.GT.U32.AND P6, PT, R6, R15, PT ;  /* 0x0000000f0600720c */ /* 0x000fe20003fc4070 */
[----:B------:R-:W-:-:S04]  /*3000*/  IMAD.HI.U32 R10, R4, R59, RZ ;  /* 0x0000003b040a7227 */ /* 0x000fc800078e00ff */
[----:B------:R-:W-:Y:S02]  /*3010*/  IMAD R5, R6, R5, R29 ;  /* 0x0000000506057224 */ /* 0x000fe400078e021d */
[----:B------:R-:W-:-:S04]  /*3020*/  IMAD.HI.U32 R13, R4, R61, RZ ;  /* 0x0000003d040d7227 */ /* 0x000fc800078e00ff */
[----:B------:R-:W-:Y:S02]  /*3030*/  IMAD.MOV R28, RZ, RZ, -R10 ;  /* 0x000000ffff1c7224 */ /* 0x000fe400078e0a0a */
[--C-:B------:R-:W-:Y:S01]  /*3040*/  @!P3 IMAD.IADD R11, R11, 0x1, -R6.reuse ;  /* 0x000000010b0bb824 */ /* 0x100fe200078e0a06 */
[C---:B------:R-:W-:Y:S01]  /*3050*/  ISETP.GT.U32.AND P3, PT, R6.reuse, R5, PT ;  /* 0x000000050600720c */ /* 0x040fe20003f64070 */
[----:B------:R-:W-:Y:S02]  /*3060*/  IMAD.MOV R30, RZ, RZ, -R13 ;  /* 0x000000ffff1e7224 */ /* 0x000fe400078e0a0d */
[----:B------:R-:W-:Y:S01]  /*3070*/  IMAD R13, R6, R28, R59 ;  /* 0x0000001c060d7224 */ /* 0x000fe200078e023b */
[----:B------:R-:W-:Y:S01]  /*3080*/  IABS R59, R87 ;  /* 0x00000057003b7213 */ /* 0x000fe20000000000 */
[----:B------:R-:W-:Y:S02]  /*3090*/  @!P6 IMAD.IADD R15, R15, 0x1, -R6 ;  /* 0x000000010f0fe824 */ /* 0x000fe400078e0a06 */
[----:B------:R-:W-:Y:S01]  /*30a0*/  IMAD.HI.U32 R10, R4, R63, RZ ;  /* 0x0000003f040a7227 */ /* 0x000fe200078e00ff */
[----:B------:R-:W-:-:S03]  /*30b0*/  ISETP.GT.U32.AND P6, PT, R6, R13, PT ;  /* 0x0000000d0600720c */ /* 0x000fc60003fc4070 */
[----:B------:R-:W-:Y:S02]  /*30c0*/  IMAD.MOV R10, RZ, RZ, -R10 ;  /* 0x000000ffff0a7224 */ /* 0x000fe400078e0a0a */
[----:B------:R-:W-:Y:S01]  /*30d0*/  @!P3 IADD3 R5, R5, -R6, RZ ;  /* 0x800000060505b210 */ /* 0x000fe20007ffe0ff */
[----:B------:R-:W-:Y:S02]  /*30e0*/  IMAD.MOV.U32 R102, RZ, RZ, R11 ;  /* 0x000000ffff667224 */ /* 0x000fe400078e000b */
[C---:B------:R-:W-:Y:S01]  /*30f0*/  IMAD R11, R6.reuse, R10, R63 ;  /* 0x0000000a060b7224 */ /* 0x040fe200078e023f */
[----:B------:R-:W-:Y:S01]  /*3100*/  ISETP.GT.U32.AND P3, PT, R6, R5, PT ;  /* 0x000000050600720c */ /* 0x000fe20003f64070 */
[----:B------:R-:W-:Y:S01]  /*3110*/  IMAD.HI.U32 R28, R4, R65, RZ ;  /* 0x00000041041c7227 */ /* 0x000fe200078e00ff */
[----:B------:R-:W-:-:S03]  /*3120*/  IABS R63, R91 ;  /* 0x0000005b003f7213 */ /* 0x000fc60000000000 */
[----:B------:R-:W-:Y:S02]  /*3130*/  @!P6 IMAD.IADD R13, R13, 0x1, -R6 ;  /* 0x000000010d0de824 */ /* 0x000fe400078e0a06 */
[----:B------:R-:W-:Y:S02]  /*3140*/  IMAD.MOV R28, RZ, RZ, -R28 ;  /* 0x000000ffff1c7224 */ /* 0x000fe400078e0a1c */
[----:B------:R-:W-:Y:S01]  /*3150*/  IMAD.MOV.U32 R104, RZ, RZ, R15 ;  /* 0x000000ffff687224 */ /* 0x000fe200078e000f */
[C---:B------:R-:W-:Y:S01]  /*3160*/  ISETP.GT.U32.AND P6, PT, R6.reuse, R13, PT ;  /* 0x0000000d0600720c */ /* 0x040fe20003fc4070 */
[C---:B------:R-:W-:Y:S01]  /*3170*/  IMAD R29, R6.reuse, R30, R61 ;  /* 0x0000001e061d7224 */ /* 0x040fe200078e023d */
[----:B------:R-:W-:Y:S01]  /*3180*/  IABS R61, R89 ;  /* 0x00000059003d7213 */ /* 0x000fe20000000000 */
[----:B------:R-:W-:Y:S01]  /*3190*/  @!P3 IMAD.IADD R5, R5, 0x1, -R6 ;  /* 0x000000010505b824 */ /* 0x000fe200078e0a06 */
[C---:B------:R-:W-:Y:S01]  /*31a0*/  ISETP.GT.U32.AND P3, PT, R6.reuse, R11, PT ;  /* 0x0000000b0600720c */ /* 0x040fe20003f64070 */
[----:B------:R-:W-:Y:S01]  /*31b0*/  IMAD R15, R6, R28, R65 ;  /* 0x0000001c060f7224 */ /* 0x000fe200078e0241 */
[----:B------:R-:W-:Y:S01]  /*31c0*/  IABS R65, R92 ;  /* 0x0000005c00417213 */ /* 0x000fe20000000000 */
[----:B------:R-:W-:-:S04]  /*31d0*/  IMAD.HI.U32 R28, R4, R61, RZ ;  /* 0x0000003d041c7227 */ /* 0x000fc800078e00ff */
[----:B------:R-:W-:Y:S01]  /*31e0*/  @!P1 IMAD.MOV R104, RZ, RZ, -R104 ;  /* 0x000000ffff689224 */ /* 0x000fe200078e0a68 */
[C---:B------:R-:W-:Y:S01]  /*31f0*/  ISETP.GT.U32.AND P1, PT, R6.reuse, R29, PT ;  /* 0x0000001d0600720c */ /* 0x040fe20003f24070 */
[----:B------:R-:W-:Y:S01]  /*3200*/  @!P6 IMAD.IADD R13, R13, 0x1, -R6 ;  /* 0x000000010d0de824 */ /* 0x000fe200078e0a06 */
[----:B------:R-:W-:Y:S01]  /*3210*/  ISETP.GT.U32.AND P6, PT, R6, R15, PT ;  /* 0x0000000f0600720c */ /* 0x000fe20003fc4070 */
[----:B------:R-:W-:-:S04]  /*3220*/  IMAD.HI.U32 R10, R4, R59, RZ ;  /* 0x0000003b040a7227 */ /* 0x000fc800078e00ff */
[----:B------:R-:W-:Y:S02]  /*3230*/  @!P3 IMAD.IADD R11, R11, 0x1, -R6 ;  /* 0x000000010b0bb824 */ /* 0x000fe400078e0a06 */
[----:B------:R-:W-:Y:S02]  /*3240*/  IMAD.MOV R28, RZ, RZ, -R28 ;  /* 0x000000ffff1c7224 */ /* 0x000fe400078e0a1c */
[----:B------:R-:W-:Y:S01]  /*3250*/  IMAD.MOV R30, RZ, RZ, -R10 ;  /* 0x000000ffff1e7224 */ /* 0x000fe200078e0a0a */
[C---:B------:R-:W-:Y:S01]  /*3260*/  ISETP.GT.U32.AND P3, PT, R6.reuse, R11, PT ;  /* 0x0000000b0600720c */ /* 0x040fe20003f64070 */
[----:B------:R-:W-:Y:S01]  /*3270*/  IMAD R61, R6, R28, R61 ;  /* 0x0000001c063d7224 */ /* 0x000fe200078e023d */
[----:B------:R-:W-:Y:S01]  /*3280*/  IABS R28, R0 ;  /* 0x00000000001c7213 */ /* 0x000fe20000000000 */
[----:B------:R-:W-:-:S04]  /*3290*/  IMAD.HI.U32 R10, R4, R63, RZ ;  /* 0x0000003f040a7227 */ /* 0x000fc800078e00ff */
[----:B------:R-:W-:Y:S01]  /*32a0*/  @!P6 IMAD.IADD R15, R15, 0x1, -R6 ;  /* 0x000000010f0fe824 */ /* 0x000fe200078e0a06 */
[C---:B------:R-:W-:Y:S01]  /*32b0*/  ISETP.GT.U32.AND P6, PT, R6.reuse, R61, PT ;  /* 0x0000003d0600720c */ /* 0x040fe20003fc4070 */
[----:B------:R-:W-:Y:S02]  /*32c0*/  IMAD.MOV R10, RZ, RZ, -R10 ;  /* 0x000000ffff0a7224 */ /* 0x000fe400078e0a0a */
[--C-:B------:R-:W-:Y:S02]  /*32d0*/  @!P1 IMAD.IADD R29, R29, 0x1, -R6.reuse ;  /* 0x000000011d1d9824 */ /* 0x100fe400078e0a06 */
[C---:B------:R-:W-:Y:S02]  /*32e0*/  IMAD R63, R6.reuse, R10, R63 ;  /* 0x0000000a063f7224 */ /* 0x040fe400078e023f */
[----:B------:R-:W-:Y:S01]  /*32f0*/  IMAD.MOV.U32 R106, RZ, RZ, R5 ;  /* 0x000000ffff6a7224 */ /* 0x000fe200078e0005 */
[C---:B------:R-:W-:Y:S01]  /*3300*/  ISETP.GT.U32.AND P1, PT, R6.reuse, R29, PT ;  /* 0x0000001d0600720c */ /* 0x040fe20003f24070 */
[----:B------:R-:W-:Y:S01]  /*3310*/  @!P3 IMAD.IADD R11, R11, 0x1, -R6 ;  /* 0x000000010b0bb824 */ /* 0x000fe200078e0a06 */
[C---:B------:R-:W-:Y:S01]  /*3320*/  ISETP.GT.U32.AND P3, PT, R6.reuse, R63, PT ;  /* 0x0000003f0600720c */ /* 0x040fe20003f64070 */
[----:B------:R-:W-:Y:S01]  /*3330*/  @!P0 IMAD.MOV R106, RZ, RZ, -R106 ;  /* 0x000000ffff6a8224 */ /* 0x000fe200078e0a6a */
[C---:B------:R-:W-:Y:S01]  /*3340*/  ISETP.GT.U32.AND P0, PT, R6.reuse, R15, PT ;  /* 0x0000000f0600720c */ /* 0x040fe20003f04070 */
[----:B------:R-:W-:-:S02]  /*3350*/  IMAD R59, R6, R30, R59 ;  /* 0x0000001e063b7224 */ /* 0x000fc400078e023b */
[----:B------:R-:W-:-:S04]  /*3360*/  IMAD.HI.U32 R30, R4, R65, RZ ;  /* 0x00000041041e7227 */ /* 0x000fc800078e00ff */
[----:B------:R-:W-:Y:S02]  /*3370*/  @!P6 IMAD.IADD R61, R61, 0x1, -R6 ;  /* 0x000000013d3de824 */ /* 0x000fe400078e0a06 */
[----:B------:R-:W-:-:S03]  /*3380*/  IMAD.HI.U32 R5, R4, R67, RZ ;  /* 0x0000004304057227 */ /* 0x000fc600078e00ff */
[----:B------:R-:W-:Y:S01]  /*3390*/  ISETP.GT.U32.AND P6, PT, R6, R61, PT ;  /* 0x0000003d0600720c */ /* 0x000fe20003fc4070 */
[----:B------:R-:W-:Y:S02]  /*33a0*/  IMAD.MOV R30, RZ, RZ, -R30 ;  /* 0x000000ffff1e7224 */ /* 0x000fe400078e0a1e */
[----:B------:R-:W-:Y:S02]  /*33b0*/  IMAD.MOV R10, RZ, RZ, -R5 ;  /* 0x000000ffff0a7224 */ /* 0x000fe400078e0a05 */
[----:B------:R-:W-:-:S04]  /*33c0*/  IMAD.HI.U32 R5, R4, R69, RZ ;  /* 0x0000004504057227 */ /* 0x000fc800078e00ff */
[C---:B------:R-:W-:Y:S02]  /*33d0*/  IMAD R65, R6.reuse, R30, R65 ;  /* 0x0000001e06417224 */ /* 0x040fe400078e0241 */
[----:B------:R-:W-:Y:S01]  /*33e0*/  @!P4 IMAD.MOV R102, RZ, RZ, -R102 ;  /* 0x000000ffff66c224 */ /* 0x000fe200078e0a66 */
[----:B------:R-:W-:Y:S01]  /*33f0*/  ISETP.GE.AND P4, PT, R71, RZ, PT ;  /* 0x000000ff4700720c */ /* 0x000fe20003f86270 */
[--C-:B------:R-:W-:Y:S01]  /*3400*/  @!P1 IMAD.IADD R29, R29, 0x1, -R6.reuse ;  /* 0x000000011d1d9824 */ /* 0x100fe200078e0a06 */
[C---:B------:R-:W-:Y:S01]  /*3410*/  ISETP.GT.U32.AND P1, PT, R6.reuse, R59, PT ;  /* 0x0000003b0600720c */ /* 0x040fe20003f24070 */
[--C-:B------:R-:W-:Y:S01]  /*3420*/  @!P3 IMAD.IADD R63, R63, 0x1, -R6.reuse ;  /* 0x000000013f3fb824 */ /* 0x100fe200078e0a06 */
[----:B------:R-:W-:Y:S01]  /*3430*/  IABS R71, R68 ;  /* 0x0000004400477213 */ /* 0x000fe20000000000 */
[----:B------:R-:W-:Y:S01]  /*3440*/  IMAD.MOV R5, RZ, RZ, -R5 ;  /* 0x000000ffff057224 */ /* 0x000fe200078e0a05 */
[----:B------:R-:W1:Y:S01]  /*3450*/  LDC R30, c[0x0][0x234] ;  /* 0x00008d00ff1e7b82 */ /* 0x000e620000000800 */
[----:B------:R-:W-:Y:S01]  /*3460*/  @!P0 IMAD.IADD R15, R15, 0x1, -R6 ;  /* 0x000000010f0f8824 */ /* 0x000fe200078e0a06 */
[C---:B------:R-:W-:Y:S01]  /*3470*/  ISETP.GT.U32.AND P0, PT, R6.reuse, R65, PT ;  /* 0x000000410600720c */ /* 0x040fe20003f04070 */
[C---:B------:R-:W-:Y:S01]  /*3480*/  IMAD R67, R6.reuse, R10, R67 ;  /* 0x0000000a06437224 */ /* 0x040fe200078e0243 */
[C---:B------:R-:W-:Y:S01]  /*3490*/  ISETP.GT.U32.AND P3, PT, R6.reuse, R63, PT ;  /* 0x0000003f0600720c */ /* 0x040fe20003f64070 */
[----:B------:R-:W-:-:S02]  /*34a0*/  IMAD R69, R6, R5, R69 ;  /* 0x0000000506457224 */ /* 0x000fc400078e0245 */
[----:B------:R-:W-:-:S04]  /*34b0*/  IMAD.HI.U32 R10, R4, R71, RZ ;  /* 0x00000047040a7227 */ /* 0x000fc800078e00ff */
[----:B------:R-:W-:Y:S01]  /*34c0*/  @!P6 IMAD.IADD R61, R61, 0x1, -R6 ;  /* 0x000000013d3de824 */ /* 0x000fe200078e0a06 */
[C---:B------:R-:W-:Y:S01]  /*34d0*/  ISETP.GT.U32.AND P6, PT, R6.reuse, R69, PT ;  /* 0x000000450600720c */ /* 0x040fe20003fc4070 */
[----:B------:R-:W-:Y:S02]  /*34e0*/  IMAD.MOV R10, RZ, RZ, -R10 ;  /* 0x000000ffff0a7224 */ /* 0x000fe400078e0a0a */
[----:B------:R-:W-:Y:S02]  /*34f0*/  IMAD.MOV.U32 R110, RZ, RZ, R29 ;  /* 0x000000ffff6e7224 */ /* 0x000fe400078e001d */
[--C-:B------:R-:W-:Y:S02]  /*3500*/  @!P1 IMAD.IADD R59, R59, 0x1, -R6.reuse ;  /* 0x000000013b3b9824 */ /* 0x100fe400078e0a06 */
[C---:B------:R-:W-:Y:S02]  /*3510*/  IMAD R29, R6.reuse, R10, R71 ;  /* 0x0000000a061d7224 */ /* 0x040fe400078e0247 */
[--C-:B------:R-:W-:Y:S01]  /*3520*/  @!P0 IMAD.IADD R65, R65, 0x1, -R6.reuse ;  /* 0x0000000141418824 */ /* 0x100fe200078e0a06 */
[C---:B------:R-:W-:Y:S01]  /*3530*/  ISETP.GT.U32.AND P1, PT, R6.reuse, R59, PT ;  /* 0x0000003b0600720c */ /* 0x040fe20003f24070 */
[----:B------:R-:W-:Y:S01]  /*3540*/  @!P3 IMAD.IADD R63, R63, 0x1, -R6 ;  /* 0x000000013f3fb824 */ /* 0x000fe200078e0a06 */
[C---:B------:R-:W-:Y:S01]  /*3550*/  ISETP.GT.U32.AND P3, PT, R6.reuse, R29, PT ;  /* 0x0000001d0600720c */ /* 0x040fe20003f64070 */
[----:B------:R-:W-:Y:S01]  /*3560*/  @!P2 IMAD.MOV R110, RZ, RZ, -R110 ;  /* 0x000000ffff6ea224 */ /* 0x000fe200078e0a6e */
[C---:B------:R-:W-:Y:S01]  /*3570*/  ISETP.GT.U32.AND P2, PT, R6.reuse, R65, PT ;  /* 0x000000410600720c */ /* 0x040fe20003f44070 */
[----:B------:R-:W-:Y:S01]  /*3580*/  @!P6 IMAD.IADD R69, R69, 0x1, -R6 ;  /* 0x000000014545e824 */ /* 0x000fe200078e0a06 */
[----:B------:R-:W-:Y:S01]  /*3590*/  ISETP.GE.AND P0, PT, R87, RZ, PT ;  /* 0x000000ff5700720c */ /* 0x000fe20003f06270 */
[----:B------:R-:W-:Y:S01]  /*35a0*/  IMAD.MOV.U32 R5, RZ, RZ, R28 ;  /* 0x000000ffff057224 */ /* 0x000fe200078e001c */
[----:B------:R-:W-:Y:S01]  /*35b0*/  LOP3.LUT R28, R27, 0x40, RZ, 0xc0, !PT ;  /* 0x000000401b1c7812 */ /* 0x000fe200078ec0ff */
[----:B------:R-:W-:Y:S01]  /*35c0*/  IMAD.MOV.U32 R108, RZ, RZ, R13 ;  /* 0x000000ffff6c7224 */ /* 0x000fe200078e000d */
[----:B------:R-:W-:Y:S01]  /*35d0*/  ISETP.GT.U32.AND P6, PT, R6, R69, PT ;  /* 0x000000450600720c */ /* 0x000fe20003fc4070 */
[----:B------:R-:W-:Y:S01]  /*35e0*/  IMAD.HI.U32 R4, R4, R5, RZ ;  /* 0x0000000504047227 */ /* 0x000fe200078e00ff */
[----:B------:R-:W-:-:S03]  /*35f0*/  SHF.R.S32.HI R13, RZ, 0x1f, R26 ;  /* 0x0000001fff0d7819 */ /* 0x000fc6000001141a */
[--C-:B------:R-:W-:Y:S01]  /*3600*/  @!P1 IMAD.IADD R59, R59, 0x1, -R6.reuse ;  /* 0x000000013b3b9824 */ /* 0x100fe200078e0a06 */
[----:B------:R-:W-:Y:S01]  /*3610*/  ISETP.GT.U32.AND P1, PT, R6, R67, PT ;  /* 0x000000430600720c */ /* 0x000fe20003f24070 */
[----:B------:R-:W-:Y:S01]  /*3620*/  @!P3 IMAD.IADD R29, R29, 0x1, -R6 ;  /* 0x000000011d1db824 */ /* 0x000fe200078e0a06 */
[----:B------:R-:W-:Y:S01]  /*3630*/  LEA.HI R13, R13, R26, RZ, 0x7 ;  /* 0x0000001a0d0d7211 */ /* 0x000fe200078f38ff */
[----:B------:R-:W-:Y:S02]  /*3640*/  IMAD.MOV R4, RZ, RZ, -R4 ;  /* 0x000000ffff047224 */ /* 0x000fe400078e0a04 */
[----:B------:R-:W-:Y:S01]  /*3650*/  @!P2 IMAD.IADD R65, R65, 0x1, -R6 ;  /* 0x000000014141a824 */ /* 0x000fe200078e0a06 */
[----:B------:R-:W-:Y:S01]  /*3660*/  ISETP.GE.AND P2, PT, R92, RZ, PT ;  /* 0x000000ff5c00720c */ /* 0x000fe20003f46270 */
[----:B------:R-:W-:Y:S01]  /*3670*/  IMAD.MOV.U32 R92, RZ, RZ, R59 ;  /* 0x000000ffff5c7224 */ /* 0x000fe200078e003b */
[C---:B------:R-:W-:Y:S01]  /*3680*/  ISETP.GT.U32.AND P3, PT, R6.reuse, R29, PT ;  /* 0x0000001d0600720c */ /* 0x040fe20003f64070 */
[----:B------:R-:W-:-:S02]  /*3690*/  IMAD R59, R6, R4, R5 ;  /* 0x00000004063b7224 */ /* 0x000fc400078e0205 */
[----:B------:R-:W-:Y:S02]  /*36a0*/  VIADD R4, R152, 0x10000 ;  /* 0x0001000098047836 */ /* 0x000fe40000000000 */
[----:B------:R-:W-:Y:S01]  /*36b0*/  @!P6 IMAD.IADD R69, R69, 0x1, -R6 ;  /* 0x000000014545e824 */ /* 0x000fe200078e0a06 */
[----:B------:R-:W-:Y:S01]  /*36c0*/  ISETP.GT.U32.AND P6, PT, R6, R59, PT ;  /* 0x0000003b0600720c */ /* 0x000fe20003fc4070 */
[----:B------:R-:W-:Y:S01]  /*36d0*/  IMAD.SHL.U32 R10, R27, 0x2, RZ ;  /* 0x000000021b0a7824 */ /* 0x000fe200078e00ff */
[----:B------:R-:W-:Y:S01]  /*36e0*/  SHF.R.U32.HI R27, RZ, 0x4, R4 ;  /* 0x00000004ff1b7819 */ /* 0x000fe20000011604 */
[----:B------:R-:W-:Y:S01]  /*36f0*/  @!P5 IMAD.MOV R108, RZ, RZ, -R108 ;  /* 0x000000ffff6cd224 */ /* 0x000fe200078e0a6c */
[----:B------:R-:W-:Y:S01]  /*3700*/  ISETP.GE.AND P5, PT, R85, RZ, PT ;  /* 0x000000ff5500720c */ /* 0x000fe20003fa6270 */
[----:B------:R-:W-:Y:S01]  /*3710*/  IMAD.MOV.U32 R114, RZ, RZ, R15 ;  /* 0x000000ffff727224 */ /* 0x000fe200078e000f */
[----:B------:R-:W-:Y:S01]  /*3720*/  SGXT.U32 R27, R27, 0xe ;  /* 0x0000000e1b1b781a */ /* 0x000fe20000000000 */
[----:B------:R-:W-:Y:S01]  /*3730*/  IMAD.MOV.U32 R5, RZ, RZ, RZ ;  /* 0x000000ffff057224 */ /* 0x000fe200078e00ff */
[----:B------:R-:W-:Y:S01]  /*3740*/  SHF.R.U32.HI R4, RZ, 0x4, R152 ;  /* 0x00000004ff047819 */ /* 0x000fe20000011698 */
[--C-:B------:R-:W-:Y:S01]  /*3750*/  @!P3 IMAD.IADD R29, R29, 0x1, -R6.reuse ;  /* 0x000000011d1db824 */ /* 0x100fe200078e0a06 */
[----:B------:R-:W3:Y:S01]  /*3760*/  LDC R15, c[0x0][0x23c] ;  /* 0x00008f00ff0f7b82 */ /* 0x000ee20000000800 */
[--C-:B------:R-:W-:Y:S01]  /*3770*/  @!P1 IMAD.IADD R67, R67, 0x1, -R6.reuse ;  /* 0x0000000143439824 */ /* 0x100fe200078e0a06 */
[----:B------:R-:W-:Y:S01]  /*3780*/  IADD3 R66, P3, R27, 0x2, RZ ;  /* 0x000000021b427810 */ /* 0x000fe20007f7e0ff */
[----:B------:R-:W-:Y:S01]  /*3790*/  @!P6 IMAD.IADD R59, R59, 0x1, -R6 ;  /* 0x000000013b3be824 */ /* 0x000fe200078e0a06 */
[----:B------:R-:W-:Y:S01]  /*37a0*/  SGXT.U32 R154, R4, 0xe ;  /* 0x0000000e049a781a */ /* 0x000fe20000000000 */
[----:B------:R-:W-:Y:S01]  /*37b0*/  IMAD.MOV.U32 R112, RZ, RZ, R11 ;  /* 0x000000ffff707224 */ /* 0x000fe200078e000b */
[----:B------:R-:W-:Y:S01]  /*37c0*/  IADD3.X R62, R5, 0x40000040, RZ, P3, !PT ;  /* 0x40000040053e7810 */ /* 0x000fe20001ffe4ff */
[----:B------:R-:W-:Y:S01]  /*37d0*/  @!P5 IMAD.MOV R114, RZ, RZ, -R114 ;  /* 0x000000ffff72d224 */ /* 0x000fe200078e0a72 */
[C---:B------:R-:W-:Y:S01]  /*37e0*/  ISETP.GT.U32.AND P1, PT, R6.reuse, R67, PT ;  /* 0x000000430600720c */ /* 0x040fe20003f24070 */
[----:B------:R-:W4:Y:S01]  /*37f0*/  LDC.64 R4, c[0x0][0x218] ;  /* 0x00008600ff047b82 */ /* 0x000f220000000a00 */
[----:B------:R-:W-:Y:S01]  /*3800*/  ISETP.GT.U32.AND P3, PT, R6, R59, PT ;  /* 0x0000003b0600720c */ /* 0x000fe20003f64070 */
[----:B------:R-:W-:Y:S01]  /*3810*/  @!P0 IMAD.MOV R92, RZ, RZ, -R92 ;  /* 0x000000ffff5c8224 */ /* 0x000fe200078e0a5c */
[----:B------:R-:W-:Y:S01]  /*3820*/  ISETP.GE.AND P5, PT, R91, RZ, PT ;  /* 0x000000ff5b00720c */ /* 0x000fe20003fa6270 */
[----:B------:R-:W-:Y:S01]  /*3830*/  @!P4 IMAD.MOV R112, RZ, RZ, -R112 ;  /* 0x000000ffff70c224 */ /* 0x000fe200078e0a70 */
[----:B------:R-:W-:Y:S01]  /*3840*/  ISETP.GE.AND P0, PT, R94, RZ, PT ;  /* 0x000000ff5e00720c */ /* 0x000fe20003f06270 */
[----:B------:R-:W-:Y:S01]  /*3850*/  IMAD.MOV.U32 R60, RZ, RZ, RZ ;  /* 0x000000ffff3c7224 */ /* 0x000fe200078e00ff */
[----:B------:R-:W-:Y:S01]  /*3860*/  ISETP.GE.AND P4, PT, R89, RZ, PT ;  /* 0x000000ff5900720c */ /* 0x000fe20003f86270 */
[----:B------:R-:W-:Y:S01]  /*3870*/  IMAD.MOV.U32 R116, RZ, RZ, R63 ;  /* 0x000000ffff747224 */ /* 0x000fe200078e003f */
[----:B------:R-:W-:Y:S01]  /*3880*/  IADD3 R64, P6, R154, 0x80, RZ ;  /* 0x000000809a407810 */ /* 0x000fe20007fde0ff */
[-C--:B-1----:R-:W-:Y:S01]  /*3890*/  IMAD R8, R8, R30.reuse, RZ ;  /* 0x0000001e08087224 */ /* 0x082fe200078e02ff */
[----:B------:R-:W-:Y:S01]  /*38a0*/  LOP3.LUT R11, R10, 0x7e, RZ, 0xc0, !PT ;  /* 0x0000007e0a0b7812 */ /* 0x000fe200078ec0ff */
[--C-:B------:R-:W-:Y:S01]  /*38b0*/  @!P1 IMAD.IADD R67, R67, 0x1, -R6.reuse ;  /* 0x0000000143439824 */ /* 0x100fe200078e0a06 */
[----:B------:R-:W-:Y:S01]  /*38c0*/  ISETP.GE.AND P1, PT, R93, RZ, PT ;  /* 0x000000ff5d00720c */ /* 0x000fe20003f26270 */
[----:B------:R-:W-:Y:S01]  /*38d0*/  @!P3 IMAD.IADD R59, R59, 0x1, -R6 ;  /* 0x000000013b3bb824 */ /* 0x000fe200078e0a06 */
[----:B------:R-:W-:Y:S01]  /*38e0*/  IADD3.X R60, R60, 0x40000040, RZ, P6, !PT ;  /* 0x400000403c3c7810 */ /* 0x000fe200037fe4ff */
[----:B------:R-:W-:Y:S01]  /*38f0*/  @!P5 IMAD.MOV R116, RZ, RZ, -R116 ;  /* 0x000000ffff74d224 */ /* 0x000fe200078e0a74 */
[----:B------:R-:W-:Y:S01]  /*3900*/  ISETP.NE.AND P3, PT, R25, RZ, PT ;  /* 0x000000ff1900720c */ /* 0x000fe20003f65270 */
[----:B------:R-:W-:Y:S01]  /*3910*/  IMAD.MOV.U32 R94, RZ, RZ, R61 ;  /* 0x000000ffff5e7224 */ /* 0x000fe200078e003d */
[----:B------:R-:W-:Y:S01]  /*3920*/  ISETP.GE.AND P6, PT, R68, RZ, PT ;  /* 0x000000ff4400720c */ /* 0x000fe20003fc6270 */
[----:B---3--:R-:W-:Y:S01]  /*3930*/  IMAD R6, R153, R15, RZ ;  /* 0x0000000f99067224 */ /* 0x008fe200078e02ff */
[----:B------:R-:W-:Y:S01]  /*3940*/  LOP3.LUT R25, RZ, R25, RZ, 0x33, !PT ;  /* 0x00000019ff197212 */ /* 0x000fe200078e33ff */
[----:B------:R-:W-:Y:S01]  /*3950*/  @!P0 IMAD.MOV R69, RZ, RZ, -R69 ;  /* 0x000000ffff458224 */ /* 0x000fe200078e0a45 */
[----:B------:R-:W-:Y:S01]  /*3960*/  ISETP.GE.AND P5, PT, R0, RZ, PT ;  /* 0x000000ff0000720c */ /* 0x000fe20003fa6270 */
[----:B------:R-:W-:Y:S01]  /*3970*/  IMAD R9, R9, R30, RZ ;  /* 0x0000001e09097224 */ /* 0x000fe200078e02ff */
[C---:B------:R-:W-:Y:S01]  /*3980*/  SEL R7, R25.reuse, R7, !P3 ;  /* 0x0000000719077207 */ /* 0x040fe20005800000 */
[----:B------:R-:W-:Y:S01]  /*3990*/  @!P4 IMAD.MOV R94, RZ, RZ, -R94 ;  /* 0x000000ffff5ec224 */ /* 0x000fe200078e0a5e */
[----:B0-----:R-:W-:Y:S01]  /*39a0*/  LEA R188, P0, R8, R190, 0x1 ;  /* 0x000000be08bc7211 */ /* 0x001fe200078008ff */
[----:B------:R-:W-:Y:S01]  /*39b0*/  @!P1 IMAD.MOV R67, RZ, RZ, -R67 ;  /* 0x000000ffff439224 */ /* 0x000fe200078e0a43 */
[----:B----4-:R-:W-:Y:S01]  /*39c0*/  LEA R4, P4, R6, R4, 0x1 ;  /* 0x0000000406047211 */ /* 0x010fe200078808ff */
[----:B------:R-:W-:Y:S01]  /*39d0*/  IMAD.MOV.U32 R118, RZ, RZ, R65 ;  /* 0x000000ffff767224 */ /* 0x000fe200078e0041 */
[C---:B------:R-:W-:Y:S01]  /*39e0*/  SEL R26, R25.reuse, R12, !P3 ;  /* 0x0000000c191a7207 */ /* 0x040fe20005800000 */
[----:B------:R-:W-:Y:S01]  /*39f0*/  IMAD.MOV.U32 R124, RZ, RZ, R29 ;  /* 0x000000ffff7c7224 */ /* 0x000fe200078e001d */
[----:B------:R-:W-:Y:S01]  /*3a00*/  SEL R16, R25, R16, !P3 ;  /* 0x0000001019107207 */ /* 0x000fe20005800000 */
[----:B------:R-:W-:Y:S01]  /*3a10*/  IMAD.MOV.U32 R126, RZ, RZ, R59 ;  /* 0x000000ffff7e7224 */ /* 0x000fe200078e003b */
[----:B------:R-:W-:Y:S01]  /*3a20*/  LEA.HI.X.SX32 R189, R8, R191, 0x1, P0 ;  /* 0x000000bf08bd7211 */ /* 0x000fe200000f0eff */
[----:B--2---:R-:W-:Y:S01]  /*3a30*/  IMAD R7, R7, R137, RZ ;  /* 0x0000008907077224 */ /* 0x004fe200078e02ff */
[----:B------:R-:W-:Y:S01]  /*3a40*/  SEL R14, R25, R14, !P3 ;  /* 0x0000000e190e7207 */ /* 0x000fe20005800000 */
[----:B------:R-:W-:Y:S01]  /*3a50*/  @!P2 IMAD.MOV R118, RZ, RZ, -R118 ;  /* 0x000000ffff76a224 */ /* 0x000fe200078e0a76 */
[----:B------:R-:W-:Y:S01]  /*3a60*/  LEA R190, P1, R9, R190, 0x1 ;  /* 0x000000be09be7211 */ /* 0x000fe200078208ff */
[----:B------:R-:W-:Y:S01]  /*3a70*/  @!P6 IMAD.MOV R124, RZ, RZ, -R124 ;  /* 0x000000ffff7ce224 */ /* 0x000fe200078e0a7c */
[----:B------:R-:W-:Y:S01]  /*3a80*/  LEA.HI.X.SX32 R8, R6, R5, 0x1, P4 ;  /* 0x0000000506087211 */ /* 0x000fe200020f0eff */
[----:B------:R-:W-:Y:S01]  /*3a90*/  IMAD R5, R26, R137, RZ ;  /* 0x000000891a057224 */ /* 0x000fe200078e02ff */
[----:B------:R-:W-:Y:S01]  /*3aa0*/  R2UR UR34, R27 ;  /* 0x000000001b2272ca */ /* 0x000fe200000e0000 */
[----:B------:R-:W-:Y:S01]  /*3ab0*/  @!P5 IMAD.MOV R126, RZ, RZ, -R126 ;  /* 0x000000ffff7ed224 */ /* 0x000fe200078e0a7e */
[----:B------:R-:W-:Y:S01]  /*3ac0*/  SEL R27, R25, R17, !P3 ;  /* 0x00000011191b7207 */ /* 0x000fe20005800000 */
[----:B------:R-:W-:Y:S01]  /*3ad0*/  IMAD R17, R16, R137, RZ ;  /* 0x0000008910117224 */ /* 0x000fe200078e02ff */
[----:B------:R-:W-:Y:S01]  /*3ae0*/  LEA.HI.X.SX32 R191, R9, R191, 0x1, P1 ;  /* 0x000000bf09bf7211 */ /* 0x000fe200008f0eff */
[--C-:B------:R-:W-:Y:S01]  /*3af0*/  IMAD R10, R28, 0x100, R11.reuse ;  /* 0x000001001c0a7824 */ /* 0x100fe200078e020b */
[----:B------:R-:W-:Y:S01]  /*3b00*/  LEA R16, P6, R7, R4, 0x1 ;  /* 0x0000000407107211 */ /* 0x000fe200078c08ff */
[-C--:B------:R-:W-:Y:S01]  /*3b10*/  IMAD R9, R14, R137.reuse, RZ ;  /* 0x000000890e097224 */ /* 0x080fe200078e02ff */
[----:B------:R-:W-:Y:S01]  /*3b20*/  SEL R18, R25, R18, !P3 ;  /* 0x0000001219127207 */ /* 0x000fe20005800000 */
[----:B------:R-:W-:Y:S01]  /*3b30*/  IMAD R11, R28, 0x80, R11 ;  /* 0x000000801c0b7824 */ /* 0x000fe200078e020b */
[----:B------:R-:W-:Y:S01]  /*3b40*/  LEA R6, P5, R5, R4, 0x1 ;  /* 0x0000000405067211 */ /* 0x000fe200078a08ff */
[----:B------:R-:W-:Y:S01]  /*3b50*/  IMAD R27, R27, R137, RZ ;  /* 0x000000891b1b7224 */ /* 0x000fe200078e02ff */
[----:B------:R-:W-:Y:S01]  /*3b60*/  SEL R28, R25, R19, !P3 ;  /* 0x00000013191c7207 */ /* 0x000fe20005800000 */
[----:B------:R0:W-:Y:S01]  /*3b70*/  STL [R1+0x1e8], R16 ;  /* 0x0001e81001007387 */ /* 0x0001e20000100800 */
[----:B------:R-:W-:Y:S01]  /*3b80*/  R2UR UR4, R64 ;  /* 0x00000000400472ca */ /* 0x000fe200000e0000 */
[----:B------:R-:W-:Y:S01]  /*3b90*/  IMAD R19, R18, R137, RZ ;  /* 0x0000008912137224 */ /* 0x000fe200078e02ff */
[----:B------:R-:W-:Y:S01]  /*3ba0*/  R2UR UR6, R66 ;  /* 0x00000000420672ca */ /* 0x000fe200000e0000 */
[----:B------:R1:W-:Y:S01]  /*3bb0*/  STL [R1+0x1f0], R6 ;  /* 0x0001f00601007387 */ /* 0x0003e20000100800 */
[----:B------:R-:W-:Y:S01]  /*3bc0*/  R2UR UR5, R60 ;  /* 0x000000003c0572ca */ /* 0x000fe200000e0000 */
[----:B------:R-:W2:Y:S01]  /*3bd0*/  LDC R12, c[0x0][0x238] ;  /* 0x00008e00ff0c7b82 */ /* 0x000ea20000000800 */
[----:B------:R-:W-:-:S02]  /*3be0*/  R2UR UR7, R62 ;  /* 0x000000003e0772ca */ /* 0x000fc400000e0000 */
[C---:B------:R-:W-:Y:S02]  /*3bf0*/  SEL R20, R25.reuse, R20, !P3 ;  /* 0x0000001419147207 */ /* 0x040fe40005800000 */
[C---:B------:R-:W-:Y:S01]  /*3c00*/  SEL R29, R25.reuse, R21, !P3 ;  /* 0x00000015191d7207 */ /* 0x040fe20005800000 */
[----:B------:R-:W-:Y:S01]  /*3c10*/  IMAD R21, R28, R137, RZ ;  /* 0x000000891c157224 */ /* 0x000fe200078e02ff */
[C---:B------:R-:W-:Y:S02]  /*3c20*/  SEL R22, R25.reuse, R22, !P3 ;  /* 0x0000001619167207 */ /* 0x040fe40005800000 */
[C---:B------:R-:W-:Y:S01]  /*3c30*/  SEL R30, R25.reuse, R23, !P3 ;  /* 0x00000017191e7207 */ /* 0x040fe20005800000 */
[-C--:B------:R-:W-:Y:S01]  /*3c40*/  IMAD R23, R20, R137.reuse, RZ ;  /* 0x0000008914177224 */ /* 0x080fe200078e02ff */
[----:B------:R-:W-:Y:S01]  /*3c50*/  SEL R24, R25, R24, !P3 ;  /* 0x0000001819187207 */ /* 0x000fe20005800000 */
[----:B------:R-:W-:Y:S01]  /*3c60*/  IMAD R29, R29, R137, RZ ;  /* 0x000000891d1d7224 */ /* 0x000fe200078e02ff */
[C---:B------:R-:W-:Y:S01]  /*3c70*/  SEL R32, R25.reuse, R32, !P3 ;  /* 0x0000002019207207 */ /* 0x040fe20005800000 */
[----:B------:R-:W-:Y:S01]  /*3c80*/  UIADD3.64 UR14, UR4, 0x380, URZ ;  /* 0x00000380040e7897 */ /* 0x000fe2000fffe03f */
[C---:B------:R-:W-:Y:S01]  /*3c90*/  SEL R59, R25.reuse, R33, !P3 ;  /* 0x00000021193b7207 */ /* 0x040fe20005800000 */
[----:B------:R-:W-:Y:S01]  /*3ca0*/  IMAD R33, R24, R137, RZ ;  /* 0x0000008918217224 */ /* 0x000fe200078e02ff */
[C---:B------:R-:W-:Y:S01]  /*3cb0*/  SEL R34, R25.reuse, R34, !P3 ;  /* 0x0000002219227207 */ /* 0x040fe20005800000 */
[----:B------:R-:W-:Y:S01]  /*3cc0*/  UIADD3.64 UR10, UR4, 0x400, URZ ;  /* 0x00000400040a7897 */ /* 0x000fe2000fffe03f */
[C---:B------:R-:W-:Y:S01]  /*3cd0*/  SEL R60, R25.reuse, R35, !P3 ;  /* 0x00000023193c7207 */ /* 0x040fe20005800000 */
[-C--:B------:R-:W-:Y:S01]  /*3ce0*/  IMAD R35, R32, R137.reuse, RZ ;  /* 0x0000008920237224 */ /* 0x080fe200078e02ff */
[----:B------:R-:W-:Y:S01]  /*3cf0*/  SEL R36, R25, R36, !P3 ;  /* 0x0000002419247207 */ /* 0x000fe20005800000 */
[----:B------:R-:W-:Y:S01]  /*3d00*/  IMAD R59, R59, R137, RZ ;  /* 0x000000893b3b7224 */ /* 0x000fe200078e02ff */
[C---:B------:R-:W-:Y:S01]  /*3d10*/  SEL R61, R25.reuse, R37, !P3 ;  /* 0x00000025193d7207 */ /* 0x040fe20005800000 */
[----:B------:R-:W-:Y:S01]  /*3d20*/  IMAD R37, R34, R137, RZ ;  /* 0x0000008922257224 */ /* 0x000fe200078e02ff */
[C---:B------:R-:W-:Y:S01]  /*3d30*/  SEL R38, R25.reuse, R38, !P3 ;  /* 0x0000002619267207 */ /* 0x040fe20005800000 */
[----:B--2---:R-:W-:Y:S01]  /*3d40*/  IMAD R139, R12, 0x7f, RZ ;  /* 0x0000007f0c8b7824 */ /* 0x004fe200078e02ff */
[C---:B------:R-:W-:Y:S01]  /*3d50*/  SEL R62, R25.reuse, R39, !P3 ;  /* 0x00000027193e7207 */ /* 0x040fe20005800000 */
[-C--:B------:R-:W-:Y:S01]  /*3d60*/  IMAD R39, R60, R137.reuse, RZ ;  /* 0x000000893c277224 */ /* 0x080fe200078e02ff */
[----:B------:R-:W-:Y:S01]  /*3d70*/  SEL R40, R25, R40, !P3 ;  /* 0x0000002819287207 */ /* 0x000fe20005800000 */
[----:B------:R-:W-:Y:S01]  /*3d80*/  IMAD R61, R61, R137, RZ ;  /* 0x000000893d3d7224 */ /* 0x000fe200078e02ff */
[C---:B------:R-:W-:Y:S01]  /*3d90*/  SEL R63, R25.reuse, R41, !P3 ;  /* 0x00000029193f7207 */ /* 0x040fe20005800000 */
[----:B------:R-:W-:Y:S01]  /*3da0*/  IMAD R41, R36, R137, RZ ;  /* 0x0000008924297224 */ /* 0x000fe200078e02ff */
[C---:B------:R-:W-:Y:S01]  /*3db0*/  SEL R42, R25.reuse, R42, !P3 ;  /* 0x0000002a192a7207 */ /* 0x040fe20005800000 */
[----:B------:R-:W-:Y:S01]  /*3dc0*/  IMAD R141, R12, 0x7e, RZ ;  /* 0x0000007e0c8d7824 */ /* 0x000fe200078e02ff */
[C---:B------:R-:W-:Y:S01]  /*3dd0*/  SEL R64, R25.reuse, R43, !P3 ;  /* 0x0000002b19407207 */ /* 0x040fe20005800000 */
[-C--:B------:R-:W-:Y:S01]  /*3de0*/  IMAD R43, R38, R137.reuse, RZ ;  /* 0x00000089262b7224 */ /* 0x080fe200078e02ff */
[----:B------:R-:W-:Y:S01]  /*3df0*/  SEL R44, R25, R44, !P3 ;  /* 0x0000002c192c7207 */ /* 0x000fe20005800000 */
[----:B------:R-:W-:Y:S01]  /*3e00*/  IMAD R63, R63, R137, RZ ;  /* 0x000000893f3f7224 */ /* 0x000fe200078e02ff */
        /* <DEDUP_REMOVED lines=14> */
[C---:B------:R-:W-:Y:S01]  /*3ef0*/  SEL R52, R25.reuse, R52, !P3 ;  /* 0x0000003419347207 */ /* 0x040fe20005800000 */
[----:B------:R-:W-:Y:S01]  /*3f00*/  IMAD R71, R50, R137, RZ ;  /* 0x0000008932477224 */ /* 0x000fe200078e02ff */
[C---:B------:R-:W-:Y:S01]  /*3f10*/  SEL R72, R25.reuse, R53, !P3 ;  /* 0x0000003519487207 */ /* 0x040fe20005800000 */
[-C--:B------:R-:W-:Y:S01]  /*3f20*/  IMAD R53, R44, R137.reuse, RZ ;  /* 0x000000892c357224 */ /* 0x080fe200078e02ff */
[C---:B------:R-:W-:Y:S01]  /*3f30*/  SEL R54, R25.reuse, R54, !P3 ;  /* 0x0000003619367207 */ /* 0x040fe20005800000 */
[----:B------:R-:W-:Y:S01]  /*3f40*/  IMAD R73, R70, R137, RZ ;  /* 0x0000008946497224 */ /* 0x000fe200078e02ff */
[C---:B------:R-:W-:Y:S01]  /*3f50*/  SEL R74, R25.reuse, R55, !P3 ;  /* 0x00000037194a7207 */ /* 0x040fe20005800000 */
[----:B------:R-:W-:Y:S01]  /*3f60*/  IMAD R55, R46, R137, RZ ;  /* 0x000000892e377224 */ /* 0x000fe200078e02ff */
[C---:B------:R-:W-:Y:S01]  /*3f70*/  SEL R76, R25.reuse, R31, !P3 ;  /* 0x0000001f194c7207 */ /* 0x040fe20005800000 */
[-C--:B------:R-:W-:Y:S01]  /*3f80*/  IMAD R31, R30, R137.reuse, RZ ;  /* 0x000000891e1f7224 */ /* 0x080fe200078e02ff */
[C---:B------:R-:W-:Y:S01]  /*3f90*/  SEL R56, R25.reuse, R56, !P3 ;  /* 0x0000003819387207 */ /* 0x040fe20005800000 */
[----:B------:R-:W-:Y:S01]  /*3fa0*/  IMAD R75, R52, R137, RZ ;  /* 0x00000089344b7224 */ /* 0x000fe200078e02ff */
[C---:B------:R-:W-:Y:S01]  /*3fb0*/  SEL R78, R25.reuse, R57, !P3 ;  /* 0x00000039194e7207 */ /* 0x040fe20005800000 */
[-C--:B------:R-:W-:Y:S01]  /*3fc0*/  IMAD R57, R66, R137.reuse, RZ ;  /* 0x0000008942397224 */ /* 0x080fe200078e02ff */
        /* <DEDUP_REMOVED lines=47> */
[-C--:B------:R-:W-:Y:S01]  /*42c0*/  IMAD R119, R112, R137.reuse, RZ ;  /* 0x0000008970777224 */ /* 0x080fe200078e02ff */
[----:B------:R-:W-:Y:S01]  /*42d0*/  SEL R126, R25, R126, !P3 ;  /* 0x0000007e197e7207 */ /* 0x000fe20005800000 */
[-C--:B------:R-:W-:Y:S01]  /*42e0*/  IMAD R25, R22, R137.reuse, RZ ;  /* 0x0000008916197224 */ /* 0x080fe200078e02ff */
[-C--:B------:R-:W-:Y:S01]  /*42f0*/  LEA R14, P3, R9, R4.reuse, 0x1 ;  /* 0x00000004090e7211 */ /* 0x080fe200078608ff */
[-C--:B------:R-:W-:Y:S01]  /*4300*/  IMAD R121, R114, R137.reuse, RZ ;  /* 0x0000008972797224 */ /* 0x080fe200078e02ff */
[-C--:B0-----:R-:W-:Y:S01]  /*4310*/  LEA R16, P2, R17, R4.reuse, 0x1 ;  /* 0x0000000411107211 */ /* 0x081fe200078408ff */
[-C--:B------:R-:W-:Y:S01]  /*4320*/  IMAD R123, R92, R137.reuse, RZ ;  /* 0x000000895c7b7224 */ /* 0x080fe200078e02ff */
[-C--:B-1----:R-:W-:Y:S01]  /*4330*/  LEA R6, P1, R27, R4.reuse, 0x1 ;  /* 0x000000041b067211 */ /* 0x082fe200078208ff */
[----:B------:R0:W-:Y:S01]  /*4340*/  STL [R1+0x1f8], R14 ;  /* 0x0001f80e01007387 */ /* 0x0001e20000100800 */
[-C--:B------:R-:W-:Y:S01]  /*4350*/  IMAD R125, R94, R137.reuse, RZ ;  /* 0x000000895e7d7224 */ /* 0x080fe200078e02ff */
[----:B------:R-:W-:Y:S01]  /*4360*/  LOP3.LUT R20, R10, 0x10, RZ, 0x3c, !PT ;  /* 0x000000100a147812 */ /* 0x000fe200078e3cff */
[-C--:B------:R-:W-:Y:S01]  /*4370*/  IMAD R127, R116, R137.reuse, RZ ;  /* 0x00000089747f7224 */ /* 0x080fe200078e02ff */
[----:B------:R1:W-:Y:S01]  /*4380*/  STL [R1+0x200], R16 ;  /* 0x0002001001007387 */ /* 0x0003e20000100800 */
[-C--:B------:R-:W-:Y:S01]  /*4390*/  IMAD R129, R118, R137.reuse, RZ ;  /* 0x0000008976817224 */ /* 0x080fe200078e02ff */
[----:B------:R-:W-:Y:S01]  /*43a0*/  LOP3.LUT R18, R10, 0x30, RZ, 0x3c, !PT ;  /* 0x000000300a127812 */ /* 0x000fe200078e3cff */
[-C--:B------:R-:W-:Y:S01]  /*43b0*/  IMAD R131, R120, R137.reuse, RZ ;  /* 0x0000008978837224 */ /* 0x080fe200078e02ff */
[----:B------:R2:W-:Y:S01]  /*43c0*/  STL [R1+0x208], R6 ;  /* 0x0002080601007387 */ /* 0x0005e20000100800 */
[-C--:B------:R-:W-:Y:S01]  /*43d0*/  IMAD R133, R122, R137.reuse, RZ ;  /* 0x000000897a857224 */ /* 0x080fe200078e02ff */
[-C--:B0-----:R-:W-:Y:S01]  /*43e0*/  LEA R14, P0, R19, R4.reuse, 0x1 ;  /* 0x00000004130e7211 */ /* 0x081fe200078008ff */
[-C--:B------:R-:W-:Y:S01]  /*43f0*/  IMAD R135, R124, R137.reuse, RZ ;  /* 0x000000897c877224 */ /* 0x080fe200078e02ff */
[----:B------:R-:W-:Y:S01]  /*4400*/  LOP3.LUT R24, R11, 0x70, RZ, 0x3c, !PT ;  /* 0x000000700b187812 */ /* 0x000fe200078e3cff */
[----:B------:R-:W-:Y:S01]  /*4410*/  IMAD R137, R126, R137, RZ ;  /* 0x000000897e897224 */ /* 0x000fe200078e02ff */
[----:B-1----:R-:W-:Y:S01]  /*4420*/  LEA R16, P4, R21, R4, 0x1 ;  /* 0x0000000415107211 */ /* 0x002fe200078808ff */
[----:B------:R0:W-:Y:S01]  /*4430*/  STL [R1+0x210], R14 ;  /* 0x0002100e01007387 */ /* 0x0001e20000100800 */
[C---:B------:R-:W-:Y:S01]  /*4440*/  IMAD.IADD R22, R152.reuse, 0x1, R10 ;  /* 0x0000000198167824 */ /* 0x040fe200078e020a */
[----:B------:R-:W-:Y:S01]  /*4450*/  UIADD3.64 UR14, UR4, 0x580, URZ ;  /* 0x00000580040e7897 */ /* 0x000fe2000fffe03f */
[-C--:B--2---:R-:W-:Y:S01]  /*4460*/  LEA.HI.X.SX32 R6, R7, R8.reuse, 0x1, P6 ;  /* 0x0000000807067211 */ /* 0x084fe200030f0eff */
[----:B------:R1:W-:Y:S01]  /*4470*/  STL [R1+0x218], R16 ;  /* 0x0002181001007387 */ /* 0x0003e20000100800 */
[-C--:B------:R-:W-:Y:S01]  /*4480*/  LEA.HI.X.SX32 R7, R5, R8.reuse, 0x1, P5 ;  /* 0x0000000805077211 */ /* 0x080fe200028f0eff */
[----:B------:R-:W-:Y:S01]  /*4490*/  UIADD3.64 UR10, UR4, 0x600, URZ ;  /* 0x00000600040a7897 */ /* 0x000fe2000fffe03f */
[----:B------:R-:W-:Y:S01]  /*44a0*/  LEA.HI.X.SX32 R5, R9, R8, 0x1, P3 ;  /* 0x0000000809057211 */ /* 0x000fe200018f0eff */
[----:B------:R2:W-:Y:S01]  /*44b0*/  STL [R1+0x1e0], R6 ;  /* 0x0001e00601007387 */ /* 0x0005e20000100800 */
[----:B------:R-:W-:Y:S01]  /*44c0*/  UIADD3.64 UR14, UR4, 0x680, URZ ;  /* 0x00000680040e7897 */ /* 0x000fe2000fffe03f */
[-C--:B0-----:R-:W-:Y:S01]  /*44d0*/  LEA R14, P6, R23, R4.reuse, 0x1 ;  /* 0x00000004170e7211 */ /* 0x081fe200078c08ff */
[----:B------:R-:W-:Y:S01]  /*44e0*/  UIADD3.64 UR10, UR4, 0x700, URZ ;  /* 0x00000700040a7897 */ /* 0x000fe2000fffe03f */
[----:B------:R-:W-:Y:S01]  /*44f0*/  IMAD.IADD R20, R152, 0x1, R20 ;  /* 0x0000000198147824 */ /* 0x000fe200078e0214 */
[----:B------:R-:W-:Y:S01]  /*4500*/  UIADD3.64 UR14, UR4, 0x780, URZ ;  /* 0x00000780040e7897 */ /* 0x000fe2000fffe03f */
[----:B-1----:R-:W-:Y:S01]  /*4510*/  LOP3.LUT R16, R10, 0x50, RZ, 0x3c, !PT ;  /* 0x000000500a107812 */ /* 0x002fe200078e3cff */
[----:B------:R0:W-:Y:S01]  /*4520*/  STL [R1+0x224], R14 ;  /* 0x0002240e01007387 */ /* 0x0001e20000100800 */
[----:B------:R-:W-:Y:S01]  /*4530*/  UIADD3.64 UR10, UR4, 0x800, URZ ;  /* 0x00000800040a7897 */ /* 0x000fe2000fffe03f */
[C---:B------:R-:W-:Y:S01]  /*4540*/  IMAD.IADD R18, R152.reuse, 0x1, R18 ;  /* 0x0000000198127824 */ /* 0x040fe200078e0212 */
[-C--:B--2---:R-:W-:Y:S01]  /*4550*/  LEA R6, P5, R29, R4.reuse, 0x1 ;  /* 0x000000041d067211 */ /* 0x084fe200078a08ff */
[----:B------:R1:W-:Y:S01]  /*4560*/  STL [R1+0x1ec], R7 ;  /* 0x0001ec0701007387 */ /* 0x0003e20000100800 */
[----:B------:R-:W-:Y:S01]  /*4570*/  UIADD3.64 UR14, UR4, 0x880, URZ ;  /* 0x00000880040e7897 */ /* 0x000fe2000fffe03f */
[----:B------:R-:W-:Y:S01]  /*4580*/  IMAD.IADD R16, R152, 0x1, R16 ;  /* 0x0000000198107824 */ /* 0x000fe200078e0210 */
[----:B------:R-:W-:Y:S01]  /*4590*/  UIADD3.64 UR10, UR4, 0x900, URZ ;  /* 0x00000900040a7897 */ /* 0x000fe2000fffe03f */
[----:B------:R2:W-:Y:S01]  /*45a0*/  STL [R1+0x230], R6 ;  /* 0x0002300601007387 */ /* 0x0005e20000100800 */
[----:B------:R-:W-:Y:S01]  /*45b0*/  UIADD3.64 UR14, UR4, 0x980, URZ ;  /* 0x00000980040e7897 */ /* 0x000fe2000fffe03f */
[----:B0-----:R-:W-:Y:S01]  /*45c0*/  IMAD R14, R12, 0x66, RZ ;  /* 0x000000660c0e7824 */ /* 0x001fe200078e02ff */
[----:B------:R-:W-:Y:S01]  /*45d0*/  UIADD3.64 UR10, UR4, 0xa00, URZ ;  /* 0x00000a00040a7897 */ /* 0x000fe2000fffe03f */
[----:B------:R0:W-:Y:S01]  /*45e0*/  STL [R1+0x1f4], R5 ;  /* 0x0001f40501007387 */ /* 0x0001e20000100800 */
[----:B------:R-:W-:Y:S01]  /*45f0*/  UIADD3.64 UR14, UR4, 0xa80, URZ ;  /* 0x00000a80040e7897 */ /* 0x000fe2000fffe03f */
[----:B-1----:R-:W-:Y:S01]  /*4600*/  LEA R7, P3, R25, R4, 0x1 ;  /* 0x0000000419077211 */ /* 0x002fe200078608ff */
[----:B------:R-:W-:-:S02]  /*4610*/  UIADD3.64 UR10, UR4, 0xb00, URZ ;  /* 0x00000b00040a7897 */ /* 0x000fc4000fffe03f */
[----:B------:R-:W-:Y:S01]  /*4620*/  UIADD3.64 UR14, UR4, 0xb80, URZ ;  /* 0x00000b80040e7897 */ /* 0x000fe2000fffe03f */
[----:B--2---:R-:W-:Y:S01]  /*4630*/  LEA.HI.X.SX32 R6, R17, R8, 0x1, P2 ;  /* 0x0000000811067211 */ /* 0x004fe200010f0eff */
[----:B------:R1:W-:Y:S01]  /*4640*/  STL [R1+0x238], R7 ;  /* 0x0002380701007387 */ /* 0x0003e20000100800 */
[----:B------:R-:W-:Y:S01]  /*4650*/  IMAD R17, R12, 0x7c, RZ ;  /* 0x0000007c0c117824 */ /* 0x000fe200078e02ff */
[----:B------:R-:W-:Y:S01]  /*4660*/  UIADD3.64 UR10, UR4, 0xc00, URZ ;  /* 0x00000c00040a7897 */ /* 0x000fe2000fffe03f */
[----:B0-----:R-:W-:Y:S01]  /*4670*/  LEA R5, P2, R31, R4, 0x1 ;  /* 0x000000041f057211 */ /* 0x001fe200078408ff */
[----:B------:R0:W-:Y:S01]  /*4680*/  STL [R1+0x1fc], R6 ;  /* 0x0001fc0601007387 */ /* 0x0001e20000100800 */
[----:B------:R-:W-:Y:S02]  /*4690*/  UIADD3.64 UR8, UR4, 0x80, URZ ;  /* 0x0000008004087897 */ /* 0x000fe4000fffe03f */
[----:B------:R-:W-:Y:S01]  /*46a0*/  UIADD3.64 UR12, UR4, 0x100, URZ ;  /* 0x00000100040c7897 */ /* 0x000fe2000fffe03f */
[----:B------:R2:W-:Y:S01]  /*46b0*/  STL [R1+0x240], R5 ;  /* 0x0002400501007387 */ /* 0x0005e20000100800 */
[----:B------:R-:W-:Y:S01]  /*46c0*/  UIADD3.64 UR16, UR4, 0x180, URZ ;  /* 0x0000018004107897 */ /* 0x000fe2000fffe03f */
[----:B-1----:R-:W-:-:S02]  /*46d0*/  LEA.HI.X.SX32 R7, R27, R8, 0x1, P1 ;  /* 0x000000081b077211 */ /* 0x002fc400008f0eff */
[----:B------:R-:W-:Y:S01]  /*46e0*/  CS2R R26, SRZ ;  /* 0x00000000001a7805 */ /* 0x000fe2000001ff00 */
[----:B------:R-:W-:Y:S01]  /*46f0*/  UIADD3.64 UR20, UR4, 0x200, URZ ;  /* 0x0000020004147897 */ /* 0x000fe2000fffe03f */
[----:B0-----:R-:W-:Y:S01]  /*4700*/  LEA R6, P1, R33, R4, 0x1 ;  /* 0x0000000421067211 */ /* 0x001fe200078208ff */
[----:B------:R0:W-:Y:S01]  /*4710*/  STL [R1+0x204], R7 ;  /* 0x0002040701007387 */ /* 0x0001e20000100800 */
[----:B------:R-:W-:Y:S01]  /*4720*/  UIADD3.64 UR24, UR4, 0x280, URZ ;  /* 0x0000028004187897 */ /* 0x000fe2000fffe03f */
[----:B--2---:R-:W-:Y:S02]  /*4730*/  LEA.HI.X.SX32 R5, R19, R8, 0x1, P0 ;  /* 0x0000000813057211 */ /* 0x004fe400000f0eff */
[----:B------:R1:W-:Y:S01]  /*4740*/  STL [R1+0x248], R6 ;  /* 0x0002480601007387 */ /* 0x0003e20000100800 */
[----:B------:R-:W-:Y:S01]  /*4750*/  LOP3.LUT R19, R10, 0x20, RZ, 0x3c, !PT ;  /* 0x000000200a137812 */ /* 0x000fe200078e3cff */
[----:B------:R-:W-:Y:S02]  /*4760*/  UIADD3.64 UR28, UR4, 0x300, URZ ;  /* 0x00000300041c7897 */ /* 0x000fe4000fffe03f */
[----:B------:R2:W-:Y:S01]  /*4770*/  STL [R1+0x20c], R5 ;  /* 0x00020c0501007387 */ /* 0x0005e20000100800 */
[----:B------:R-:W-:Y:S01]  /*4780*/  UIADD3.64 UR36, UR4, 0xc80, URZ ;  /* 0x00000c8004247897 */ /* 0x000fe2000fffe03f */
[----:B0-----:R-:W-:Y:S01]  /*4790*/  LEA R7, P0, R35, R4, 0x1 ;  /* 0x0000000423077211 */ /* 0x001fe200078008ff */
[----:B------:R-:W-:Y:S01]  /*47a0*/  IMAD.IADD R19, R152, 0x1, R19 ;  /* 0x0000000198137824 */ /* 0x000fe200078e0213 */
[----:B------:R-:W-:Y:S01]  /*47b0*/  UIADD3.64 UR40, UR4, 0xd00, URZ ;  /* 0x00000d0004287897 */ /* 0x000fe2000fffe03f */
[----:B-1----:R-:W-:-:S02]  /*47c0*/  LEA.HI.X.SX32 R6, R21, R8, 0x1, P4 ;  /* 0x0000000815067211 */ /* 0x002fc400020f0eff */
[----:B------:R0:W-:Y:S01]  /*47d0*/  STL [R1+0x250], R7 ;  /* 0x0002500701007387 */ /* 0x0001e20000100800 */
[----:B------:R-:W-:Y:S01]  /*47e0*/  IMAD.IADD R21, R152, 0x1, R11 ;  /* 0x0000000198157824 */ /* 0x000fe200078e020b */
[----:B------:R-:W-:Y:S01]  /*47f0*/  UIADD3.64 UR44, UR4, 0xd80, URZ ;  /* 0x00000d80042c7897 */ /* 0x000fe2000fffe03f */
[----:B--2---:R-:W-:Y:S01]  /*4800*/  LEA R5, P4, R59, R4, 0x1 ;  /* 0x000000043b057211 */ /* 0x004fe200078808ff */
[----:B------:R1:W-:Y:S01]  /*4810*/  STL [R1+0x214], R6 ;  /* 0x0002140601007387 */ /* 0x0003e20000100800 */
[----:B------:R-:W-:Y:S02]  /*4820*/  UIADD3.64 UR48, UR4, 0xe00, URZ ;  /* 0x00000e0004307897 */ /* 0x000fe4000fffe03f */
[----:B------:R-:W-:Y:S01]  /*4830*/  UIADD3.64 UR52, UR4, 0xe80, URZ ;  /* 0x00000e8004347897 */ /* 0x000fe2000fffe03f */
[----:B------:R2:W-:Y:S01]  /*4840*/  STL [R1+0x258], R5 ;  /* 0x0002580501007387 */ /* 0x0005e20000100800 */
[----:B------:R-:W-:Y:S01]  /*4850*/  UIADD3.64 UR56, UR4, 0xf00, URZ ;  /* 0x00000f0004387897 */ /* 0x000fe2000fffe03f */
[----:B0-----:R-:W-:Y:S01]  /*4860*/  LEA.HI.X.SX32 R7, R23, R8, 0x1, P6 ;  /* 0x0000000817077211 */ /* 0x001fe200030f0eff */
[----:B------:R-:W-:-:S02]  /*4870*/  UIADD3.64 UR10, UR6, 0x2, URZ ;  /* 0x00000002060a7897 */ /* 0x000fc4000fffe03f */
[----:B------:R-:W-:Y:S01]  /*4880*/  UIADD3.64 UR14, UR6, 0x4, URZ ;  /* 0x00000004060e7897 */ /* 0x000fe2000fffe03f */
[----:B-1----:R-:W-:Y:S01]  /*4890*/  LEA R6, P6, R37, R4, 0x1 ;  /* 0x0000000425067211 */ /* 0x002fe200078c08ff */
[----:B------:R0:W-:Y:S01]  /*48a0*/  STL [R1+0x21c], R7 ;  /* 0x00021c0701007387 */ /* 0x0001e20000100800 */
[----:B------:R-:W-:Y:S01]  /*48b0*/  UIADD3.64 UR18, UR6, 0x1fe, URZ ;  /* 0x000001fe06127897 */ /* 0x000fe2000fffe03f */
[----:B--2---:R-:W-:Y:S02]  /*48c0*/  LEA.HI.X.SX32 R5, R29, R8, 0x1, P5 ;  /* 0x000000081d057211 */ /* 0x004fe400028f0eff */
[----:B------:R1:W-:Y:S01]  /*48d0*/  STL [R1+0x260], R6 ;  /* 0x0002600601007387 */ /* 0x0003e20000100800 */
[----:B------:R-:W-:Y:S01]  /*48e0*/  CS2R R28, SRZ ;  /* 0x00000000001c7805 */ /* 0x000fe2000001ff00 */
[----:B------:R-:W-:Y:S02]  /*48f0*/  UIADD3.64 UR22, UR6, 0x200, URZ ;  /* 0x0000020006167897 */ /* 0x000fe4000fffe03f */
[----:B------:R2:W-:Y:S01]  /*4900*/  STL [R1+0x22c], R5 ;  /* 0x00022c0501007387 */ /* 0x0005e20000100800 */
[----:B------:R-:W-:Y:S01]  /*4910*/  UIADD3.64 UR26, UR6, 0x202, URZ ;  /* 0x00000202061a7897 */ /* 0x000fe2000fffe03f */
[----:B0-----:R-:W-:Y:S01]  /*4920*/  LEA R7, P5, R39, R4, 0x1 ;  /* 0x0000000427077211 */ /* 0x001fe200078a08ff */
[----:B------:R-:W-:Y:S01]  /*4930*/  UIADD3.64 UR30, UR6, 0x204, URZ ;  /* 0x00000204061e7897 */ /* 0x000fe2000fffe03f */
[----:B-1----:R-:W-:-:S03]  /*4940*/  LEA.HI.X.SX32 R6, R25, R8, 0x1, P3 ;  /* 0x0000000819067211 */ /* 0x002fc600018f0eff */
[----:B------:R0:W-:Y:S01]  /*4950*/  STL [R1+0x268], R7 ;  /* 0x0002680701007387 */ /* 0x0001e20000100800 */
[----:B--2---:R-:W-:-:S03]  /*4960*/  LEA R5, P3, R41, R4, 0x1 ;  /* 0x0000000429057211 */ /* 0x004fc600078608ff */
[----:B------:R1:W-:Y:S04]  /*4970*/  STL [R1+0x234], R6 ;  /* 0x0002340601007387 */ /* 0x0003e80000100800 */
[----:B------:R2:W-:Y:S01]  /*4980*/  STL [R1+0x270], R5 ;  /* 0x0002700501007387 */ /* 0x0005e20000100800 */
[----:B0-----:R-:W-:Y:S02]  /*4990*/  LEA.HI.X.SX32 R7, R31, R8, 0x1, P2 ;  /* 0x000000081f077211 */ /* 0x001fe400010f0eff */
[----:B------:R-:W-:Y:S02]  /*49a0*/  CS2R R30, SRZ ;  /* 0x00000000001e7805 */ /* 0x000fe4000001ff00 */
[----:B-1----:R-:W-:Y:S01]  /*49b0*/  LEA R6, P2, R61, R4, 0x1 ;  /* 0x000000043d067211 */ /* 0x002fe200078408ff */
[----:B------:R0:W-:Y:S01]  /*49c0*/  STL [R1+0x23c], R7 ;  /* 0x00023c0701007387 */ /* 0x0001e20000100800 */
[----:B--2---:R-:W-:-:S03]  /*49d0*/  LEA.HI.X.SX32 R5, R33, R8, 0x1, P1 ;  /* 0x0000000821057211 */ /* 0x004fc600008f0eff */
[----:B------:R1:W-:Y:S01]  /*49e0*/  STL [R1+0x278], R6 ;  /* 0x0002780601007387 */ /* 0x0003e20000100800 */
[----:B------:R-:W-:-:S03]  /*49f0*/  CS2R R32, SRZ ;  /* 0x0000000000207805 */ /* 0x000fc6000001ff00 */
[----:B------:R2:W-:Y:S01]  /*4a00*/  STL [R1+0x244], R5 ;  /* 0x0002440501007387 */ /* 0x0005e20000100800 */
[----:B0-----:R-:W-:Y:S02]  /*4a10*/  LEA R7, P1, R43, R4, 0x1 ;  /* 0x000000042b077211 */ /* 0x001fe400078208ff */
[----:B-1----:R-:W-:-:S03]  /*4a20*/  LEA.HI.X.SX32 R6, R35, R8, 0x1, P0 ;  /* 0x0000000823067211 */ /* 0x002fc600000f0eff */
[----:B------:R0:W-:Y:S01]  /*4a30*/  STL [R1+0x280], R7 ;  /* 0x0002800701007387 */ /* 0x0001e20000100800 */
[----:B------:R-:W-:Y:S02]  /*4a40*/  CS2R R34, SRZ ;  /* 0x0000000000227805 */ /* 0x000fe4000001ff00 */
[----:B--2---:R-:W-:Y:S01]  /*4a50*/  LEA R5, P0, R45, R4, 0x1 ;  /* 0x000000042d057211 */ /* 0x004fe200078008ff */
[----:B------:R1:W-:Y:S04]  /*4a60*/  STL [R1+0x24c], R6 ;  /* 0x00024c0601007387 */ /* 0x0003e80000100800 */
[----:B------:R2:W-:Y:S01]  /*4a70*/  STL [R1+0x288], R5 ;  /* 0x0002880501007387 */ /* 0x0005e20000100800 */
[----:B0-----:R-:W-:Y:S02]  /*4a80*/  LEA.HI.X.SX32 R7, R59, R8, 0x1, P4 ;  /* 0x000000083b077211 */ /* 0x001fe400020f0eff */
[----:B------:R-:W-:-:S02]  /*4a90*/  CS2R R58, SRZ ;  /* 0x00000000003a7805 */ /* 0x000fc4000001ff00 */
        /* <DEDUP_REMOVED lines=214> */
[----:B------:R-:W-:Y:S02]  /*5800*/  LEA R4, P6, R137, R4, 0x1 ;  /* 0x0000000489047211 */ /* 0x000fe400078c08ff */
[----:B------:R-:W-:Y:S02]  /*5810*/  CS2R R122, SRZ ;  /* 0x00000000007a7805 */ /* 0x000fe4000001ff00 */
[-C--:B------:R-:W-:Y:S01]  /*5820*/  LEA.HI.X.SX32 R9, R135, R8.reuse, 0x1, P4 ;  /* 0x0000000887097211 */ /* 0x080fe200020f0eff */
[----:B------:R2:W-:Y:S01]  /*5830*/  STL [R1+0x3b4], R5 ;  /* 0x0003b40501007387 */ /* 0x0005e20000100800 */
[----:B------:R-:W-:Y:S02]  /*5840*/  CS2R R134, SRZ ;  /* 0x0000000000867805 */ /* 0x000fe4000001ff00 */
[-C--:B0-----:R-:W-:Y:S02]  /*5850*/  LEA.HI.X.SX32 R7, R131, R8.reuse, 0x1, P1 ;  /* 0x0000000883077211 */ /* 0x081fe400008f0eff */
[----:B------:R-:W-:Y:S01]  /*5860*/  CS2R R130, SRZ ;  /* 0x0000000000827805 */ /* 0x000fe2000001ff00 */
[----:B------:R0:W-:Y:S01]  /*5870*/  STL [R1+0x3f0], R4 ;  /* 0x0003f00401007387 */ /* 0x0001e20000100800 */
[----:B-1----:R-:W-:-:S02]  /*5880*/  LEA.HI.X.SX32 R6, R125, R8, 0x1, P5 ;  /* 0x000000087d067211 */ /* 0x002fc400028f0eff */
[----:B------:R-:W-:Y:S02]  /*5890*/  CS2R R124, SRZ ;  /* 0x00000000007c7805 */ /* 0x000fe4000001ff00 */
[-C--:B--2---:R-:W-:Y:S01]  /*58a0*/  LEA.HI.X.SX32 R5, R127, R8.reuse, 0x1, P3 ;  /* 0x000000087f057211 */ /* 0x084fe200018f0eff */
[----:B------:R1:W-:Y:S01]  /*58b0*/  STL [R1+0x3bc], R6 ;  /* 0x0003bc0601007387 */ /* 0x0003e20000100800 */
[----:B------:R-:W-:Y:S02]  /*58c0*/  CS2R R126, SRZ ;  /* 0x00000000007e7805 */ /* 0x000fe4000001ff00 */
[----:B0-----:R-:W-:Y:S01]  /*58d0*/  LEA.HI.X.SX32 R4, R129, R8, 0x1, P2 ;  /* 0x0000000881047211 */ /* 0x001fe200010f0eff */
[----:B------:R-:W-:Y:S01]  /*58e0*/  STL [R1+0x3c4], R5 ;  /* 0x0003c40501007387 */ /* 0x000fe20000100800 */
[----:B------:R-:W-:-:S03]  /*58f0*/  CS2R R128, SRZ ;  /* 0x0000000000807805 */ /* 0x000fc6000001ff00 */
[----:B------:R0:W-:Y:S01]  /*5900*/  STL [R1+0x3cc], R4 ;  /* 0x0003cc0401007387 */ /* 0x0001e20000100800 */
[-C--:B-1----:R-:W-:Y:S02]  /*5910*/  LEA.HI.X.SX32 R6, R133, R8.reuse, 0x1, P0 ;  /* 0x0000000885067211 */ /* 0x082fe400000f0eff */
[----:B------:R-:W-:Y:S02]  /*5920*/  CS2R R132, SRZ ;  /* 0x0000000000847805 */ /* 0x000fe4000001ff00 */
[----:B------:R-:W-:Y:S01]  /*5930*/  LEA.HI.X.SX32 R8, R137, R8, 0x1, P6 ;  /* 0x0000000889087211 */ /* 0x000fe200030f0eff */
[----:B------:R-:W-:Y:S01]  /*5940*/  STL [R1+0x3d4], R7 ;  /* 0x0003d40701007387 */ /* 0x000fe20000100800 */
[----:B------:R-:W-:-:S03]  /*5950*/  CS2R R136, SRZ ;  /* 0x0000000000887805 */ /* 0x000fc6000001ff00 */
[----:B------:R1:W-:Y:S01]  /*5960*/  STL [R1+0x3dc], R6 ;  /* 0x0003dc0601007387 */ /* 0x0003e20000100800 */
[----:B0-----:R-:W-:-:S03]  /*5970*/  IMAD.WIDE R4, R139, 0x2, R190 ;  /* 0x000000028b047825 */ /* 0x001fc600078e02be */
[----:B------:R0:W-:Y:S04]  /*5980*/  STL [R1+0x3e4], R9 ;  /* 0x0003e40901007387 */ /* 0x0001e80000100800 */
[----:B------:R-:W-:Y:S01]  /*5990*/  STL [R1+0x3f8], R4 ;  /* 0x0003f80401007387 */ /* 0x000fe20000100800 */
[----:B-1----:R-:W-:Y:S01]  /*59a0*/  IMAD.WIDE R6, R139, 0x2, R188 ;  /* 0x000000028b067825 */ /* 0x002fe200078e02bc */
[----:B------:R-:W-:Y:S02]  /*59b0*/  CS2R R138, SRZ ;  /* 0x00000000008a7805 */ /* 0x000fe4000001ff00 */
[----:B------:R-:W-:Y:S01]  /*59c0*/  STL [R1+0x3ec], R8 ;  /* 0x0003ec0801007387 */ /* 0x000fe20000100800 */
[----:B0-----:R-:W-:-:S03]  /*59d0*/  IMAD R9, R12, 0x7d, RZ ;  /* 0x0000007d0c097824 */ /* 0x001fc600078e02ff */
[----:B------:R0:W-:Y:S04]  /*59e0*/  STL [R1+0x3f4], R5 ;  /* 0x0003f40501007387 */ /* 0x0001e80000100800 */
[----:B------:R-:W-:Y:S04]  /*59f0*/  STL [R1+0x400], R6 ;  /* 0x0004000601007387 */ /* 0x000fe80000100800 */
[----:B------:R1:W-:Y:S01]  /*5a00*/  STL [R1+0x3fc], R7 ;  /* 0x0003fc0701007387 */ /* 0x0003e20000100800 */
[----:B0-----:R-:W-:-:S05]  /*5a10*/  IMAD.WIDE R4, R141, 0x2, R190 ;  /* 0x000000028d047825 */ /* 0x001fca00078e02be */
[----:B------:R-:W-:Y:S01]  /*5a20*/  STL [R1+0x408], R4 ;  /* 0x0004080401007387 */ /* 0x000fe20000100800 */
[----:B-1----:R-:W-:-:S03]  /*5a30*/  IMAD.WIDE R6, R141, 0x2, R188 ;  /* 0x000000028d067825 */ /* 0x002fc600078e02bc */
[----:B------:R0:W-:Y:S01]  /*5a40*/  STL [R1+0x404], R5 ;  /* 0x0004040501007387 */ /* 0x0001e20000100800 */
[----:B------:R-:W-:-:S03]  /*5a50*/  CS2R R140, SRZ ;  /* 0x00000000008c7805 */ /* 0x000fc6000001ff00 */
[----:B------:R-:W-:Y:S04]  /*5a60*/  STL [R1+0x410], R6 ;  /* 0x0004100601007387 */ /* 0x000fe80000100800 */
[----:B------:R1:W-:Y:S01]  /*5a70*/  STL [R1+0x40c], R7 ;  /* 0x00040c0701007387 */ /* 0x0003e20000100800 */
[----:B0-----:R-:W-:-:S04]  /*5a80*/  IMAD.WIDE R4, R9, 0x2, R190 ;  /* 0x0000000209047825 */ /* 0x001fc800078e02be */
[--C-:B------:R-:W-:Y:S01]  /*5a90*/  IMAD.WIDE R8, R9, 0x2, R188.reuse ;  /* 0x0000000209087825 */ /* 0x100fe200078e02bc */
[----:B------:R-:W-:Y:S03]  /*5aa0*/  STL [R1+0x418], R4 ;  /* 0x0004180401007387 */ /* 0x000fe60000100800 */
[C---:B-1----:R-:W-:Y:S01]  /*5ab0*/  IMAD.WIDE R6, R17.reuse, 0x2, R188 ;  /* 0x0000000211067825 */ /* 0x042fe200078e02bc */
[----:B------:R0:W-:Y:S04]  /*5ac0*/  STL [R1+0x414], R5 ;  /* 0x0004140501007387 */ /* 0x0001e80000100800 */
[----:B------:R-:W-:Y:S04]  /*5ad0*/  STL [R1+0x420], R8 ;  /* 0x0004200801007387 */ /* 0x000fe80000100800 */
[----:B------:R1:W-:Y:S01]  /*5ae0*/  STL [R1+0x41c], R9 ;  /* 0x00041c0901007387 */ /* 0x0003e20000100800 */
[----:B0-----:R-:W-:-:S04]  /*5af0*/  IMAD.WIDE R4, R17, 0x2, R190 ;  /* 0x0000000211047825 */ /* 0x001fc800078e02be */
[C---:B------:R-:W-:Y:S01]  /*5b00*/  IMAD R17, R12.reuse, 0x7a, RZ ;  /* 0x0000007a0c117824 */ /* 0x040fe200078e02ff */
[----:B------:R-:W-:Y:S01]  /*5b10*/  STL [R1+0x428], R4 ;  /* 0x0004280401007387 */ /* 0x000fe20000100800 */
[----:B-1----:R-:W-:-:S03]  /*5b20*/  IMAD R9, R12, 0x7b, RZ ;  /* 0x0000007b0c097824 */ /* 0x002fc600078e02ff */
[----:B------:R0:W-:Y:S04]  /*5b30*/  STL [R1+0x424], R5 ;  /* 0x0004240501007387 */ /* 0x0001e80000100800 */
        /* <DEDUP_REMOVED lines=135> */
[----:B0-----:R-:W-:Y:S01]  /*63b0*/  IMAD.WIDE R4, R17, 0x2, R190 ;  /* 0x0000000211047825 */ /* 0x001fe200078e02be */
[----:B------:R-:W-:-:S04]  /*63c0*/  LOP3.LUT R17, R10, 0x40, RZ, 0x3c, !PT ;  /* 0x000000400a117812 */ /* 0x000fc800078e3cff */
[----:B------:R-:W-:Y:S01]  /*63d0*/  STL [R1+0x568], R4 ;  /* 0x0005680401007387 */ /* 0x000fe20000100800 */
[----:B------:R-:W-:Y:S02]  /*63e0*/  IMAD.IADD R17, R152, 0x1, R17 ;  /* 0x0000000198117824 */ /* 0x000fe400078e0211 */
[----:B-1----:R-:W-:Y:S01]  /*63f0*/  IMAD R9, R12, 0x67, RZ ;  /* 0x000000670c097824 */ /* 0x002fe200078e02ff */
        /* <DEDUP_REMOVED lines=8> */
[----:B------:R1:W-:Y:S04]  /*6480*/  STL [R1+0x580], R8 ;  /* 0x0005800801007387 */ /* 0x0003e80000100800 */
[----:B------:R-:W-:Y:S01]  /*6490*/  STL [R1+0x57c], R9 ;  /* 0x00057c0901007387 */ /* 0x000fe20000100800 */
        /* <DEDUP_REMOVED lines=253> */
[C---:B------:R-:W-:Y:S01]  /*7470*/  IMAD.SHL.U32 R14, R12.reuse, 0x40, RZ ;  /* 0x000000400c0e7824 */ /* 0x040fe200078e00ff */
        /* <DEDUP_REMOVED lines=450> */
[C---:B-1----:R-:W-:Y:S01]  /*90a0*/  IMAD.WIDE R8, R12.reuse, 0x2, R190 ;  /* 0x000000020c087825 */ /* 0x042fe200078e02be */
[----:B------:R0:W-:Y:S04]  /*90b0*/  STL [R1+0xbc4], R5 ;  /* 0x000bc40501007387 */ /* 0x0001e80000100800 */
[----:B------:R-:W-:Y:S04]  /*90c0*/  STL [R1+0xbd0], R6 ;  /* 0x000bd00601007387 */ /* 0x000fe80000100800 */
[----:B------:R1:W-:Y:S01]  /*90d0*/  STL [R1+0xbcc], R7 ;  /* 0x000bcc0701007387 */ /* 0x0003e20000100800 */
[----:B0-----:R-:W-:-:S03]  /*90e0*/  IMAD.WIDE R4, R12, 0x2, R188 ;  /* 0x000000020c047825 */ /* 0x001fc600078e02bc */
[----:B------:R0:W-:Y:S01]  /*90f0*/  STL [R1+0xbd8], R8 ;  /* 0x000bd80801007387 */ /* 0x0001e20000100800 */
[----:B------:R-:W-:-:S03]  /*9100*/  IMAD.SHL.U32 R12, R12, 0x80, RZ ;  /* 0x000000800c0c7824 */ /* 0x000fc600078e00ff */
[----:B------:R2:W-:Y:S01]  /*9110*/  STL [R1+0xbd4], R9 ;  /* 0x000bd40901007387 */ /* 0x0005e20000100800 */
[----:B------:R-:W-:Y:S01]  /*9120*/  IMAD.SHL.U32 R23, R12, 0x2, RZ ;  /* 0x000000020c177824 */ /* 0x000fe200078e00ff */
[----:B-1----:R-:W-:Y:S02]  /*9130*/  SHF.R.S32.HI R7, RZ, 0x1f, R12 ;  /* 0x0000001fff077819 */ /* 0x002fe4000001140c */
[----:B------:R1:W-:Y:S04]  /*9140*/  STL [R1+0xbe0], R4 ;  /* 0x000be00401007387 */ /* 0x0003e80000100800 */
[----:B------:R3:W-:Y:S01]  /*9150*/  STL [R1+0xbdc], R5 ;  /* 0x000bdc0501007387 */ /* 0x0007e20000100800 */
[C---:B0-----:R-:W-:Y:S02]  /*9160*/  LOP3.LUT R8, R11.reuse, 0x60, RZ, 0x3c, !PT ;  /* 0x000000600b087812 */ /* 0x041fe400078e3cff */
[----:B--2---:R-:W-:-:S03]  /*9170*/  LOP3.LUT R9, R11, 0x50, RZ, 0x3c, !PT ;  /* 0x000000500b097812 */ /* 0x004fc600078e3cff */
[C---:B------:R-:W-:Y:S01]  /*9180*/  IMAD.IADD R8, R152.reuse, 0x1, R8 ;  /* 0x0000000198087824 */ /* 0x040fe200078e0208 */
[----:B-1----:R-:W-:Y:S01]  /*9190*/  SHF.R.S32.HI R4, RZ, 0x7, R13 ;  /* 0x00000007ff047819 */ /* 0x002fe2000001140d */
[----:B------:R-:W-:Y:S01]  /*91a0*/  IMAD.IADD R9, R152, 0x1, R9 ;  /* 0x0000000198097824 */ /* 0x000fe200078e0209 */
[----:B------:R-:W-:Y:S01]  /*91b0*/  LOP3.LUT R13, R11, 0x10, RZ, 0x3c, !PT ;  /* 0x000000100b0d7812 */ /* 0x000fe200078e3cff */
[----:B---3--:R-:W-:Y:S01]  /*91c0*/  IMAD.SHL.U32 R5, R15, 0x80, RZ ;  /* 0x000000800f057824 */ /* 0x008fe200078e00ff */
[----:B------:R-:W-:Y:S01]  /*91d0*/  LOP3.LUT R15, R10, 0x60, RZ, 0x3c, !PT ;  /* 0x000000600a0f7812 */ /* 0x000fe200078e3cff */
[----:B------:R0:W-:Y:S01]  /*91e0*/  STL [R1+0xc08], R4 ;  /* 0x000c080401007387 */ /* 0x0001e20000100800 */
[----:B------:R-:W-:Y:S01]  /*91f0*/  LOP3.LUT R10, R11, 0x40, RZ, 0x3c, !PT ;  /* 0x000000400b0a7812 */ /* 0x000fe200078e3cff */
[C---:B------:R-:W-:Y:S01]  /*9200*/  IMAD.IADD R13, R152.reuse, 0x1, R13 ;  /* 0x00000001980d7824 */ /* 0x040fe200078e020d */
[----:B------:R-:W-:Y:S02]  /*9210*/  SHF.R.S32.HI R6, RZ, 0x1f, R5 ;  /* 0x0000001fff067819 */ /* 0x000fe40000011405 */
[C---:B------:R-:W-:Y:S01]  /*9220*/  IADD3 R15, R152.reuse, R15, RZ ;  /* 0x0000000f980f7210 */ /* 0x040fe20007ffe0ff */
[----:B------:R-:W-:Y:S01]  /*9230*/  IMAD.IADD R10, R152, 0x1, R10 ;  /* 0x00000001980a7824 */ /* 0x000fe200078e020a */
[C---:B------:R-:W-:Y:S01]  /*9240*/  SHF.L.U64.HI R6, R5.reuse, 0x1, R6 ;  /* 0x0000000105067819 */ /* 0x040fe20000010206 */
[----:B------:R-:W-:Y:S01]  /*9250*/  IMAD.SHL.U32 R5, R5, 0x2, RZ ;  /* 0x0000000205057824 */ /* 0x000fe200078e00ff */
[----:B0-----:R-:W-:-:S02]  /*9260*/  SHF.L.U64.HI R4, R12, 0x1, R7 ;  /* 0x000000010c047819 */ /* 0x001fc40000010207 */
[C---:B------:R-:W-:Y:S02]  /*9270*/  LOP3.LUT R7, R11.reuse, 0x30, RZ, 0x3c, !PT ;  /* 0x000000300b077812 */ /* 0x040fe400078e3cff */
[----:B------:R-:W-:-:S03]  /*9280*/  LOP3.LUT R12, R11, 0x20, RZ, 0x3c, !PT ;  /* 0x000000200b0c7812 */ /* 0x000fc600078e3cff */
[C---:B------:R-:W-:Y:S02]  /*9290*/  IMAD.IADD R11, R152.reuse, 0x1, R7 ;  /* 0x00000001980b7824 */ /* 0x040fe400078e0207 */
[C---:B------:R-:W-:Y:S01]  /*92a0*/  IMAD.IADD R7, R152.reuse, 0x1, R24 ;  /* 0x0000000198077824 */ /* 0x040fe200078e0218 */
[----:B------:R-:W-:Y:S01]  /*92b0*/  CS2R R24, SRZ ;  /* 0x0000000000187805 */ /* 0x000fe2000001ff00 */
[----:B------:R-:W-:-:S07]  /*92c0*/  IMAD.IADD R12, R152, 0x1, R12 ;  /* 0x00000001980c7824 */ /* 0x000fce00078e020c */
.L_x_1:
[----:B------:R-:W-:Y:S04]  /*92d0*/  STL [R1+0xef8], R184 ;  /* 0x000ef8b801007387 */ /* 0x000fe80000100800 */
        /* <DEDUP_REMOVED lines=89> */
[----:B-----5:R-:W-:Y:S04]  /*9870*/  STL [R1+0xd90], R22 ;  /* 0x000d901601007387 */ /* 0x020fe80000100800 */
        /* <DEDUP_REMOVED lines=13> */
[----:B------:R-:W-:Y:S01]  /*9950*/  STL [R1+0xcd4], R8 ;  /* 0x000cd40801007387 */ /* 0x000fe20000100800 */
[----:B------:R-:W-:-:S03]  /*9960*/  MOV R23, UR49 ;  /* 0x0000003100177c02 */ /* 0x000fc60008000f00 */
[----:B------:R-:W-:Y:S04]  /*9970*/  STL [R1+0xcd0], R7 ;  /* 0x000cd00701007387 */ /* 0x000fe80000100800 */
[----:B0-----:R0:W-:Y:S01]  /*9980*/  STL [R1+0xccc], R4 ;  /* 0x000ccc0401007387 */ /* 0x0011e20000100800 */
[----:B------:R-:W-:-:S03]  /*9990*/  MOV R152, UR53 ;  /* 0x0000003500987c02 */ /* 0x000fc60008000f00 */
[----:B------:R-:W2:Y:S04]  /*99a0*/  LDL.LU R5, [R1+0x41c] ;  /* 0x00041c0001057983 */ /* 0x000ea80000300800 */
[----:B------:R1:W-:Y:S01]  /*99b0*/  STL [R1+0xcc0], R6 ;  /* 0x000cc00601007387 */ /* 0x0003e20000100800 */
[----:B0-----:R-:W-:-:S03]  /*99c0*/  MOV R4, UR48 ;  /* 0x0000003000047c02 */ /* 0x001fc60008000f00 */
[----:B-1----:R-:W3:Y:S01]  /*99d0*/  LDL.LU R6, [R1+0x3fc] ;  /* 0x0003fc0001067983 */ /* 0x002ee20000300800 */
[----:B------:R-:W-:Y:S02]  /*99e0*/  PRMT R184, RZ, 0x7610, R184 ;  /* 0x00007610ffb87816 */ /* 0x000fe400000000b8 */
[----:B------:R-:W-:Y:S01]  /*99f0*/  PRMT R159, RZ, 0x7610, R159 ;  /* 0x00007610ff9f7816 */ /* 0x000fe2000000009f */
[----:B------:R-:W-:Y:S04]  /*9a00*/  STL [R1+0xc18], R3 ;  /* 0x000c180301007387 */ /* 0x000fe80000100800 */
[----:B------:R-:W-:Y:S04]  /*9a10*/  STL [R1+0xc14], R2 ;  /* 0x000c140201007387 */ /* 0x000fe80000100800 */
[----:B------:R-:W-:Y:S04]  /*9a20*/  STL [R1+0xc10], R0 ;  /* 0x000c100001007387 */ /* 0x000fe80000100800 */
[----:B------:R0:W-:Y:S04]  /*9a30*/  STL [R1+0xc00], R23 ;  /* 0x000c001701007387 */ /* 0x0001e80000100800 */
[----:B------:R1:W-:Y:S04]  /*9a40*/  STL [R1+0xbfc], R4 ;  /* 0x000bfc0401007387 */ /* 0x0003e80000100800 */
[----:B------:R4:W-:Y:S01]  /*9a50*/  STL [R1+0xbf8], R152 ;  /* 0x000bf89801007387 */ /* 0x0009e20000100800 */
[----:B0-----:R-:W-:-:S02]  /*9a60*/  MOV R23, UR52 ;  /* 0x0000003400177c02 */ /* 0x001fc40008000f00 */
[----:B-1----:R-:W-:Y:S01]  /*9a70*/  MOV R4, UR57 ;  /* 0x0000003900047c02 */ /* 0x002fe20008000f00 */
[----:B----4-:R-:W0:Y:S04]  /*9a80*/  LDC R152, c[0x0][0x230] ;  /* 0x00008c00ff987b82 */ /* 0x010e280000000800 */
[----:B------:R-:W-:Y:S04]  /*9a90*/  STL [R1+0xcf0], R4 ;  /* 0x000cf00401007387 */ /* 0x000fe80000100800 */
[----:B------:R1:W-:Y:S02]  /*9aa0*/  STL [R1+0xbf4], R23 ;  /* 0x000bf41701007387 */ /* 0x0003e40000100800 */
[----:B-1----:R-:W-:-:S05]  /*9ab0*/  MOV R23, UR56 ;  /* 0x0000003800177c02 */ /* 0x002fca0008000f00 */
[----:B------:R-:W-:Y:S01]  /*9ac0*/  STL [R1+0xcf4], R23 ;  /* 0x000cf41701007387 */ /* 0x000fe20000100800 */
[----:B0-----:R-:W-:-:S03]  /*9ad0*/  IMAD R152, R195, -0x80, R152 ;  /* 0xffffff80c3987824 */ /* 0x001fc600078e0298 */
[----:B------:R-:W-:Y:S02]  /*9ae0*/  STL [R1+0xcf8], R195 ;  /* 0x000cf8c301007387 */ /* 0x000fe40000100800 */
[C---:B------:R-:W-:Y:S02]  /*9af0*/  ISETP.GT.AND P0, PT, R152.reuse, RZ, PT ;  /* 0x000000ff9800720c */ /* 0x040fe40003f04270 */
[----:B------:R-:W-:Y:S01]  /*9b00*/  STL [R1+0xd00], R188 ;  /* 0x000d00bc01007387 */ /* 0x000fe20000100800 */
[----:B------:R-:W-:-:S03]  /*9b10*/  ISETP.GT.AND P1, PT, R152, 0x1, PT ;  /* 0x000000019800780c */ /* 0x000fc60003f24270 */
[----:B------:R-:W-:Y:S07]  /*9b20*/  STL [R1+0xcfc], R189 ;  /* 0x000cfcbd01007387 */ /* 0x000fee0000100800 */
[----:B------:R-:W-:Y:S02]  /*9b30*/  @P0 IMAD.MOV.U32 R154, RZ, RZ, R188 ;  /* 0x000000ffff9a0224 */ /* 0x000fe400078e00bc */
[----:B------:R-:W-:-:S05]  /*9b40*/  @P0 IMAD.MOV.U32 R155, RZ, RZ, R189 ;  /* 0x000000ffff9b0224 */ /* 0x000fca00078e00bd */
[----:B------:R0:W4:Y:S02]  /*9b50*/  @P0 LDG.E.U16 R184, desc[UR60][R154.64] ;  /* 0x0000003c9ab80981 */ /* 0x000124000c1e1500 */
[----:B0-----:R-:W-:Y:S02]  /*9b60*/  @P0 IMAD.MOV.U32 R154, RZ, RZ, R190 ;  /* 0x000000ffff9a0224 */ /* 0x001fe400078e00be */
[----:B------:R-:W-:-:S05]  /*9b70*/  @P0 IMAD.MOV.U32 R155, RZ, RZ, R191 ;  /* 0x000000ffff9b0224 */ /* 0x000fca00078e00bf */
[----:B------:R-:W2:Y:S04]  /*9b80*/  @P0 LDG.E.U16 R159, desc[UR60][R154.64] ;  /* 0x0000003c9a9f0981 */ /* 0x000ea8000c1e1500 */
[----:B----4-:R0:W-:Y:S04]  /*9b90*/  STL [R1+0x1a0], R184 ;  /* 0x0001a0b801007387 */ /* 0x0101e80000100800 */
[----:B0-----:R-:W4:Y:S01]  /*9ba0*/  LDL.LU R184, [R1+0xef8] ;  /* 0x000ef80001b87983 */ /* 0x001f220000300800 */
[----:B------:R-:W-:Y:S02]  /*9bb0*/  PRMT R185, RZ, 0x7610, R185 ;  /* 0x00007610ffb97816 */ /* 0x000fe400000000b9 */
[----:B------:R-:W-:Y:S01]  /*9bc0*/  PRMT R162, RZ, 0x7610, R162 ;  /* 0x00007610ffa27816 */ /* 0x000fe200000000a2 */
[----:B------:R-:W-:Y:S01]  /*9bd0*/  STL [R1+0xd08], R190 ;  /* 0x000d08be01007387 */ /* 0x000fe20000100800 */
[----:B------:R-:W-:-:S03]  /*9be0*/  ISETP.GT.AND P2, PT, R152, 0x2, PT ;  /* 0x000000029800780c */ /* 0x000fc60003f44270 */
[----:B------:R-:W-:Y:S04]  /*9bf0*/  STL [R1+0xd04], R191 ;  /* 0x000d04bf01007387 */ /* 0x000fe80000100800 */
[----:B--2---:R0:W-:Y:S04]  /*9c00*/  STL [R1+0x19c], R159 ;  /* 0x00019c9f01007387 */ /* 0x0041e80000100800 */
[----:B0-----:R-:W2:Y:S04]  /*9c10*/  LDL.LU R159, [R1+0xef4] ;  /* 0x000ef400019f7983 */ /* 0x001ea80000300800 */
[----:B------:R-:W3:Y:S04]  /*9c20*/  LDL R154, [R1+0xbdc] ;  /* 0x000bdc00019a7983 */ /* 0x000ee80000100800 */
[----:B------:R-:W3:Y:S02]  /*9c30*/  LDL R155, [R1+0xbe0] ;  /* 0x000be000019b7983 */ /* 0x000ee40000100800 */
[----:B---3--:R-:W-:-:S04]  /*9c40*/  @P1 LOP3.LUT R155, R155, R154, RZ, 0x3c, !PT ;  /* 0x0000009a9b9b1212 */ /* 0x008fc800078e3cff */
[----:B------:R-:W-:-:S04]  /*9c50*/  @P1 LOP3.LUT R154, R155, R154, RZ, 0x3c, !PT ;  /* 0x0000009a9b9a1212 */ /* 0x000fc800078e3cff */
[----:B------:R-:W-:-:S05]  /*9c60*/  @P1 LOP3.LUT R155, R155, R154, RZ, 0x3c, !PT ;  /* 0x0000009a9b9b1212 */ /* 0x000fca00078e3cff */
[----:B------:R-:W3:Y:S04]  /*9c70*/  @P1 LDG.E.U16 R185, desc[UR60][R154.64] ;  /* 0x0000003c9ab91981 */ /* 0x000ee8000c1e1500 */
[----:B---3--:R0:W-:Y:S04]  /*9c80*/  STL [R1+0x198], R185 ;  /* 0x000198b901007387 */ /* 0x0081e80000100800 */
[----:B0-----:R-:W3:Y:S04]  /*9c90*/  LDL.LU R185, [R1+0xef0] ;  /* 0x000ef00001b97983 */ /* 0x001ee80000300800 */
[----:B------:R-:W4:Y:S04]  /*9ca0*/  LDL R154, [R1+0xbd4] ;  /* 0x000bd400019a7983 */ /* 0x000f280000100800 */
[----:B------:R-:W4:Y:S02]  /*9cb0*/  LDL R155, [R1+0xbd8] ;  /* 0x000bd800019b7983 */ /* 0x000f240000100800 */
[----:B----4-:R-:W-:-:S04]  /*9cc0*/  @P1 LOP3.LUT R155, R155, R154, RZ, 0x3c, !PT ;  /* 0x0000009a9b9b1212 */ /* 0x010fc800078e3cff */
[----:B------:R-:W-:-:S04]  /*9cd0*/  @P1 LOP3.LUT R154, R155, R154, RZ, 0x3c, !PT ;  /* 0x0000009a9b9a1212 */ /* 0x000fc800078e3cff */
[----:B------:R-:W-:-:S05]  /*9ce0*/  @P1 LOP3.LUT R155, R155, R154, RZ, 0x3c, !PT ;  /* 0x0000009a9b9b1212 */ /* 0x000fca00078e3cff */
[----:B------:R-:W4:Y:S04]  /*9cf0*/  @P1 LDG.E.U16 R162, desc[UR60][R154.64] ;  /* 0x0000003c9aa21981 */ /* 0x000f28000c1e1500 */
[----:B----4-:R0:W-:Y:S04]  /*9d00*/  STL [R1+0x194], R162 ;  /* 0x000194a201007387 */ /* 0x0101e80000100800 */
[----:B0-----:R-:W4:Y:S04]  /*9d10*/  LDL.LU R162, [R1+0xeec] ;  /* 0x000eec0001a27983 */ /* 0x001f280000300800 */
[----:B------:R-:W2:Y:S04]  /*9d20*/  LDL R154, [R1+0xbcc] ;  /* 0x000bcc00019a7983 */ /* 0x000ea80000100800 */
[----:B------:R-:W2:Y:S01]  /*9d30*/  LDL R155, [R1+0xbd0] ;  /* 0x000bd000019b7983 */ /* 0x000ea20000100800 */
[----:B------:R-:W-:-:S02]  /*9d40*/  PRMT R183, RZ, 0x7610, R183 ;  /* 0x00007610ffb77816 */ /* 0x000fc400000000b7 */
[----:B--2---:R-:W-:-:S04]  /*9d50*/  @P2 LOP3.LUT R155, R155, R154, RZ, 0x3c, !PT ;  /* 0x0000009a9b9b2212 */ /* 0x004fc800078e3cff */
[----:B------:R-:W-:-:S04]  /*9d60*/  @P2 LOP3.LUT R154, R155, R154, RZ, 0x3c, !PT ;  /* 0x0000009a9b9a2212 */ /* 0x000fc800078e3cff */
[----:B------:R-:W-:-:S05]  /*9d70*/  @P2 LOP3.LUT R155, R155, R154, RZ, 0x3c, !PT ;  /* 0x0000009a9b9b2212 */ /* 0x000fca00078e3cff */
[----:B------:R-:W2:Y:S04]  /*9d80*/  @P2 LDG.E.U16 R183, desc[UR60][R154.64] ;  /* 0x0000003c9ab72981 */ /* 0x000ea8000c1e1500 */
[----:B--2---:R0:W-:Y:S04]  /*9d90*/  STL [R1+0x190], R183 ;  /* 0x000190b701007387 */ /* 0x0041e80000100800 */
[----:B0-----:R-:W2:Y:S04]  /*9da0*/  LDL.LU R183, [R1+0xee8] ;  /* 0x000ee80001b77983 */ /* 0x001ea80000300800 */
[----:B------:R-:W3:Y:S04]  /*9db0*/  LDL R154, [R1+0xbc4] ;  /* 0x000bc400019a7983 */ /* 0x000ee80000100800 */
[----:B------:R-:W3:Y:S01]  /*9dc0*/  LDL R155, [R1+0xbc8] ;  /* 0x000bc800019b7983 */ /* 0x000ee20000100800 */
[----:B------:R-:W-:-:S02]  /*9dd0*/  PRMT R156, RZ, 0x7610, R156 ;  /* 0x00007610ff9c7816 */ /* 0x000fc4000000009c */
[----:B---3--:R-:W-:-:S04]  /*9de0*/  @P2 LOP3.LUT R155, R155, R154, RZ, 0x3c, !PT ;  /* 0x0000009a9b9b2212 */ /* 0x008fc800078e3cff */
[----:B------:R-:W-:-:S04]  /*9df0*/  @P2 LOP3.LUT R154, R155, R154, RZ, 0x3c, !PT ;  /* 0x0000009a9b9a2212 */ /* 0x000fc800078e3cff */
[----:B------:R-:W-:-:S05]  /*9e00*/  @P2 LOP3.LUT R155, R155, R154, RZ, 0x3c, !PT ;  /* 0x0000009a9b9b2212 */ /* 0x000fca00078e3cff */
[----:B------:R-:W3:Y:S01]  /*9e10*/  @P2 LDG.E.U16 R156, desc[UR60][R154.64] ;  /* 0x0000003c9a9c2981 */ /* 0x000ee2000c1e1500 */
[----:B------:R-:W-:-:S03]  /*9e20*/  ISETP.GT.AND P0, PT, R152, 0x3, PT ;  /* 0x000000039800780c */ /* 0x000fc60003f04270 */
[----:B---3--:R0:W-:Y:S04]  /*9e30*/  STL [R1+0x18c], R156 ;  /* 0x00018c9c01007387 */ /* 0x0081e80000100800 */
[----:B0-----:R-:W3:Y:S04]  /*9e40*/  LDL.LU R156, [R1+0xee4] ;  /* 0x000ee400019c7983 */ /* 0x001ee80000300800 */
[----:B------:R-:W4:Y:S04]  /*9e50*/  LDL R154, [R1+0xbbc] ;  /* 0x000bbc00019a7983 */ /* 0x000f280000100800 */
[----:B------:R-:W4:Y:S01]  /*9e60*/  LDL R155, [R1+0xbc0] ;  /* 0x000bc000019b7983 */ /* 0x000f220000100800 */
[----:B------:R-:W-:-:S02]  /*9e70*/  PRMT R192, RZ, 0x7610, R192 ;  /* 0x00007610ffc07816 */ /* 0x000fc400000000c0 */
        /* <DEDUP_REMOVED lines=12> */
[----:B------:R-:W2:Y:S01]  /*9f40*/  @P0 LDG.E.U16 R161, desc[UR60][R154.64] ;  /* 0x0000003c9aa10981 */ /* 0x000ea2000c1e1500 */
[----:B------:R-:W-:-:S03]  /*9f50*/  ISETP.GT.AND P1, PT, R152, 0x4, PT ;  /* 0x000000049800780c */ /* 0x000fc60003f24270 */
        /* <DEDUP_REMOVED lines=8> */
[----:B------:R-:W3:Y:S04]  /*9fe0*/  @P1 LDG.E.U16 R182, desc[UR60][R154.64] ;  /* 0x0000003c9ab61981 */ /* 0x000ee8000c1e1500 */
        /* <DEDUP_REMOVED lines=8> */
[----:B------:R-:W4:Y:S01]  /*a070*/  @P1 LDG.E.U16 R178, desc[UR60][R154.64] ;  /* 0x0000003c9ab21981 */ /* 0x000f22000c1e1500 */
[----:B------:R-:W-:-:S03]  /*a080*/  ISETP.GT.AND P2, PT, R152, 0x5, PT ;  /* 0x000000059800780c */ /* 0x000fc60003f44270 */
        /* <DEDUP_REMOVED lines=340> */
[----:B------:R0:W4:Y:S04]  /*b5d0*/  @P1 LDG.E.U16 R3, desc[UR60][R154.64] ;  /* 0x0000003c9a031981 */ /* 0x000128000c1e1500 */
[----:B------:R-:W0:Y:S04]  /*b5e0*/  LDL R154, [R1+0xa7c] ;  /* 0x000a7c00019a7983 */ /* 0x000e280000100800 */
[----:B------:R-:W0:Y:S01]  /*b5f0*/  LDL R155, [R1+0xa80] ;  /* 0x000a8000019b7983 */ /* 0x000e220000100800 */
[----:B------:R-:W-:Y:S02]  /*b600*/  ISETP.GT.AND P2, PT, R152, 0x17, PT ;  /* 0x000000179800780c */ /* 0x000fe40003f44270 */
[----:B------:R-:W-:-:S11]  /*b610*/  PRMT R226, RZ, 0x7610, R226 ;  /* 0x00007610ffe27816 */ /* 0x000fd600000000e2 */
[----:B0-----:R-:W-:-:S04]  /*b620*/  @P2 LOP3.LUT R155, R155, R154, RZ, 0x3c, !PT ;  /* 0x0000009a9b9b2212 */ /* 0x001fc800078e3cff */
[----:B------:R-:W-:-:S04]  /*b630*/  @P2 LOP3.LUT R154, R155, R154, RZ, 0x3c, !PT ;  /* 0x0000009a9b9a2212 */ /* 0x000fc800078e3cff */
[----:B------:R-:W-:-:S05]  /*b640*/  @P2 LOP3.LUT R155, R155, R154, RZ, 0x3c, !PT ;  /* 0x0000009a9b9b2212 */ /* 0x000fca00078e3cff */
[----:B------:R-:W2:Y:S04]  /*b650*/  @P2 LDG.E.U16 R226, desc[UR60][R154.64] ;  /* 0x0000003c9ae22981 */ /* 0x000ea8000c1e1500 */
[----:B----4-:R-:W-:Y:S04]  /*b660*/  STL [R1+0xd64], R3 ;  /* 0x000d640301007387 */ /* 0x010fe80000100800 */
[----:B--2---:R0:W-:Y:S04]  /*b670*/  STL [R1+0x1e4], R226 ;  /* 0x0001e4e201007387 */ /* 0x0041e80000100800 */
[----:B0-----:R-:W2:Y:S04]  /*b680*/  LDL.LU R226, [R1+0xe44] ;  /* 0x000e440001e27983 */ /* 0x001ea80000300800 */
        /* <DEDUP_REMOVED lines=131> */
[----:B------:R-:W2:Y:S04]  /*bec0*/  LDL R154, [R1+0xa04] ;  /* 0x000a0400019a7983 */ /* 0x000ea80000100800 */
[----:B------:R-:W2:Y:S01]  /*bed0*/  LDL R155, [R1+0xa08] ;  /* 0x000a0800019b7983 */ /* 0x000ea20000100800 */
[----:B------:R-:W-:-:S03]  /*bee0*/  PRMT R0, RZ, 0x7610, R0 ;  /* 0x00007610ff007816 */ /* 0x000fc60000000000 */
[----:B---3--:R-:W-:Y:S01]  /*bef0*/  STL [R1+0xd68], R2 ;  /* 0x000d680201007387 */ /* 0x008fe20000100800 */
[----:B--2---:R-:W-:-:S04]  /*bf00*/  @P0 LOP3.LUT R155, R155, R154, RZ, 0x3c, !PT ;  /* 0x0000009a9b9b0212 */ /* 0x004fc800078e3cff */
[----:B------:R-:W-:-:S04]  /*bf10*/  @P0 LOP3.LUT R154, R155, R154, RZ, 0x3c, !PT ;  /* 0x0000009a9b9a0212 */ /* 0x000fc800078e3cff */
[----:B------:R-:W-:-:S05]  /*bf20*/  @P0 LOP3.LUT R155, R155, R154, RZ, 0x3c, !PT ;  /* 0x0000009a9b9b0212 */ /* 0x000fca00078e3cff */
[----:B------:R0:W2:Y:S04]  /*bf30*/  @P0 LDG.E.U16 R0, desc[UR60][R154.64] ;  /* 0x0000003c9a000981 */ /* 0x0000a8000c1e1500 */
[----:B------:R-:W0:Y:S04]  /*bf40*/  LDL R154, [R1+0x9fc] ;  /* 0x0009fc00019a7983 */ /* 0x000e280000100800 */
[----:B------:R-:W0:Y:S01]  /*bf50*/  LDL R155, [R1+0xa00] ;  /* 0x000a0000019b7983 */ /* 0x000e220000100800 */
[----:B------:R-:W-:Y:S02]  /*bf60*/  ISETP.GT.AND P1, PT, R152, 0x1f, PT ;  /* 0x0000001f9800780c */ /* 0x000fe40003f24270 */
[----:B------:R-:W-:-:S11]  /*bf70*/  PRMT R203, RZ, 0x7610, R203 ;  /* 0x00007610ffcb7816 */ /* 0x000fd600000000cb */
[----:B0-----:R-:W-:-:S04]  /*bf80*/  @P1 LOP3.LUT R155, R155, R154, RZ, 0x3c, !PT ;  /* 0x0000009a9b9b1212 */ /* 0x001fc800078e3cff */
[----:B------:R-:W-:-:S04]  /*bf90*/  @P1 LOP3.LUT R154, R155, R154, RZ, 0x3c, !PT ;  /* 0x0000009a9b9a1212 */ /* 0x000fc800078e3cff */
[----:B------:R-:W-:-:S05]  /*bfa0*/  @P1 LOP3.LUT R155, R155, R154, RZ, 0x3c, !PT ;  /* 0x0000009a9b9b1212 */ /* 0x000fca00078e3cff */
[----:B------:R-:W3:Y:S04]  /*bfb0*/  @P1 LDG.E.U16 R203, desc[UR60][R154.64] ;  /* 0x0000003c9acb1981 */ /* 0x000ee8000c1e1500 */
[----:B--2---:R-:W-:Y:S04]  /*bfc0*/  STL [R1+0xd6c], R0 ;  /* 0x000d6c0001007387 */ /* 0x004fe80000100800 */
[----:B---3--:R0:W-:Y:S04]  /*bfd0*/  STL [R1+0x1d8], R203 ;  /* 0x0001d8cb01007387 */ /* 0x0081e80000100800 */
        /* <DEDUP_REMOVED lines=178> */
[----:B------:R0:W3:Y:S04]  /*cb00*/  @P1 LDG.E.U16 R166, desc[UR60][R154.64] ;  /* 0x0000003c9aa61981 */ /* 0x0000e8000c1e1500 */
[----:B------:R-:W0:Y:S04]  /*cb10*/  LDL R154, [R1+0x95c] ;  /* 0x00095c00019a7983 */ /* 0x000e280000100800 */
[----:B------:R-:W0:Y:S01]  /*cb20*/  LDL R155, [R1+0x960] ;  /* 0x00096000019b7983 */ /* 0x000e220000100800 */
[----:B------:R-:W-:Y:S02]  /*cb30*/  ISETP.GT.AND P2, PT, R152, 0x29, PT ;  /* 0x000000299800780c */ /* 0x000fe40003f44270 */
[----:B------:R-:W-:-:S11]  /*cb40*/  PRMT R218, RZ, 0x7610, R218 ;  /* 0x00007610ffda7816 */ /* 0x000fd600000000da */
[----:B0-----:R-:W-:-:S04]  /*cb50*/  @P2 LOP3.LUT R155, R155, R154, RZ, 0x3c, !PT ;  /* 0x0000009a9b9b2212 */ /* 0x001fc800078e3cff */
[----:B------:R-:W-:-:S04]  /*cb60*/  @P2 LOP3.LUT R154, R155, R154, RZ, 0x3c, !PT ;  /* 0x0000009a9b9a2212 */ /* 0x000fc800078e3cff */
[----:B------:R-:W-:-:S05]  /*cb70*/  @P2 LOP3.LUT R155, R155, R154, RZ, 0x3c, !PT ;  /* 0x0000009a9b9b2212 */ /* 0x000fca00078e3cff */
[----:B------:R-:W4:Y:S04]  /*cb80*/  @P2 LDG.E.U16 R218, desc[UR60][R154.64] ;  /* 0x0000003c9ada2981 */ /* 0x000f28000c1e1500 */
[----:B---3--:R0:W-:Y:S04]  /*cb90*/  STL [R1+0x7c], R166 ;  /* 0x00007ca601007387 */ /* 0x0081e80000100800 */
[----:B0-----:R-:W3:Y:S04]  /*cba0*/  LDL R166, [R1+0x940] ;  /* 0x0009400001a67983 */ /* 0x001ee80000100800 */
        /* <DEDUP_REMOVED lines=17> */
[----:B--2---:R0:W-:Y:S04]  /*ccc0*/  STL [R1+0x74], R193 ;  /* 0x000074c101007387 */ /* 0x0041e80000100800 */
[----:B0-----:R-:W2:Y:S04]  /*ccd0*/  LDL R193, [R1+0x930] ;  /* 0x0009300001c17983 */ /* 0x001ea80000100800 */
        /* <DEDUP_REMOVED lines=9> */
[----:B------:R-:W-:Y:S02]  /*cd70*/  ISETP.GT.AND P1, PT, R152, 0x2b, PT ;  /* 0x0000002b9800780c */ /* 0x000fe40003f24270 */
[----:B------:R-:W-:Y:S01]  /*cd80*/  PRMT R164, RZ, 0x7610, R164 ;  /* 0x00007610ffa47816 */ /* 0x000fe200000000a4 */
[----:B----4-:R0:W-:Y:S04]  /*cd90*/  STL [R1+0x6c], R222 ;  /* 0x00006cde01007387 */ /* 0x0101e80000100800 */
[----:B0-----:R-:W4:Y:S04]  /*cda0*/  LDL.LU R222, [R1+0xdb8] ;  /* 0x000db80001de7983 */ /* 0x001f280000300800 */
[----:B------:R-:W2:Y:S02]  /*cdb0*/  LDL R155, [R1+0x93c] ;  /* 0x00093c00019b7983 */ /* 0x000ea40000100800 */
[----:B------:R-:W-:Y:S01]  /*cdc0*/  @P1 IMAD.MOV.U32 R154, RZ, RZ, R166 ;  /* 0x000000ffff9a1224 */ /* 0x000fe200078e00a6 */
[----:B------:R-:W-:Y:S01]  /*cdd0*/  PRMT R250, RZ, 0x7610, R250 ;  /* 0x00007610fffa7816 */ /* 0x000fe200000000fa */
[----:B------:R-:W3:Y:S04]  /*cde0*/  LDL R166, [R1+0x914] ;  /* 0x0009140001a67983 */ /* 0x000ee80000100800 */
[----:B--2---:R0:W2:Y:S04]  /*cdf0*/  @P1 LDG.E.U16 R164, desc[UR60][R154.64] ;  /* 0x0000003c9aa41981 */ /* 0x0040a8000c1e1500 */
[----:B------:R-:W0:Y:S04]  /*ce00*/  LDL R154, [R1+0x934] ;  /* 0x00093400019a7983 */ /* 0x000e280000100800 */
[----:B------:R-:W0:Y:S02]  /*ce10*/  LDL R155, [R1+0x938] ;  /* 0x00093800019b7983 */ /* 0x000e240000100800 */
[----:B0-----:R-:W-:-:S04]  /*ce20*/  @P1 LOP3.LUT R155, R155, R154, RZ, 0x3c, !PT ;  /* 0x0000009a9b9b1212 */ /* 0x001fc800078e3cff */
[----:B------:R-:W-:-:S04]  /*ce30*/  @P1 LOP3.LUT R154, R155, R154, RZ, 0x3c, !PT ;  /* 0x0000009a9b9a1212 */ /* 0x000fc800078e3cff */
[----:B------:R-:W-:-:S05]  /*ce40*/  @P1 LOP3.LUT R155, R155, R154, RZ, 0x3c, !PT ;  /* 0x0000009a9b9b1212 */ /* 0x000fca00078e3cff */
[----:B------:R-:W4:Y:S04]  /*ce50*/  @P1 LDG.E.U16 R250, desc[UR60][R154.64] ;  /* 0x0000003c9afa1981 */ /* 0x000f28000c1e1500 */
[----:B--2---:R0:W-:Y:S04]  /*ce60*/  STL [R1+0x68], R164 ;  /* 0x000068a401007387 */ /* 0x0041e80000100800 */
[----:B0-----:R-:W2:Y:S01]  /*ce70*/  LDL R164, [R1+0x918] ;  /* 0x0009180001a47983 */ /* 0x001ea20000100800 */
[----:B------:R-:W-:-:S03]  /*ce80*/  ISETP.GT.AND P2, PT, R152, 0x2c, PT ;  /* 0x0000002c9800780c */ /* 0x000fc60003f44270 */
[----:B----4-:R0:W-:Y:S04]  /*ce90*/  STL [R1+0x64], R250 ;  /* 0x000064fa01007387 */ /* 0x0101e80000100800 */
[----:B0-----:R-:W4:Y:S04]  /*cea0*/  LDL.LU R250, [R1+0xdb4] ;  /* 0x000db40001fa7983 */ /* 0x001f280000300800 */
[----:B------:R-:W3:Y:S01]  /*ceb0*/  LDL R155, [R1+0x92c] ;  /* 0x00092c00019b7983 */ /* 0x000ee20000100800 */
[----:B------:R-:W-:Y:S01]  /*cec0*/  PRMT R184, RZ, 0x7610, R184 ;  /* 0x00007610ffb87816 */ /* 0x000fe200000000b8 */
[----:B------:R-:W-:Y:S01]  /*ced0*/  @P2 IMAD.MOV.U32 R154, RZ, RZ, R193 ;  /* 0x000000ffff9a2224 */ /* 0x000fe200078e00c1 */
[----:B------:R-:W-:Y:S01]  /*cee0*/  PRMT R248, RZ, 0x7610, R248 ;  /* 0x00007610fff87816 */ /* 0x000fe200000000f8 */
[----:B------:R-:W4:Y:S04]  /*cef0*/  LDL R193, [R1+0x904] ;  /* 0x0009040001c17983 */ /* 0x000f280000100800 */
[----:B---3--:R0:W3:Y:S04]  /*cf00*/  @P2 LDG.E.U16 R184, desc[UR60][R154.64] ;  /* 0x0000003c9ab82981 */ /* 0x0080e8000c1e1500 */
[----:B------:R-:W0:Y:S04]  /*cf10*/  LDL R154, [R1+0x924] ;  /* 0x00092400019a7983 */ /* 0x000e280000100800 */
[----:B------:R-:W0:Y:S02]  /*cf20*/  LDL R155, [R1+0x928] ;  /* 0x00092800019b7983 */ /* 0x000e240000100800 */
[----:B0-----:R-:W-:-:S04]  /*cf30*/  @P2 LOP3.LUT R155, R155, R154, RZ, 0x3c, !PT ;  /* 0x0000009a9b9b2212 */ /* 0x001fc800078e3cff */
[----:B------:R-:W-:-:S04]  /*cf40*/  @P2 LOP3.LUT R154, R155, R154, RZ, 0x3c, !PT ;  /* 0x0000009a9b9a2212 */ /* 0x000fc800078e3cff */
[----:B------:R-:W-:-:S05]  /*cf50*/  @P2 LOP3.LUT R155, R155, R154, RZ, 0x3c, !PT ;  /* 0x0000009a9b9b2212 */ /* 0x000fca00078e3cff */
[----:B------:R-:W2:Y:S04]  /*cf60*/  @P2 LDG.E.U16 R248, desc[UR60][R154.64] ;  /* 0x0000003c9af82981 */ /* 0x000ea8000c1e1500 */
[----:B---3--:R0:W-:Y:S04]  /*cf70*/  STL [R1+0x60], R184 ;  /* 0x000060b801007387 */ /* 0x0081e80000100800 */
[----:B0-----:R-:W3:Y:S04]  /*cf80*/  LDL R184, [R1+0x908] ;  /* 0x0009080001b87983 */ /* 0x001ee80000100800 */
[----:B--2---:R0:W-:Y:S04]  /*cf90*/  STL [R1+0x5c], R248 ;  /* 0x00005cf801007387 */ /* 0x0041e80000100800 */
[----:B0-----:R-:W2:Y:S04]  /*cfa0*/  LDL.LU R248, [R1+0xdb0] ;  /* 0x000db00001f87983 */ /* 0x001ea80000300800 */
[----:B------:R-:W4:Y:S04]  /*cfb0*/  LDL R154, [R1+0x91c] ;  /* 0x00091c00019a7983 */ /* 0x000f280000100800 */
[----:B------:R-:W4:Y:S01]  /*cfc0*/  LDL R155, [R1+0x920] ;  /* 0x00092000019b7983 */ /* 0x000f220000100800 */
[----:B------:R-:W-:-:S02]  /*cfd0*/  ISETP.GT.AND P0, PT, R152, 0x2d, PT ;  /* 0x0000002d9800780c */ /* 0x000fc40003f04270 */
[----:B------:R-:W-:Y:S02]  /*cfe0*/  PRMT R247, RZ, 0x7610, R247 ;  /* 0x00007610fff77816 */ /* 0x000fe400000000f7 */
[----:B------:R-:W-:-:S09]  /*cff0*/  PRMT R244, RZ, 0x7610, R244 ;  /* 0x00007610fff47816 */ /* 0x000fd200000000f4 */
[----:B----4-:R-:W-:-:S04]  /*d000*/  @P0 LOP3.LUT R155, R155, R154, RZ, 0x3c, !PT ;  /* 0x0000009a9b9b0212 */ /* 0x010fc800078e3cff */
[----:B------:R-:W-:-:S04]  /*d010*/  @P0 LOP3.LUT R154, R155, R154, RZ, 0x3c, !PT ;  /* 0x0000009a9b9a0212 */ /* 0x000fc800078e3cff */
[----:B------:R-:W-:-:S05]  /*d020*/  @P0 LOP3.LUT R155, R155, R154, RZ, 0x3c, !PT ;  /* 0x0000009a9b9b0212 */ /* 0x000fca00078e3cff */
[----:B------:R0:W4:Y:S02]  /*d030*/  @P0 LDG.E.U16 R247, desc[UR60][R154.64] ;  /* 0x0000003c9af70981 */ /* 0x000124000c1e1500 */
[----:B0-----:R-:W-:Y:S02]  /*d040*/  @P0 IMAD.MOV.U32 R154, RZ, RZ, R164 ;  /* 0x000000ffff9a0224 */ /* 0x001fe400078e00a4 */
[----:B------:R-:W-:-:S05]  /*d050*/  @P0 IMAD.MOV.U32 R155, RZ, RZ, R166 ;  /* 0x000000ffff9b0224 */ /* 0x000fca00078e00a6 */
[----:B------:R-:W3:Y:S04]  /*d060*/  @P0 LDG.E.U16 R244, desc[UR60][R154.64] ;  /* 0x0000003c9af40981 */ /* 0x000ee8000c1e1500 */
[----:B----4-:R0:W-:Y:S04]  /*d070*/  STL [R1+0x58], R247 ;  /* 0x000058f701007387 */ /* 0x0101e80000100800 */
[----:B0-----:R-:W4:Y:S04]  /*d080*/  LDL.LU R247, [R1+0xdac] ;  /* 0x000dac0001f77983 */ /* 0x001f280000300800 */
[----:B------:R-:W2:Y:S04]  /*d090*/  LDL R166, [R1+0x8f4] ;  /* 0x0008f40001a67983 */ /* 0x000ea80000100800 */
[----:B------:R-:W4:Y:S04]  /*d0a0*/  LDL R164, [R1+0x8f8] ;  /* 0x0008f80001a47983 */ /* 0x000f280000100800 */
[----:B---3--:R0:W-:Y:S04]  /*d0b0*/  STL [R1+0x54], R244 ;  /* 0x000054f401007387 */ /* 0x0081e80000100800 */
[----:B0-----:R-:W3:Y:S04]  /*d0c0*/  LDL.LU R244, [R1+0xda8] ;  /* 0x000da80001f47983 */ /* 0x001ee80000300800 */
[----:B------:R-:W2:Y:S04]  /*d0d0*/  LDL R154, [R1+0x90c] ;  /* 0x00090c00019a7983 */ /* 0x000ea80000100800 */
[----:B------:R-:W2:Y:S01]  /*d0e0*/  LDL R155, [R1+0x910] ;  /* 0x00091000019b7983 */ /* 0x000ea20000100800 */
[----:B------:R-:W-:-:S02]  /*d0f0*/  ISETP.GT.AND P1, PT, R152, 0x2e, PT ;  /* 0x0000002e9800780c */ /* 0x000fc40003f24270 */
[----:B------:R-:W-:-:S11]  /*d100*/  PRMT R240, RZ, 0x7610, R240 ;  /* 0x00007610fff07816 */ /* 0x000fd600000000f0 */
[----:B--2---:R-:W-:-:S04]  /*d110*/  @P1 LOP3.LUT R155, R155, R154, RZ, 0x3c, !PT ;  /* 0x0000009a9b9b1212 */ /* 0x004fc800078e3cff */
[----:B------:R-:W-:-:S04]  /*d120*/  @P1 LOP3.LUT R154, R155, R154, RZ, 0x3c, !PT ;  /* 0x0000009a9b9a1212 */ /* 0x000fc800078e3cff */
[----:B------:R-:W-:-:S05]  /*d130*/  @P1 LOP3.LUT R155, R155, R154, RZ, 0x3c, !PT ;  /* 0x0000009a9b9b1212 */ /* 0x000fca00078e3cff */
[----:B------:R0:W2:Y:S01]  /*d140*/  @P1 LDG.E.U16 R240, desc[UR60][R154.64] ;  /* 0x0000003c9af01981 */ /* 0x0000a2000c1e1500 */
[----:B------:R-:W-:Y:S01]  /*d150*/  PRMT R159, RZ, 0x7610, R159 ;  /* 0x00007610ff9f7816 */ /* 0x000fe2000000009f */
[----:B0-----:R-:W-:Y:S02]  /*d160*/  @P1 IMAD.MOV.U32 R154, RZ, RZ, R184 ;  /* 0x000000ffff9a1224 */ /* 0x001fe400078e00b8 */
[----:B------:R-:W-:-:S05]  /*d170*/  @P1 IMAD.MOV.U32 R155, RZ, RZ, R193 ;  /* 0x000000ffff9b1224 */ /* 0x000fca00078e00c1 */
[----:B------:R0:W3:Y:S04]  /*d180*/  @P1 LDG.E.U16 R159, desc[UR60][R154.64] ;  /* 0x0000003c9a9f1981 */ /* 0x0000e8000c1e1500 */
[----:B--2---:R1:W-:Y:S04]  /*d190*/  STL [R1+0x1c0], R240 ;  /* 0x0001c0f001007387 */ /* 0x0043e80000100800 */
[----:B-1----:R-:W2:Y:S04]  /*d1a0*/  LDL.LU R240, [R1+0xda4] ;  /* 0x000da40001f07983 */ /* 0x002ea80000300800 */
[----:B------:R-:W0:Y:S04]  /*d1b0*/  LDL R154, [R1+0x8fc] ;  /* 0x0008fc00019a7983 */ /* 0x000e280000100800 */
[----:B------:R-:W0:Y:S01]  /*d1c0*/  LDL R155, [R1+0x900] ;  /* 0x00090000019b7983 */ /* 0x000e220000100800 */
[----:B------:R-:W-:-:S02]  /*d1d0*/  ISETP.GT.AND P2, PT, R152, 0x2f, PT ;  /* 0x0000002f9800780c */ /* 0x000fc40003f44270 */
[----:B------:R-:W-:Y:S01]  /*d1e0*/  PRMT R238, RZ, 0x7610, R238 ;  /* 0x00007610ffee7816 */ /* 0x000fe200000000ee */
[----:B------:R-:W2:Y:S01]  /*d1f0*/  LDL R184, [R1+0x8e8] ;  /* 0x0008e80001b87983 */ /* 0x000ea20000100800 */
[----:B------:R-:W-:-:S03]  /*d200*/  PRMT R234, RZ, 0x7610, R234 ;  /* 0x00007610ffea7816 */ /* 0x000fc600000000ea */
[----:B------:R-:W2:Y:S06]  /*d210*/  LDL R193, [R1+0x8dc] ;  /* 0x0008dc0001c17983 */ /* 0x000eac0000100800 */
[----:B0-----:R-:W-:-:S04]  /*d220*/  @P2 LOP3.LUT R155, R155, R154, RZ, 0x3c, !PT ;  /* 0x0000009a9b9b2212 */ /* 0x001fc800078e3cff */
[----:B------:R-:W-:-:S04]  /*d230*/  @P2 LOP3.LUT R154, R155, R154, RZ, 0x3c, !PT ;  /* 0x0000009a9b9a2212 */ /* 0x000fc800078e3cff */
[----:B------:R-:W-:-:S05]  /*d240*/  @P2 LOP3.LUT R155, R155, R154, RZ, 0x3c, !PT ;  /* 0x0000009a9b9b2212 */ /* 0x000fca00078e3cff */
[----:B------:R4:W2:Y:S02]  /*d250*/  @P2 LDG.E.U16 R238, desc[UR60][R154.64] ;  /* 0x0000003c9aee2981 */ /* 0x0008a4000c1e1500 */
[----:B----4-:R-:W-:Y:S02]  /*d260*/  @P2 IMAD.MOV.U32 R154, RZ, RZ, R164 ;  /* 0x000000ffff9a2224 */ /* 0x010fe400078e00a4 */
[----:B------:R-:W-:-:S05]  /*d270*/  @P2 IMAD.MOV.U32 R155, RZ, RZ, R166 ;  /* 0x000000ffff9b2224 */ /* 0x000fca00078e00a6 */
[----:B------:R-:W4:Y:S04]  /*d280*/  @P2 LDG.E.U16 R234, desc[UR60][R154.64] ;  /* 0x0000003c9aea2981 */ /* 0x000f28000c1e1500 */
[----:B---3--:R0:W-:Y:S04]  /*d290*/  STL [R1+0x1bc], R159 ;  /* 0x0001bc9f01007387 */ /* 0x0081e80000100800 */
[----:B0-----:R-:W3:Y:S04]  /*d2a0*/  LDL R159, [R1+0x8e0] ;  /* 0x0008e000019f7983 */ /* 0x001ee80000100800 */
[----:B--2---:R0:W-:Y:S04]  /*d2b0*/  STL [R1+0x1b8], R238 ;  /* 0x0001b8ee01007387 */ /* 0x0041e80000100800 */
[----:B0-----:R-:W2:Y:S04]  /*d2c0*/  LDL.LU R238, [R1+0xda0] ;  /* 0x000da00001ee7983 */ /* 0x001ea80000300800 */
[----:B------:R-:W2:Y:S04]  /*d2d0*/  LDL R166, [R1+0x8d4] ;  /* 0x0008d40001a67983 */ /* 0x000ea80000100800 */
[----:B------:R-:W2:Y:S04]  /*d2e0*/  LDL R164, [R1+0x8d8] ;  /* 0x0008d80001a47983 */ /* 0x000ea80000100800 */
[----:B----4-:R0:W-:Y:S04]  /*d2f0*/  STL [R1+0x1b4], R234 ;  /* 0x0001b4ea01007387 */ /* 0x0101e80000100800 */
[----:B0-----:R-:W4:Y:S04]  /*d300*/  LDL.LU R234, [R1+0xd9c] ;  /* 0x000d9c0001ea7983 */ /* 0x001f280000300800 */
[----:B------:R-:W3:Y:S04]  /*d310*/  LDL R154, [R1+0x8ec] ;  /* 0x0008ec00019a7983 */ /* 0x000ee80000100800 */
[----:B------:R-:W3:Y:S01]  /*d320*/  LDL R155, [R1+0x8f0] ;  /* 0x0008f000019b7983 */ /* 0x000ee20000100800 */
[----:B------:R-:W-:-:S02]  /*d330*/  ISETP.GT.AND P0, PT, R152, 0x30, PT ;  /* 0x000000309800780c */ /* 0x000fc40003f04270 */
[----:B------:R-:W-:-:S11]  /*d340*/  PRMT R231, RZ, 0x7610, R231 ;  /* 0x00007610ffe77816 */ /* 0x000fd600000000e7 */
[----:B---3--:R-:W-:-:S04]  /*d350*/  @P0 LOP3.LUT R155, R155, R154, RZ, 0x3c, !PT ;  /* 0x0000009a9b9b0212 */ /* 0x008fc800078e3cff */
[----:B------:R-:W-:-:S04]  /*d360*/  @P0 LOP3.LUT R154, R155, R154, RZ, 0x3c, !PT ;  /* 0x0000009a9b9a0212 */ /* 0x000fc800078e3cff */
[----:B------:R-:W-:-:S05]  /*d370*/  @P0 LOP3.LUT R155, R155, R154, RZ, 0x3c, !PT ;  /* 0x0000009a9b9b0212 */ /* 0x000fca00078e3cff */
[----:B------:R-:W3:Y:S01]  /*d380*/  @P0 LDG.E.U16 R231, desc[UR60][R154.64] ;  /* 0x0000003c9ae70981 */ /* 0x000ee2000c1e1500 */
[----:B------:R-:W-:-:S03]  /*d390*/  PRMT R228, RZ, 0x7610, R228 ;  /* 0x00007610ffe47816 */ /* 0x000fc600000000e4 */
[----:B---3--:R0:W-:Y:S04]  /*d3a0*/  STL [R1+0x50], R231 ;  /* 0x000050e701007387 */ /* 0x0081e80000100800 */
[----:B0-----:R-:W3:Y:S04]  /*d3b0*/  LDL.LU R231, [R1+0xd98] ;  /* 0x000d980001e77983 */ /* 0x001ee80000300800 */
[----:B------:R-:W2:Y:S01]  /*d3c0*/  LDL R155, [R1+0x8e4] ;  /* 0x0008e400019b7983 */ /* 0x000ea20000100800 */
[----:B------:R-:W-:Y:S01]  /*d3d0*/  @P0 IMAD.MOV.U32 R154, RZ, RZ, R184 ;  /* 0x000000ffff9a0224 */ /* 0x000fe200078e00b8 */
[----:B------:R-:W-:-:S02]  /*d3e0*/  ISETP.GT.AND P1, PT, R152, 0x31, PT ;  /* 0x000000319800780c */ /* 0x000fc40003f24270 */
[----:B------:R-:W-:Y:S01]  /*d3f0*/  PRMT R185, RZ, 0x7610, R185 ;  /* 0x00007610ffb97816 */ /* 0x000fe200000000b9 */
[----:B------:R-:W4:Y:S04]  /*d400*/  LDL R184, [R1+0x8d0] ;  /* 0x0008d00001b87983 */ /* 0x000f280000100800 */
[----:B--2---:R0:W2:Y:S01]  /*d410*/  @P0 LDG.E.U16 R228, desc[UR60][R154.64] ;  /* 0x0000003c9ae40981 */ /* 0x0040a2000c1e1500 */
[----:B------:R-:W-:-:S05]  /*d420*/  PRMT R162, RZ, 0x7610, R162 ;  /* 0x00007610ffa27816 */ /* 0x000fca00000000a2 */
[----:B0-----:R-:W-:Y:S02]  /*d430*/  @P1 IMAD.MOV.U32 R154, RZ, RZ, R159 ;  /* 0x000000ffff9a1224 */ /* 0x001fe400078e009f */
[----:B------:R-:W-:-:S05]  /*d440*/  @P1 IMAD.MOV.U32 R155, RZ, RZ, R193 ;  /* 0x000000ffff9b1224 */ /* 0x000fca00078e00c1 */
[----:B------:R0:W3:Y:S02]  /*d450*/  @P1 LDG.E.U16 R185, desc[UR60][R154.64] ;  /* 0x0000003c9ab91981 */ /* 0x0000e4000c1e1500 */
[----:B0-----:R-:W-:Y:S02]  /*d460*/  @P1 IMAD.MOV.U32 R154, RZ, RZ, R164 ;  /* 0x000000ffff9a1224 */ /* 0x001fe400078e00a4 */
[----:B------:R-:W-:-:S05]  /*d470*/  @P1 IMAD.MOV.U32 R155, RZ, RZ, R166 ;  /* 0x000000ffff9b1224 */ /* 0x000fca00078e00a6 */
[----:B------:R4:W3:Y:S04]  /*d480*/  @P1 LDG.E.U16 R162, desc[UR60][R154.64] ;  /* 0x0000003c9aa21981 */ /* 0x0008e8000c1e1500 */
[----:B--2---:R0:W-:Y:S04]  /*d490*/  STL [R1+0x4c], R228 ;  /* 0x00004ce401007387 */ /* 0x0041e80000100800 */
[----:B0-----:R-:W2:Y:S04]  /*d4a0*/  LDL.LU R228, [R1+0xd94] ;  /* 0x000d940001e47983 */ /* 0x001ea80000300800 */
[----:B------:R-:W2:Y:S04]  /*d4b0*/  LDL R155, [R1+0x8cc] ;  /* 0x0008cc00019b7983 */ /* 0x000ea80000100800 */
[----:B------:R-:W2:Y:S04]  /*d4c0*/  LDL R193, [R1+0x8c4] ;  /* 0x0008c40001c17983 */ /* 0x000ea80000100800 */
[----:B------:R-:W2:Y:S01]  /*d4d0*/  LDL R159, [R1+0x8c8] ;  /* 0x0008c800019f7983 */ /* 0x000ea20000100800 */
[----:B------:R-:W-:-:S02]  /*d4e0*/  ISETP.GT.AND P2, PT, R152, 0x32, PT ;  /* 0x000000329800780c */ /* 0x000fc40003f44270 */
[----:B------:R-:W-:Y:S01]  /*d4f0*/  PRMT R183, RZ, 0x7610, R183 ;  /* 0x00007610ffb77816 */ /* 0x000fe200000000b7 */
[----:B------:R-:W2:Y:S01]  /*d500*/  LDL R166, [R1+0x8bc] ;  /* 0x0008bc0001a67983 */ /* 0x000ea20000100800 */
[----:B------:R-:W-:-:S03]  /*d510*/  PRMT R156, RZ, 0x7610, R156 ;  /* 0x00007610ff9c7816 */ /* 0x000fc6000000009c */
[----:B------:R-:W2:Y:S06]  /*d520*/  LDL R164, [R1+0x8c0] ;  /* 0x0008c00001a47983 */ /* 0x000eac0000100800 */
[----:B----4-:R-:W-:Y:S01]  /*d530*/  @P2 IMAD.MOV.U32 R154, RZ, RZ, R184 ;  /* 0x000000ffff9a2224 */ /* 0x010fe200078e00b8 */
[----:B---3--:R0:W-:Y:S04]  /*d540*/  STL [R1+0x48], R185 ;  /* 0x000048b901007387 */ /* 0x0081e80000100800 */
[----:B0-----:R-:W3:Y:S04]  /*d550*/  LDL R185, [R1+0x8b4] ;  /* 0x0008b40001b97983 */ /* 0x001ee80000100800 */
[----:B------:R0:W-:Y:S01]  /*d560*/  STL [R1+0x44], R162 ;  /* 0x000044a201007387 */ /* 0x0001e20000100800 */
[----:B------:R-:W-:-:S03]  /*d570*/  ISETP.GT.AND P0, PT, R152, 0x33, PT ;  /* 0x000000339800780c */ /* 0x000fc60003f04270 */
[----:B------:R-:W4:Y:S04]  /*d580*/  LDL R184, [R1+0x8ac] ;  /* 0x0008ac0001b87983 */ /* 0x000f280000100800 */
[----:B0-----:R-:W4:Y:S04]  /*d590*/  LDL R162, [R1+0x8b8] ;  /* 0x0008b80001a27983 */ /* 0x001f280000100800 */
[----:B--2---:R0:W2:Y:S02]  /*d5a0*/  @P2 LDG.E.U16 R183, desc[UR60][R154.64] ;  /* 0x0000003c9ab72981 */ /* 0x0040a4000c1e1500 */
[----:B0-----:R-:W-:-:S02]  /*d5b0*/  @P2 IMAD.MOV.U32 R154, RZ, RZ, R159 ;  /* 0x000000ffff9a2224 */ /* 0x001fc400078e009f */
[----:B------:R-:W-:-:S05]  /*d5c0*/  @P2 IMAD.MOV.U32 R155, RZ, RZ, R193 ;  /* 0x000000ffff9b2224 */ /* 0x000fca00078e00c1 */
[----:B------:R0:W2:Y:S01]  /*d5d0*/  @P2 LDG.E.U16 R156, desc[UR60][R154.64] ;  /* 0x0000003c9a9c2981 */ /* 0x0000a2000c1e1500 */
[----:B------:R-:W-:Y:S02]  /*d5e0*/  PRMT R192, RZ, 0x7610, R192 ;  /* 0x00007610ffc07816 */ /* 0x000fe400000000c0 */
[----:B------:R-:W-:Y:S01]  /*d5f0*/  PRMT R161, RZ, 0x7610, R161 ;  /* 0x00007610ffa17816 */ /* 0x000fe200000000a1 */
[----:B0-----:R-:W-:Y:S02]  /*d600*/  @P0 IMAD.MOV.U32 R154, RZ, RZ, R164 ;  /* 0x000000ffff9a0224 */ /* 0x001fe400078e00a4 */
[----:B------:R-:W-:-:S05]  /*d610*/  @P0 IMAD.MOV.U32 R155, RZ, RZ, R166 ;  /* 0x000000ffff9b0224 */ /* 0x000fca00078e00a6 */
[----:B------:R3:W2:Y:S02]  /*d620*/  @P0 LDG.E.U16 R192, desc[UR60][R154.64] ;  /* 0x0000003c9ac00981 */ /* 0x0006a4000c1e1500 */
[----:B---3--:R-:W-:Y:S02]  /*d630*/  @P0 IMAD.MOV.U32 R155, RZ, RZ, R185 ;  /* 0x000000ffff9b0224 */ /* 0x008fe400078e00b9 */
[----:B----4-:R-:W-:-:S05]  /*d640*/  @P0 IMAD.MOV.U32 R154, RZ, RZ, R162 ;  /* 0x000000ffff9a0224 */ /* 0x010fca00078e00a2 */
[----:B------:R0:W3:Y:S04]  /*d650*/  @P0 LDG.E.U16 R161, desc[UR60][R154.64] ;  /* 0x0000003c9aa10981 */ /* 0x0000e8000c1e1500 */
[----:B--2---:R1:W-:Y:S04]  /*d660*/  STL [R1+0x40], R183 ;  /* 0x000040b701007387 */ /* 0x0043e80000100800 */
[----:B------:R-:W2:Y:S04]  /*d670*/  LDL R159, [R1+0x8a4] ;  /* 0x0008a400019f7983 */ /* 0x000ea80000100800 */
[----:B-1----:R-:W4:Y:S04]  /*d680*/  LDL R183, [R1+0x8b0] ;  /* 0x0008b00001b77983 */ /* 0x002f280000100800 */
[----:B------:R1:W-:Y:S04]  /*d690*/  STL [R1+0x3c], R156 ;  /* 0x00003c9c01007387 */ /* 0x0003e80000100800 */
[----:B------:R-:W2:Y:S04]  /*d6a0*/  LDL R166, [R1+0x89c] ;  /* 0x00089c0001a67983 */ /* 0x000ea80000100800 */
[----:B------:R-:W2:Y:S04]  /*d6b0*/  LDL R164, [R1+0x8a0] ;  /* 0x0008a00001a47983 */ /* 0x000ea80000100800 */
[----:B-1----:R-:W2:Y:S01]  /*d6c0*/  LDL R156, [R1+0x8a8] ;  /* 0x0008a800019c7983 */ /* 0x002ea20000100800 */
[----:B------:R-:W-:-:S02]  /*d6d0*/  ISETP.GT.AND P1, PT, R152, 0x34, PT ;  /* 0x000000349800780c */ /* 0x000fc40003f24270 */
[----:B------:R-:W-:Y:S01]  /*d6e0*/  ISETP.GT.AND P2, PT, R152, 0x35, PT ;  /* 0x000000359800780c */ /* 0x000fe20003f44270 */
[----:B------:R-:W2:Y:S01]  /*d6f0*/  LDL R162, [R1+0x894] ;  /* 0x0008940001a27983 */ /* 0x000ea20000100800 */
[----:B------:R-:W-:Y:S02]  /*d700*/  PRMT R182, RZ, 0x7610, R182 ;  /* 0x00007610ffb67816 */ /* 0x000fe400000000b6 */
[----:B------:R-:W-:-:S07]  /*d710*/  PRMT R178, RZ, 0x7610, R178 ;  /* 0x00007610ffb27816 */ /* 0x000fce00000000b2 */
[----:B0-----:R-:W-:Y:S01]  /*d720*/  @P1 IMAD.MOV.U32 R155, RZ, RZ, R184 ;  /* 0x000000ffff9b1224 */ /* 0x001fe200078e00b8 */
[----:B------:R-:W-:Y:S01]  /*d730*/  PRMT R174, RZ, 0x7610, R174 ;  /* 0x00007610ffae7816 */ /* 0x000fe200000000ae */
[----:B---3--:R0:W-:Y:S04]  /*d740*/  STL [R1+0x34], R161 ;  /* 0x000034a101007387 */ /* 0x0081e80000100800 */
[----:B0-----:R-:W3:Y:S01]  /*d750*/  LDL R161, [R1+0x898] ;  /* 0x0008980001a17983 */ /* 0x001ee20000100800 */
[----:B----4-:R-:W-:-:S05]  /*d760*/  @P1 IMAD.MOV.U32 R154, RZ, RZ, R183 ;  /* 0x000000ffff9a1224 */ /* 0x010fca00078e00b7 */
[----:B------:R2:W4:Y:S02]  /*d770*/  @P1 LDG.E.U16 R182, desc[UR60][R154.64] ;  /* 0x0000003c9ab61981 */ /* 0x000524000c1e1500 */
[----:B--2---:R-:W-:Y:S02]  /*d780*/  @P1 IMAD.MOV.U32 R155, RZ, RZ, R159 ;  /* 0x000000ffff9b1224 */ /* 0x004fe400078e009f */
[----:B------:R-:W2:Y:S01]  /*d790*/  LDL R159, [R1+0x88c] ;  /* 0x00088c00019f7983 */ /* 0x000ea20000100800 */
[----:B------:R-:W-:-:S03]  /*d7a0*/  @P1 IMAD.MOV.U32 R154, RZ, RZ, R156 ;  /* 0x000000ffff9a1224 */ /* 0x000fc600078e009c */
[----:B------:R-:W4:Y:S04]  /*d7b0*/  LDL R156, [R1+0x890] ;  /* 0x00089000019c7983 */ /* 0x000f280000100800 */
[----:B------:R0:W2:Y:S02]  /*d7c0*/  @P1 LDG.E.U16 R178, desc[UR60][R154.64] ;  /* 0x0000003c9ab21981 */ /* 0x0000a4000c1e1500 */
[----:B0-----:R-:W-:Y:S02]  /*d7d0*/  @P2 IMAD.MOV.U32 R154, RZ, RZ, R164 ;  /* 0x000000ffff9a2224 */ /* 0x001fe400078e00a4 */
[----:B------:R-:W-:Y:S01]  /*d7e0*/  @P2 IMAD.MOV.U32 R155, RZ, RZ, R166 ;  /* 0x000000ffff9b2224 */ /* 0x000fe200078e00a6 */
[----:B------:R-:W4:Y:S04]  /*d7f0*/  LDL R164, [R1+0x888] ;  /* 0x0008880001a47983 */ /* 0x000f280000100800 */
[----:B------:R3:W4:Y:S04]  /*d800*/  @P2 LDG.E.U16 R174, desc[UR60][R154.64] ;  /* 0x0000003c9aae2981 */ /* 0x000728000c1e1500 */
[----:B------:R-:W4:Y:S01]  /*d810*/  LDL R166, [R1+0x884] ;  /* 0x0008840001a67983 */ /* 0x000f220000100800 */
[----:B------:R-:W-:-:S02]  /*d820*/  ISETP.GT.AND P0, PT, R152, 0x36, PT ;  /* 0x000000369800780c */ /* 0x000fc40003f04270 */
[----:B------:R-:W-:Y:S01]  /*d830*/  PRMT R181, RZ, 0x7610, R181 ;  /* 0x00007610ffb57816 */ /* 0x000fe200000000b5 */
[----:B---3--:R-:W-:Y:S02]  /*d840*/  @P2 IMAD.MOV.U32 R154, RZ, RZ, R161 ;  /* 0x000000ffff9a2224 */ /* 0x008fe400078e00a1 */
[----:B------:R-:W-:-:S05]  /*d850*/  @P2 IMAD.MOV.U32 R155, RZ, RZ, R162 ;  /* 0x000000ffff9b2224 */ /* 0x000fca00078e00a2 */
[----:B------:R0:W3:Y:S04]  /*d860*/  @P2 LDG.E.U16 R181, desc[UR60][R154.64] ;  /* 0x0000003c9ab52981 */ /* 0x0000e8000c1e1500 */
[----:B--2---:R1:W-:Y:S04]  /*d870*/  STL [R1+0x2c], R178 ;  /* 0x00002cb201007387 */ /* 0x0043e80000100800 */
[----:B-1----:R-:W2:Y:S04]  /*d880*/  LDL R178, [R1+0x87c] ;  /* 0x00087c0001b27983 */ /* 0x002ea80000100800 */
[----:B----4-:R1:W-:Y:S04]  /*d890*/  STL [R1+0x28], R174 ;  /* 0x000028ae01007387 */ /* 0x0103e80000100800 */
[----:B------:R-:W4:Y:S04]  /*d8a0*/  LDL R162, [R1+0x874] ;  /* 0x0008740001a27983 */ /* 0x000f280000100800 */
[----:B------:R-:W3:Y:S04]  /*d8b0*/  LDL R161, [R1+0x878] ;  /* 0x0008780001a17983 */ /* 0x000ee80000100800 */
[----:B-1----:R-:W4:Y:S01]  /*d8c0*/  LDL R174, [R1+0x880] ;  /* 0x0008800001ae7983 */ /* 0x002f220000100800 */
[----:B0-----:R-:W-:-:S02]  /*d8d0*/  @P0 IMAD.MOV.U32 R154, RZ, RZ, R156 ;  /* 0x000000ffff9a0224 */ /* 0x001fc400078e009c */
[----:B------:R-:W-:Y:S01]  /*d8e0*/  @P0 IMAD.MOV.U32 R155, RZ, RZ, R159 ;  /* 0x000000ffff9b0224 */ /* 0x000fe200078e009f */
[----:B------:R-:W-:Y:S04]  /*d8f0*/  STL [R1+0x38], R192 ;  /* 0x000038c001007387 */ /* 0x000fe80000100800 */
[----:B------:R-:W3:Y:S04]  /*d900*/  LDL R159, [R1+0x86c] ;  /* 0x00086c00019f7983 */ /* 0x000ee80000100800 */
[----:B------:R-:W3:Y:S01]  /*d910*/  LDL R156, [R1+0x870] ;  /* 0x00087000019c7983 */ /* 0x000ee20000100800 */
[----:B------:R-:W-:-:S02]  /*d920*/  ISETP.GT.AND P1, PT, R152, 0x37, PT ;  /* 0x000000379800780c */ /* 0x000fc40003f24270 */
[----:B------:R-:W-:Y:S02]  /*d930*/  PRMT R180, RZ, 0x7610, R180 ;  /* 0x00007610ffb47816 */ /* 0x000fe400000000b4 */
[----:B------:R-:W-:-:S04]  /*d940*/  PRMT R179, RZ, 0x7610, R179 ;  /* 0x00007610ffb37816 */ /* 0x000fc800000000b3 */
[----:B------:R0:W3:Y:S01]  /*d950*/  @P0 LDG.E.U16 R180, desc[UR60][R154.64] ;  /* 0x0000003c9ab40981 */ /* 0x0000e2000c1e1500 */
[----:B------:R-:W-:Y:S02]  /*d960*/  ISETP.GT.AND P2, PT, R152, 0x38, PT ;  /* 0x000000389800780c */ /* 0x000fe40003f44270 */
[----:B------:R-:W-:Y:S01]  /*d970*/  PRMT R190, RZ, 0x7610, R190 ;  /* 0x00007610ffbe7816 */ /* 0x000fe200000000be */
[----:B0-----:R-:W-:Y:S02]  /*d980*/  @P0 IMAD.MOV.U32 R154, RZ, RZ, R164 ;  /* 0x000000ffff9a0224 */ /* 0x001fe400078e00a4 */
[----:B------:R-:W-:Y:S01]  /*d990*/  @P0 IMAD.MOV.U32 R155, RZ, RZ, R166 ;  /* 0x000000ffff9b0224 */ /* 0x000fe200078e00a6 */
[----:B------:R-:W-:Y:S01]  /*d9a0*/  PRMT R191, RZ, 0x7610, R191 ;  /* 0x00007610ffbf7816 */ /* 0x000fe200000000bf */
[----:B------:R-:W3:Y:S04]  /*d9b0*/  LDL R166, [R1+0x864] ;  /* 0x0008640001a67983 */ /* 0x000ee80000100800 */
[----:B------:R2:W3:Y:S01]  /*d9c0*/  @P0 LDG.E.U16 R179, desc[UR60][R154.64] ;  /* 0x0000003c9ab30981 */ /* 0x0004e2000c1e1500 */
[----:B------:R-:W-:-:S03]  /*d9d0*/  PRMT R172, RZ, 0x7610, R172 ;  /* 0x00007610ffac7816 */ /* 0x000fc600000000ac */
[----:B------:R-:W3:Y:S01]  /*d9e0*/  LDL R164, [R1+0x868] ;  /* 0x0008680001a47983 */ /* 0x000ee20000100800 */
[----:B--2---:R-:W-:Y:S02]  /*d9f0*/  @P1 IMAD.MOV.U32 R155, RZ, RZ, R178 ;  /* 0x000000ffff9b1224 */ /* 0x004fe400078e00b2 */
[----:B----4-:R-:W-:-:S05]  /*da00*/  @P1 IMAD.MOV.U32 R154, RZ, RZ, R174 ;  /* 0x000000ffff9a1224 */ /* 0x010fca00078e00ae */
[----:B------:R3:W2:Y:S02]  /*da10*/  @P1 LDG.E.U16 R190, desc[UR60][R154.64] ;  /* 0x0000003c9abe1981 */ /* 0x0006a4000c1e1500 */
[----:B---3--:R-:W-:Y:S02]  /*da20*/  @P1 IMAD.MOV.U32 R154, RZ, RZ, R161 ;  /* 0x000000ffff9a1224 */ /* 0x008fe400078e00a1 */
[----:B------:R-:W-:-:S05]  /*da30*/  @P1 IMAD.MOV.U32 R155, RZ, RZ, R162 ;  /* 0x000000ffff9b1224 */ /* 0x000fca00078e00a2 */
[----:B------:R0:W3:Y:S02]  /*da40*/  @P1 LDG.E.U16 R191, desc[UR60][R154.64] ;  /* 0x0000003c9abf1981 */ /* 0x0000e4000c1e1500 */
[----:B0-----:R-:W-:Y:S02]  /*da50*/  @P2 IMAD.MOV.U32 R154, RZ, RZ, R156 ;  /* 0x000000ffff9a2224 */ /* 0x001fe400078e009c */
[----:B------:R-:W-:-:S05]  /*da60*/  @P2 IMAD.MOV.U32 R155, RZ, RZ, R159 ;  /* 0x000000ffff9b2224 */ /* 0x000fca00078e009f */
[----:B------:R-:W4:Y:S04]  /*da70*/  @P2 LDG.E.U16 R172, desc[UR60][R154.64] ;  /* 0x0000003c9aac2981 */ /* 0x000f28000c1e1500 */
[----:B------:R-:W-:Y:S04]  /*da80*/  STL [R1+0x30], R182 ;  /* 0x000030b601007387 */ /* 0x000fe80000100800 */
[----:B--2---:R-:W-:Y:S04]  /*da90*/  STL [R1+0xd0c], R190 ;  /* 0x000d0cbe01007387 */ /* 0x004fe80000100800 */
[----:B------:R-:W2:Y:S04]  /*daa0*/  LDL R162, [R1+0x85c] ;  /* 0x00085c0001a27983 */ /* 0x000ea80000100800 */
[----:B------:R-:W2:Y:S04]  /*dab0*/  LDL R161, [R1+0x860] ;  /* 0x0008600001a17983 */ /* 0x000ea80000100800 */
[----:B---3--:R-:W-:Y:S04]  /*dac0*/  STL [R1+0xd10], R191 ;  /* 0x000d10bf01007387 */ /* 0x008fe80000100800 */
[----:B------:R-:W3:Y:S04]  /*dad0*/  LDL R159, [R1+0x854] ;  /* 0x00085400019f7983 */ /* 0x000ee80000100800 */
[----:B------:R-:W3:Y:S04]  /*dae0*/  LDL R156, [R1+0x858] ;  /* 0x00085800019c7983 */ /* 0x000ee80000100800 */
[----:B------:R-:W3:Y:S04]  /*daf0*/  LDL R174, [R1+0x84c] ;  /* 0x00084c0001ae7983 */ /* 0x000ee80000100800 */
[----:B------:R-:W-:Y:S04]  /*db00*/  STL [R1+0x24], R181 ;  /* 0x000024b501007387 */ /* 0x000fe80000100800 */
[----:B----4-:R0:W-:Y:S04]  /*db10*/  STL [R1+0x20], R172 ;  /* 0x000020ac01007387 */ /* 0x0101e80000100800 */
[----:B0-----:R-:W4:Y:S01]  /*db20*/  LDL R172, [R1+0x850] ;  /* 0x0008500001ac7983 */ /* 0x001f220000100800 */
[----:B------:R-:W-:-:S02]  /*db30*/  @P2 IMAD.MOV.U32 R154, RZ, RZ, R164 ;  /* 0x000000ffff9a2224 */ /* 0x000fc400078e00a4 */
[----:B------:R-:W-:Y:S01]  /*db40*/  @P2 IMAD.MOV.U32 R155, RZ, RZ, R166 ;  /* 0x000000ffff9b2224 */ /* 0x000fe200078e00a6 */
[----:B------:R-:W4:Y:S04]  /*db50*/  LDL R164, [R1+0x848] ;  /* 0x0008480001a47983 */ /* 0x000f280000100800 */
[----:B------:R-:W4:Y:S01]  /*db60*/  LDL R166, [R1+0x844] ;  /* 0x0008440001a67983 */ /* 0x000f220000100800 */
[C---:B------:R-:W-:Y:S02]  /*db70*/  ISETP.GT.AND P0, PT, R152.reuse, 0x39, PT ;  /* 0x000000399800780c */ /* 0x040fe40003f04270 */
[----:B------:R-:W-:Y:S02]  /*db80*/  PRMT R177, RZ, 0x7610, R177 ;  /* 0x00007610ffb17816 */ /* 0x000fe400000000b1 */
[----:B------:R-:W-:-:S02]  /*db90*/  ISETP.GT.AND P1, PT, R152, 0x3a, PT ;  /* 0x0000003a9800780c */ /* 0x000fc40003f24270 */
[----:B------:R-:W-:Y:S02]  /*dba0*/  PRMT R176, RZ, 0x7610, R176 ;  /* 0x00007610ffb07816 */ /* 0x000fe400000000b0 */
[----:B------:R2:W4:Y:S01]  /*dbb0*/  @P2 LDG.E.U16 R177, desc[UR60][R154.64] ;  /* 0x0000003c9ab12981 */ /* 0x000522000c1e1500 */
[----:B------:R-:W-:Y:S02]  /*dbc0*/  PRMT R175, RZ, 0x7610, R175 ;  /* 0x00007610ffaf7816 */ /* 0x000fe400000000af */
[----:B------:R-:W-:Y:S02]  /*dbd0*/  PRMT R167, RZ, 0x7610, R167 ;  /* 0x00007610ffa77816 */ /* 0x000fe400000000a7 */
[----:B--2---:R-:W-:Y:S02]  /*dbe0*/  @P0 IMAD.MOV.U32 R155, RZ, RZ, R162 ;  /* 0x000000ffff9b0224 */ /* 0x004fe400078e00a2 */
[----:B------:R-:W-:-:S05]  /*dbf0*/  @P0 IMAD.MOV.U32 R154, RZ, RZ, R161 ;  /* 0x000000ffff9a0224 */ /* 0x000fca00078e00a1 */
[----:B------:R3:W2:Y:S02]  /*dc00*/  @P0 LDG.E.U16 R176, desc[UR60][R154.64] ;  /* 0x0000003c9ab00981 */ /* 0x0006a4000c1e1500 */
[----:B---3--:R-:W-:Y:S02]  /*dc10*/  @P0 IMAD.MOV.U32 R155, RZ, RZ, R159 ;  /* 0x000000ffff9b0224 */ /* 0x008fe400078e009f */
[----:B------:R-:W-:-:S05]  /*dc20*/  @P0 IMAD.MOV.U32 R154, RZ, RZ, R156 ;  /* 0x000000ffff9a0224 */ /* 0x000fca00078e009c */
[----:B------:R0:W3:Y:S02]  /*dc30*/  @P0 LDG.E.U16 R175, desc[UR60][R154.64] ;  /* 0x0000003c9aaf0981 */ /* 0x0000e4000c1e1500 */
[----:B0-----:R-:W-:Y:S02]  /*dc40*/  @P1 IMAD.MOV.U32 R155, RZ, RZ, R174 ;  /* 0x000000ffff9b1224 */ /* 0x001fe400078e00ae */
[----:B----4-:R-:W-:-:S05]  /*dc50*/  @P1 IMAD.MOV.U32 R154, RZ, RZ, R172 ;  /* 0x000000ffff9a1224 */ /* 0x010fca00078e00ac */
[----:B------:R0:W4:Y:S01]  /*dc60*/  @P1 LDG.E.U16 R167, desc[UR60][R154.64] ;  /* 0x0000003c9aa71981 */ /* 0x000122000c1e1500 */
[----:B------:R-:W-:-:S03]  /*dc70*/  PRMT R163, RZ, 0x7610, R163 ;  /* 0x00007610ffa37816 */ /* 0x000fc600000000a3 */
[----:B------:R-:W-:Y:S04]  /*dc80*/  STL [R1+0x1b0], R180 ;  /* 0x0001b0b401007387 */ /* 0x000fe80000100800 */
[----:B------:R-:W2:Y:S01]  /*dc90*/  LDL R162, [R1+0x83c] ;  /* 0x00083c0001a27983 */ /* 0x000ea20000100800 */
[----:B0-----:R-:W-:Y:S02]  /*dca0*/  @P1 IMAD.MOV.U32 R154, RZ, RZ, R164 ;  /* 0x000000ffff9a1224 */ /* 0x001fe400078e00a4 */
[----:B------:R-:W-:Y:S01]  /*dcb0*/  @P1 IMAD.MOV.U32 R155, RZ, RZ, R166 ;  /* 0x000000ffff9b1224 */ /* 0x000fe200078e00a6 */
[----:B------:R-:W3:Y:S04]  /*dcc0*/  LDL R161, [R1+0x840] ;  /* 0x0008400001a17983 */ /* 0x000ee80000100800 */
[----:B------:R2:W3:Y:S04]  /*dcd0*/  @P1 LDG.E.U16 R163, desc[UR60][R154.64] ;  /* 0x0000003c9aa31981 */ /* 0x0004e8000c1e1500 */
[----:B------:R-:W-:Y:S04]  /*dce0*/  STL [R1+0x1ac], R179 ;  /* 0x0001acb301007387 */ /* 0x000fe80000100800 */
[----:B------:R-:W3:Y:S04]  /*dcf0*/  LDL R159, [R1+0x834] ;  /* 0x00083400019f7983 */ /* 0x000ee80000100800 */
[----:B------:R-:W3:Y:S04]  /*dd00*/  LDL R156, [R1+0x838] ;  /* 0x00083800019c7983 */ /* 0x000ee80000100800 */
[----:B------:R-:W3:Y:S04]  /*dd10*/  LDL R172, [R1+0x82c] ;  /* 0x00082c0001ac7983 */ /* 0x000ee80000100800 */
[----:B------:R-:W3:Y:S04]  /*dd20*/  LDL R164, [R1+0x830] ;  /* 0x0008300001a47983 */ /* 0x000ee80000100800 */
[----:B------:R-:W3:Y:S01]  /*dd30*/  LDL R166, [R1+0x828] ;  /* 0x0008280001a67983 */ /* 0x000ee20000100800 */
[----:B------:R-:W-:-:S03]  /*dd40*/  ISETP.GT.AND P2, PT, R152, 0x3b, PT ;  /* 0x0000003b9800780c */ /* 0x000fc60003f44270 */
[----:B----4-:R0:W-:Y:S04]  /*dd50*/  STL [R1+0x10], R167 ;  /* 0x000010a701007387 */ /* 0x0101e80000100800 */
[----:B0-----:R-:W4:Y:S01]  /*dd60*/  LDL R167, [R1+0x824] ;  /* 0x0008240001a77983 */ /* 0x001f220000100800 */
[----:B------:R-:W-:-:S05]  /*dd70*/  PRMT R160, RZ, 0x7610, R160 ;  /* 0x00007610ffa07816 */ /* 0x000fca00000000a0 */
[----:B--2---:R-:W-:Y:S02]  /*dd80*/  @P2 IMAD.MOV.U32 R155, RZ, RZ, R162 ;  /* 0x000000ffff9b2224 */ /* 0x004fe400078e00a2 */
[----:B---3--:R-:W-:Y:S01]  /*dd90*/  @P2 IMAD.MOV.U32 R154, RZ, RZ, R161 ;  /* 0x000000ffff9a2224 */ /* 0x008fe200078e00a1 */
[----:B------:R0:W-:Y:S04]  /*dda0*/  STL [R1+0xc], R163 ;  /* 0x00000ca301007387 */ /* 0x0001e80000100800 */
[----:B------:R-:W2:Y:S04]  /*ddb0*/  LDL R162, [R1+0x820] ;  /* 0x0008200001a27983 */ /* 0x000ea80000100800 */
[----:B------:R1:W3:Y:S04]  /*ddc0*/  @P2 LDG.E.U16 R160, desc[UR60][R154.64] ;  /* 0x0000003c9aa02981 */ /* 0x0002e8000c1e1500 */
[----:B0-----:R-:W3:Y:S01]  /*ddd0*/  LDL R163, [R1+0x81c] ;  /* 0x00081c0001a37983 */ /* 0x001ee20000100800 */
[----:B------:R-:W-:-:S02]  /*dde0*/  ISETP.GT.AND P0, PT, R152, 0x3c, PT ;  /* 0x0000003c9800780c */ /* 0x000fc40003f04270 */
[----:B------:R-:W-:Y:S01]  /*ddf0*/  PRMT R173, RZ, 0x7610, R173 ;  /* 0x00007610ffad7816 */ /* 0x000fe200000000ad */
[----:B-1----:R-:W-:Y:S02]  /*de00*/  @P2 IMAD.MOV.U32 R154, RZ, RZ, R156 ;  /* 0x000000ffff9a2224 */ /* 0x002fe400078e009c */
[----:B------:R-:W-:Y:S01]  /*de10*/  @P2 IMAD.MOV.U32 R155, RZ, RZ, R159 ;  /* 0x000000ffff9b2224 */ /* 0x000fe200078e009f */
[----:B------:R-:W-:-:S04]  /*de20*/  PRMT R168, RZ, 0x7610, R168 ;  /* 0x00007610ffa87816 */ /* 0x000fc800000000a8 */
[----:B------:R0:W3:Y:S01]  /*de30*/  @P2 LDG.E.U16 R173, desc[UR60][R154.64] ;  /* 0x0000003c9aad2981 */ /* 0x0000e2000c1e1500 */
[----:B------:R-:W-:Y:S02]  /*de40*/  PRMT R191, RZ, 0x7610, R191 ;  /* 0x00007610ffbf7816 */ /* 0x000fe400000000bf */
[----:B0-----:R-:W-:Y:S02]  /*de50*/  @P0 IMAD.MOV.U32 R154, RZ, RZ, R164 ;  /* 0x000000ffff9a0224 */ /* 0x001fe400078e00a4 */
[----:B------:R-:W-:-:S05]  /*de60*/  @P0 IMAD.MOV.U32 R155, RZ, RZ, R172 ;  /* 0x000000ffff9b0224 */ /* 0x000fca00078e00ac */
[----:B------:R0:W3:Y:S02]  /*de70*/  @P0 LDG.E.U16 R168, desc[UR60][R154.64] ;  /* 0x0000003c9aa80981 */ /* 0x0000e4000c1e1500 */
[----:B0-----:R-:W-:Y:S02]  /*de80*/  @P0 IMAD.MOV.U32 R154, RZ, RZ, R166 ;  /* 0x000000ffff9a0224 */ /* 0x001fe400078e00a6 */
[----:B----4-:R-:W-:-:S05]  /*de90*/  @P0 IMAD.MOV.U32 R155, RZ, RZ, R167 ;  /* 0x000000ffff9b0224 */ /* 0x010fca00078e00a7 */
[----:B------:R2:W4:Y:S01]  /*dea0*/  @P0 LDG.E.U16 R191, desc[UR60][R154.64] ;  /* 0x0000003c9abf0981 */ /* 0x000522000c1e1500 */
[----:B------:R-:W-:Y:S02]  /*deb0*/  ISETP.GT.AND P1, PT, R152, 0x3d, PT ;  /* 0x0000003d9800780c */ /* 0x000fe40003f24270 */
[----:B------:R-:W-:Y:S01]  /*dec0*/  PRMT R0, RZ, 0x7610, R0 ;  /* 0x00007610ff007816 */ /* 0x000fe20000000000 */
[----:B------:R-:W-:Y:S04]  /*ded0*/  STL [R1+0x1c], R177 ;  /* 0x00001cb101007387 */ /* 0x000fe80000100800 */
[----:B------:R-:W4:Y:S06]  /*dee0*/  LDL R161, [R1+0x814] ;  /* 0x0008140001a17983 */ /* 0x000f2c0000100800 */
[----:B--2---:R-:W-:-:S02]  /*def0*/  @P1 IMAD.MOV.U32 R154, RZ, RZ, R162 ;  /* 0x000000ffff9a1224 */ /* 0x004fc400078e00a2 */
[----:B---3--:R-:W-:Y:S01]  /*df00*/  @P1 IMAD.MOV.U32 R155, RZ, RZ, R163 ;  /* 0x000000ffff9b1224 */ /* 0x008fe200078e00a3 */
[----:B------:R0:W-:Y:S04]  /*df10*/  STL [R1+0x8], R160 ;  /* 0x000008a001007387 */ /* 0x0001e80000100800 */
[----:B------:R1:W2:Y:S04]  /*df20*/  @P1 LDG.E.U16 R0, desc[UR60][R154.64] ;  /* 0x0000003c9a001981 */ /* 0x0002a8000c1e1500 */
[----:B------:R-:W3:Y:S04]  /*df30*/  LDL R159, [R1+0x80c] ;  /* 0x00080c00019f7983 */ /* 0x000ee80000100800 */
[----:B0-----:R-:W3:Y:S04]  /*df40*/  LDL R160, [R1+0x818] ;  /* 0x0008180001a07983 */ /* 0x001ee80000100800 */
[----:B------:R-:W-:Y:S04]  /*df50*/  STL [R1+0x18], R176 ;  /* 0x000018b001007387 */ /* 0x000fe80000100800 */
[----:B------:R-:W3:Y:S04]  /*df60*/  LDL R156, [R1+0x810] ;  /* 0x00081000019c7983 */ /* 0x000ee80000100800 */
[----:B------:R-:W3:Y:S04]  /*df70*/  LDL R164, [R1+0x808] ;  /* 0x0008080001a47983 */ /* 0x000ee80000100800 */
[----:B------:R-:W-:Y:S04]  /*df80*/  STL [R1+0x14], R175 ;  /* 0x000014af01007387 */ /* 0x000fe80000100800 */
[----:B------:R0:W-:Y:S04]  /*df90*/  STL [R1], R168 ;  /* 0x000000a801007387 */ /* 0x0001e80000100800 */
[----:B0-----:R-:W3:Y:S04]  /*dfa0*/  LDL R168, [R1+0x804] ;  /* 0x0008040001a87983 */ /* 0x001ee80000100800 */
[----:B----4-:R-:W-:Y:S04]  /*dfb0*/  STL [R1+0xd80], R191 ;  /* 0x000d80bf01007387 */ /* 0x010fe80000100800 */
[----:B------:R-:W4:Y:S04]  /*dfc0*/  LDL R167, [R1+0x7fc] ;  /* 0x0007fc0001a77983 */ /* 0x000f280000100800 */
[----:B------:R-:W4:Y:S01]  /*dfd0*/  LDL R166, [R1+0x800] ;  /* 0x0008000001a67983 */ /* 0x000f220000100800 */
[----:B------:R-:W-:Y:S01]  /*dfe0*/  PRMT R2, RZ, 0x7610, R2 ;  /* 0x00007610ff027816 */ /* 0x000fe20000000002 */
[----:B-1----:R-:W-:-:S02]  /*dff0*/  @P1 IMAD.MOV.U32 R155, RZ, RZ, R161 ;  /* 0x000000ffff9b1224 */ /* 0x002fc400078e00a1 */
[----:B--2---:R0:W-:Y:S04]  /*e000*/  STL [R1+0xd88], R0 ;  /* 0x000d880001007387 */ /* 0x0041e80000100800 */
[----:B------:R-:W2:Y:S01]  /*e010*/  LDL R162, [R1+0x7f4] ;  /* 0x0007f40001a27983 */ /* 0x000ea20000100800 */
[----:B---3--:R-:W-:-:S03]  /*e020*/  @P1 IMAD.MOV.U32 R154, RZ, RZ, R160 ;  /* 0x000000ffff9a1224 */ /* 0x008fc600078e00a0 */
[----:B------:R-:W3:Y:S04]  /*e030*/  LDL R160, [R1+0x7f8] ;  /* 0x0007f80001a07983 */ /* 0x000ee80000100800 */
[----:B------:R1:W3:Y:S01]  /*e040*/  @P1 LDG.E.U16 R2, desc[UR60][R154.64] ;  /* 0x0000003c9a021981 */ /* 0x0002e2000c1e1500 */
[C---:B------:R-:W-:Y:S02]  /*e050*/  ISETP.GT.AND P2, PT, R152.reuse, 0x3e, PT ;  /* 0x0000003e9800780c */ /* 0x040fe40003f44270 */
[----:B------:R-:W-:Y:S02]  /*e060*/  ISETP.GT.AND P0, PT, R152, 0x3f, PT ;  /* 0x0000003f9800780c */ /* 0x000fe40003f04270 */
[----:B------:R-:W-:Y:S02]  /*e070*/  PRMT R171, RZ, 0x7610, R171 ;  /* 0x00007610ffab7816 */ /* 0x000fe400000000ab */
[----:B------:R-:W-:-:S07]  /*e080*/  PRMT R170, RZ, 0x7610, R170 ;  /* 0x00007610ffaa7816 */ /* 0x000fce00000000aa */
[----:B-1----:R-:W-:Y:S02]  /*e090*/  @P2 IMAD.MOV.U32 R154, RZ, RZ, R156 ;  /* 0x000000ffff9a2224 */ /* 0x002fe400078e009c */
[----:B------:R-:W-:-:S05]  /*e0a0*/  @P2 IMAD.MOV.U32 R155, RZ, RZ, R159 ;  /* 0x000000ffff9b2224 */ /* 0x000fca00078e009f */
[----:B------:R1:W3:Y:S01]  /*e0b0*/  @P2 LDG.E.U16 R171, desc[UR60][R154.64] ;  /* 0x0000003c9aab2981 */ /* 0x0002e2000c1e1500 */
[----:B------:R-:W-:Y:S01]  /*e0c0*/  PRMT R188, RZ, 0x7610, R188 ;  /* 0x00007610ffbc7816 */ /* 0x000fe200000000bc */
[----:B-1----:R-:W-:Y:S02]  /*e0d0*/  @P2 IMAD.MOV.U32 R154, RZ, RZ, R164 ;  /* 0x000000ffff9a2224 */ /* 0x002fe400078e00a4 */
[----:B------:R-:W-:-:S05]  /*e0e0*/  @P2 IMAD.MOV.U32 R155, RZ, RZ, R168 ;  /* 0x000000ffff9b2224 */ /* 0x000fca00078e00a8 */
[----:B------:R4:W3:Y:S02]  /*e0f0*/  @P2 LDG.E.U16 R170, desc[UR60][R154.64] ;  /* 0x0000003c9aaa2981 */ /* 0x0008e4000c1e1500 */
[----:B----4-:R-:W-:Y:S02]  /*e100*/  @P0 IMAD.MOV.U32 R155, RZ, RZ, R167 ;  /* 0x000000ffff9b0224 */ /* 0x010fe400078e00a7 */
[----:B------:R-:W-:-:S05]  /*e110*/  @P0 IMAD.MOV.U32 R154, RZ, RZ, R166 ;  /* 0x000000ffff9a0224 */ /* 0x000fca00078e00a6 */
[----:B------:R2:W4:Y:S01]  /*e120*/  @P0 LDG.E.U16 R188, desc[UR60][R154.64] ;  /* 0x0000003c9abc0981 */ /* 0x000522000c1e1500 */
[----:B------:R-:W-:Y:S01]  /*e130*/  PRMT R189, RZ, 0x7610, R189 ;  /* 0x00007610ffbd7816 */ /* 0x000fe200000000bd */
[----:B--2---:R-:W-:Y:S02]  /*e140*/  @P0 IMAD.MOV.U32 R155, RZ, RZ, R162 ;  /* 0x000000ffff9b0224 */ /* 0x004fe400078e00a2 */
[----:B---3--:R-:W-:Y:S01]  /*e150*/  @P0 IMAD.MOV.U32 R154, RZ, RZ, R160 ;  /* 0x000000ffff9a0224 */ /* 0x008fe200078e00a0 */
[----:B------:R-:W-:Y:S04]  /*e160*/  STL [R1+0xd8c], R2 ;  /* 0x000d8c0201007387 */ /* 0x000fe80000100800 */
[----:B------:R-:W2:Y:S04]  /*e170*/  LDL R159, [R1+0x7ec] ;  /* 0x0007ec00019f7983 */ /* 0x000ea80000100800 */
[----:B------:R-:W3:Y:S04]  /*e180*/  LDL R156, [R1+0x7f0] ;  /* 0x0007f000019c7983 */ /* 0x000ee80000100800 */
[----:B------:R2:W3:Y:S04]  /*e190*/  @P0 LDG.E.U16 R189, desc[UR60][R154.64] ;  /* 0x0000003c9abd0981 */ /* 0x0004e8000c1e1500 */
[----:B------:R-:W3:Y:S04]  /*e1a0*/  LDL R163, [R1+0x7e4] ;  /* 0x0007e40001a37983 */ /* 0x000ee80000100800 */
[----:B------:R-:W3:Y:S04]  /*e1b0*/  LDL R161, [R1+0x7e8] ;  /* 0x0007e80001a17983 */ /* 0x000ee80000100800 */
[----:B------:R-:W-:Y:S04]  /*e1c0*/  STL [R1+0x4], R173 ;  /* 0x000004ad01007387 */ /* 0x000fe80000100800 */
[----:B------:R-:W3:Y:S04]  /*e1d0*/  LDL R168, [R1+0x7dc] ;  /* 0x0007dc0001a87983 */ /* 0x000ee80000100800 */
[----:B------:R-:W3:Y:S04]  /*e1e0*/  LDL R164, [R1+0x7e0] ;  /* 0x0007e00001a47983 */ /* 0x000ee80000100800 */
[----:B------:R-:W3:Y:S04]  /*e1f0*/  LDL R167, [R1+0x7d4] ;  /* 0x0007d40001a77983 */ /* 0x000ee80000100800 */
[----:B------:R-:W3:Y:S04]  /*e200*/  LDL R166, [R1+0x7d8] ;  /* 0x0007d80001a67983 */ /* 0x000ee80000100800 */
[----:B----4-:R-:W-:Y:S04]  /*e210*/  STL [R1+0xd14], R188 ;  /* 0x000d14bc01007387 */ /* 0x010fe80000100800 */
[----:B------:R-:W4:Y:S04]  /*e220*/  LDL R162, [R1+0x7cc] ;  /* 0x0007cc0001a27983 */ /* 0x000f280000100800 */
[----:B------:R-:W4:Y:S01]  /*e230*/  LDL R160, [R1+0x7d0] ;  /* 0x0007d00001a07983 */ /* 0x000f220000100800 */
[----:B------:R-:W-:-:S02]  /*e240*/  ISETP.GT.AND P1, PT, R152, 0x40, PT ;  /* 0x000000409800780c */ /* 0x000fc40003f24270 */
[----:B0-----:R-:W-:-:S11]  /*e250*/  PRMT R0, RZ, 0x7610, R0 ;  /* 0x00007610ff007816 */ /* 0x001fd60000000000 */
[----:B--2---:R-:W-:Y:S02]  /*e260*/  @P1 IMAD.MOV.U32 R155, RZ, RZ, R159 ;  /* 0x000000ffff9b1224 */ /* 0x004fe400078e009f */
[----:B---3--:R-:W-:Y:S01]  /*e270*/  @P1 IMAD.MOV.U32 R154, RZ, RZ, R156 ;  /* 0x000000ffff9a1224 */ /* 0x008fe200078e009c */
[----:B------:R-:W-:Y:S04]  /*e280*/  STL [R1+0xd18], R189 ;  /* 0x000d18bd01007387 */ /* 0x000fe80000100800 */
[----:B------:R-:W2:Y:S04]  /*e290*/  LDL R159, [R1+0x7c4] ;  /* 0x0007c400019f7983 */ /* 0x000ea80000100800 */
[----:B------:R-:W3:Y:S04]  /*e2a0*/  LDL R156, [R1+0x7c8] ;  /* 0x0007c800019c7983 */ /* 0x000ee80000100800 */
[----:B------:R0:W3:Y:S02]  /*e2b0*/  @P1 LDG.E.U16 R0, desc[UR60][R154.64] ;  /* 0x0000003c9a001981 */ /* 0x0000e4000c1e1500 */
[----:B0-----:R-:W-:-:S02]  /*e2c0*/  @P1 IMAD.MOV.U32 R155, RZ, RZ, R163 ;  /* 0x000000ffff9b1224 */ /* 0x001fc400078e00a3 */
[----:B------:R-:W3:Y:S01]  /*e2d0*/  LDL R163, [R1+0x7bc] ;  /* 0x0007bc0001a37983 */ /* 0x000ee20000100800 */
[C---:B------:R-:W-:Y:S02]  /*e2e0*/  ISETP.GT.AND P2, PT, R152.reuse, 0x41, PT ;  /* 0x000000419800780c */ /* 0x040fe40003f44270 */
[----:B------:R-:W-:Y:S02]  /*e2f0*/  PRMT R20, RZ, 0x7610, R20 ;  /* 0x00007610ff147816 */ /* 0x000fe40000000014 */
[----:B------:R-:W-:Y:S02]  /*e300*/  @P1 MOV R154, R161 ;  /* 0x000000a1009a1202 */ /* 0x000fe40000000f00 */
[----:B------:R-:W3:Y:S01]  /*e310*/  LDL R161, [R1+0x7c0] ;  /* 0x0007c00001a17983 */ /* 0x000ee20000100800 */
[----:B------:R-:W-:Y:S02]  /*e320*/  ISETP.GT.AND P0, PT, R152, 0x42, PT ;  /* 0x000000429800780c */ /* 0x000fe40003f04270 */
[----:B------:R-:W-:Y:S01]  /*e330*/  PRMT R191, RZ, 0x7610, R191 ;  /* 0x00007610ffbf7816 */ /* 0x000fe200000000bf */
[----:B------:R0:W3:Y:S04]  /*e340*/  @P1 LDG.E.U16 R20, desc[UR60][R154.64] ;  /* 0x0000003c9a141981 */ /* 0x0000e8000c1e1500 */
[----:B------:R-:W-:Y:S04]  /*e350*/  STL [R1+0x1a8], R171 ;  /* 0x0001a8ab01007387 */ /* 0x000fe80000100800 */
[----:B------:R1:W-:Y:S01]  /*e360*/  STL [R1+0x1a4], R170 ;  /* 0x0001a4aa01007387 */ /* 0x0003e20000100800 */
[----:B0-----:R-:W-:-:S02]  /*e370*/  @P2 IMAD.MOV.U32 R154, RZ, RZ, R164 ;  /* 0x000000ffff9a2224 */ /* 0x001fc400078e00a4 */
[----:B------:R-:W-:Y:S01]  /*e380*/  @P2 IMAD.MOV.U32 R155, RZ, RZ, R168 ;  /* 0x000000ffff9b2224 */ /* 0x000fe200078e00a8 */
[----:B------:R-:W3:Y:S01]  /*e390*/  LDL R164, [R1+0x7b8] ;  /* 0x0007b80001a47983 */ /* 0x000ee20000100800 */
[----:B------:R-:W-:-:S03]  /*e3a0*/  PRMT R19, RZ, 0x7610, R19 ;  /* 0x00007610ff137816 */ /* 0x000fc60000000013 */
[----:B------:R0:W3:Y:S04]  /*e3b0*/  @P2 LDG.E.U16 R191, desc[UR60][R154.64] ;  /* 0x0000003c9abf2981 */ /* 0x0000e8000c1e1500 */
[----:B-1----:R-:W3:Y:S04]  /*e3c0*/  LDL R170, [R1+0x7b4] ;  /* 0x0007b40001aa7983 */ /* 0x002ee80000100800 */
[----:B------:R-:W3:Y:S01]  /*e3d0*/  LDL R168, [R1+0x7ac] ;  /* 0x0007ac0001a87983 */ /* 0x000ee20000100800 */
[----:B0-----:R-:W-:Y:S02]  /*e3e0*/  @P2 IMAD.MOV.U32 R154, RZ, RZ, R166 ;  /* 0x000000ffff9a2224 */ /* 0x001fe400078e00a6 */
[----:B------:R-:W-:Y:S01]  /*e3f0*/  @P2 IMAD.MOV.U32 R155, RZ, RZ, R167 ;  /* 0x000000ffff9b2224 */ /* 0x000fe200078e00a7 */
[----:B------:R-:W-:Y:S01]  /*e400*/  ISETP.GT.AND P1, PT, R152, 0x43, PT ;  /* 0x000000439800780c */ /* 0x000fe20003f24270 */
[----:B------:R-:W3:Y:S04]  /*e410*/  LDL R167, [R1+0x7b0] ;  /* 0x0007b00001a77983 */ /* 0x000ee80000100800 */
[----:B------:R4:W3:Y:S01]  /*e420*/  @P2 LDG.E.U16 R19, desc[UR60][R154.64] ;  /* 0x0000003c9a132981 */ /* 0x0008e2000c1e1500 */
[----:B------:R-:W-:-:S02]  /*e430*/  PRMT R18, RZ, 0x7610, R18 ;  /* 0x00007610ff127816 */ /* 0x000fc40000000012 */
[----:B------:R-:W-:Y:S01]  /*e440*/  PRMT R189, RZ, 0x7610, R189 ;  /* 0x00007610ffbd7816 */ /* 0x000fe200000000bd */
[----:B------:R-:W3:Y:S01]  /*e450*/  LDL R166, [R1+0x79c] ;  /* 0x00079c0001a67983 */ /* 0x000ee20000100800 */
[----:B----4-:R-:W-:-:S03]  /*e460*/  @P0 IMAD.MOV.U32 R155, RZ, RZ, R162 ;  /* 0x000000ffff9b0224 */ /* 0x010fc600078e00a2 */
[----:B------:R-:W4:Y:S01]  /*e470*/  LDL R162, [R1+0x7a4] ;  /* 0x0007a40001a27983 */ /* 0x000f220000100800 */
[----:B------:R-:W-:-:S03]  /*e480*/  @P0 IMAD.MOV.U32 R154, RZ, RZ, R160 ;  /* 0x000000ffff9a0224 */ /* 0x000fc600078e00a0 */
[----:B------:R-:W4:Y:S04]  /*e490*/  LDL R160, [R1+0x7a8] ;  /* 0x0007a80001a07983 */ /* 0x000f280000100800 */
[----:B------:R2:W4:Y:S02]  /*e4a0*/  @P0 LDG.E.U16 R18, desc[UR60][R154.64] ;  /* 0x0000003c9a120981 */ /* 0x000524000c1e1500 */
[----:B--2---:R-:W-:Y:S02]  /*e4b0*/  @P0 IMAD.MOV.U32 R155, RZ, RZ, R159 ;  /* 0x000000ffff9b0224 */ /* 0x004fe400078e009f */
[----:B------:R-:W2:Y:S01]  /*e4c0*/  LDL R159, [R1+0x7a0] ;  /* 0x0007a000019f7983 */ /* 0x000ea20000100800 */
[----:B---3--:R-:W-:Y:S01]  /*e4d0*/  @P0 IMAD.MOV.U32 R154, RZ, RZ, R156 ;  /* 0x000000ffff9a0224 */ /* 0x008fe200078e009c */
[----:B------:R-:W-:-:S02]  /*e4e0*/  ISETP.GT.AND P2, PT, R152, 0x44, PT ;  /* 0x000000449800780c */ /* 0x000fc40003f44270 */
[----:B------:R-:W3:Y:S04]  /*e4f0*/  LDL R156, [R1+0x798] ;  /* 0x00079800019c7983 */ /* 0x000ee80000100800 */
[----:B------:R0:W3:Y:S02]  /*e500*/  @P0 LDG.E.U16 R189, desc[UR60][R154.64] ;  /* 0x0000003c9abd0981 */ /* 0x0000e4000c1e1500 */
[----:B0-----:R-:W-:Y:S02]  /*e510*/  @P1 IMAD.MOV.U32 R155, RZ, RZ, R163 ;  /* 0x000000ffff9b1224 */ /* 0x001fe400078e00a3 */
[----:B------:R-:W3:Y:S01]  /*e520*/  LDL R163, [R1+0x794] ;  /* 0x0007940001a37983 */ /* 0x000ee20000100800 */
[----:B------:R-:W-:Y:S01]  /*e530*/  PRMT R188, RZ, 0x7610, R188 ;  /* 0x00007610ffbc7816 */ /* 0x000fe200000000bc */
[----:B------:R-:W-:Y:S01]  /*e540*/  @P1 IMAD.MOV.U32 R154, RZ, RZ, R161 ;  /* 0x000000ffff9a1224 */ /* 0x000fe200078e00a1 */
[----:B------:R-:W-:Y:S01]  /*e550*/  PRMT R17, RZ, 0x7610, R17 ;  /* 0x00007610ff117816 */ /* 0x000fe20000000011 */
[----:B------:R-:W3:Y:S04]  /*e560*/  LDL R161, [R1+0x790] ;  /* 0x0007900001a17983 */ /* 0x000ee80000100800 */
[----:B------:R0:W3:Y:S01]  /*e570*/  @P1 LDG.E.U16 R188, desc[UR60][R154.64] ;  /* 0x0000003c9abc1981 */ /* 0x0000e2000c1e1500 */
[----:B------:R-:W-:Y:S01]  /*e580*/  PRMT R190, RZ, 0x7610, R190 ;  /* 0x00007610ffbe7816 */ /* 0x000fe200000000be */
[----:B0-----:R-:W-:-:S02]  /*e590*/  @P1 IMAD.MOV.U32 R154, RZ, RZ, R164 ;  /* 0x000000ffff9a1224 */ /* 0x001fc400078e00a4 */
[----:B------:R-:W3:Y:S01]  /*e5a0*/  LDL R164, [R1+0x78c] ;  /* 0x00078c0001a47983 */ /* 0x000ee20000100800 */
[----:B------:R-:W-:-:S05]  /*e5b0*/  @P1 IMAD.MOV.U32 R155, RZ, RZ, R170 ;  /* 0x000000ffff9b1224 */ /* 0x000fca00078e00aa */
[----:B------:R0:W3:Y:S02]  /*e5c0*/  @P1 LDG.E.U16 R17, desc[UR60][R154.64] ;  /* 0x0000003c9a111981 */ /* 0x0000e4000c1e1500 */
[----:B0-----:R-:W-:Y:S02]  /*e5d0*/  @P2 IMAD.MOV.U32 R154, RZ, RZ, R167 ;  /* 0x000000ffff9a2224 */ /* 0x001fe400078e00a7 */
[----:B------:R-:W-:Y:S01]  /*e5e0*/  @P2 IMAD.MOV.U32 R155, RZ, RZ, R168 ;  /* 0x000000ffff9b2224 */ /* 0x000fe200078e00a8 */
[----:B------:R-:W3:Y:S04]  /*e5f0*/  LDL R167, [R1+0x788] ;  /* 0x0007880001a77983 */ /* 0x000ee80000100800 */
[----:B------:R-:W3:Y:S04]  /*e600*/  LDL R168, [R1+0x784] ;  /* 0x0007840001a87983 */ /* 0x000ee80000100800 */
[----:B------:R4:W3:Y:S02]  /*e610*/  @P2 LDG.E.U16 R190, desc[UR60][R154.64] ;  /* 0x0000003c9abe2981 */ /* 0x0008e4000c1e1500 */
[----:B----4-:R-:W-:-:S02]  /*e620*/  @P2 IMAD.MOV.U32 R155, RZ, RZ, R162 ;  /* 0x000000ffff9b2224 */ /* 0x010fc400078e00a2 */
[----:B------:R-:W4:Y:S01]  /*e630*/  LDL R162, [R1+0x77c] ;  /* 0x00077c0001a27983 */ /* 0x000f220000100800 */
[----:B------:R-:W-:-:S03]  /*e640*/  @P2 IMAD.MOV.U32 R154, RZ, RZ, R160 ;  /* 0x000000ffff9a2224 */ /* 0x000fc600078e00a0 */
[----:B------:R-:W4:Y:S01]  /*e650*/  LDL R160, [R1+0x780] ;  /* 0x0007800001a07983 */ /* 0x000f220000100800 */
[----:B------:R-:W-:Y:S02]  /*e660*/  ISETP.GT.AND P0, PT, R152, 0x45, PT ;  /* 0x000000459800780c */ /* 0x000fe40003f04270 */
[----:B------:R-:W-:Y:S02]  /*e670*/  PRMT R16, RZ, 0x7610, R16 ;  /* 0x00007610ff107816 */ /* 0x000fe40000000010 */
[----:B------:R-:W-:-:S04]  /*e680*/  PRMT R3, RZ, 0x7610, R3 ;  /* 0x00007610ff037816 */ /* 0x000fc80000000003 */
[----:B------:R0:W4:Y:S05]  /*e690*/  @P2 LDG.E.U16 R16, desc[UR60][R154.64] ;  /* 0x0000003c9a102981 */ /* 0x00012a000c1e1500 */
[----:B0-----:R-:W-:Y:S02]  /*e6a0*/  @P0 IMAD.MOV.U32 R155, RZ, RZ, R166 ;  /* 0x000000ffff9b0224 */ /* 0x001fe400078e00a6 */
[----:B--2---:R-:W-:Y:S01]  /*e6b0*/  @P0 IMAD.MOV.U32 R154, RZ, RZ, R159 ;  /* 0x000000ffff9a0224 */ /* 0x004fe200078e009f */
[----:B------:R-:W-:Y:S01]  /*e6c0*/  ISETP.GT.AND P1, PT, R152, 0x46, PT ;  /* 0x000000469800780c */ /* 0x000fe20003f24270 */
[----:B------:R-:W2:Y:S04]  /*e6d0*/  LDL R159, [R1+0x778] ;  /* 0x00077800019f7983 */ /* 0x000ea80000100800 */
[----:B------:R3:W2:Y:S01]  /*e6e0*/  @P0 LDG.E.U16 R3, desc[UR60][R154.64] ;  /* 0x0000003c9a030981 */ /* 0x0006a2000c1e1500 */
[----:B------:R-:W-:-:S02]  /*e6f0*/  PRMT R15, RZ, 0x7610, R15 ;  /* 0x00007610ff0f7816 */ /* 0x000fc4000000000f */
[----:B------:R-:W-:Y:S01]  /*e700*/  ISETP.GT.AND P2, PT, R152, 0x47, PT ;  /* 0x000000479800780c */ /* 0x000fe20003f44270 */
[----:B------:R-:W2:Y:S01]  /*e710*/  LDL R166, [R1+0x764] ;  /* 0x0007640001a67983 */ /* 0x000ea20000100800 */
[----:B---3--:R-:W-:-:S03]  /*e720*/  @P0 IMAD.MOV.U32 R155, RZ, RZ, R163 ;  /* 0x000000ffff9b0224 */ /* 0x008fc600078e00a3 */
[----:B------:R-:W3:Y:S01]  /*e730*/  LDL R163, [R1+0x774] ;  /* 0x0007740001a37983 */ /* 0x000ee20000100800 */
[----:B------:R-:W-:Y:S01]  /*e740*/  @P0 IMAD.MOV.U32 R154, RZ, RZ, R156 ;  /* 0x000000ffff9a0224 */ /* 0x000fe200078e009c */
[----:B------:R-:W-:Y:S02]  /*e750*/  PRMT R169, RZ, 0x7610, R169 ;  /* 0x00007610ffa97816 */ /* 0x000fe400000000a9 */
[----:B------:R-:W-:Y:S01]  /*e760*/  PRMT R165, RZ, 0x7610, R165 ;  /* 0x00007610ffa57816 */ /* 0x000fe200000000a5 */
[----:B------:R-:W3:Y:S04]  /*e770*/  LDL R156, [R1+0x770] ;  /* 0x00077000019c7983 */ /* 0x000ee80000100800 */
[----:B------:R0:W3:Y:S02]  /*e780*/  @P0 LDG.E.U16 R15, desc[UR60][R154.64] ;  /* 0x0000003c9a0f0981 */ /* 0x0000e4000c1e1500 */
[----:B0-----:R-:W-:Y:S01]  /*e790*/  @P1 IMAD.MOV.U32 R154, RZ, RZ, R161 ;  /* 0x000000ffff9a1224 */ /* 0x001fe200078e00a1 */
[----:B------:R-:W-:Y:S01]  /*e7a0*/  PRMT R195, RZ, 0x7610, R195 ;  /* 0x00007610ffc37816 */ /* 0x000fe200000000c3 */
[----:B------:R-:W3:Y:S01]  /*e7b0*/  LDL R161, [R1+0x76c] ;  /* 0x00076c0001a17983 */ /* 0x000ee20000100800 */
[----:B------:R-:W-:Y:S01]  /*e7c0*/  @P1 IMAD.MOV.U32 R155, RZ, RZ, R164 ;  /* 0x000000ffff9b1224 */ /* 0x000fe200078e00a4 */
[----:B------:R-:W-:-:S02]  /*e7d0*/  PRMT R23, RZ, 0x7610, R23 ;  /* 0x00007610ff177816 */ /* 0x000fc40000000017 */
[----:B------:R-:W3:Y:S04]  /*e7e0*/  LDL R164, [R1+0x768] ;  /* 0x0007680001a47983 */ /* 0x000ee80000100800 */
[----:B------:R0:W3:Y:S02]  /*e7f0*/  @P1 LDG.E.U16 R169, desc[UR60][R154.64] ;  /* 0x0000003c9aa91981 */ /* 0x0000e4000c1e1500 */
[----:B0-----:R-:W-:Y:S02]  /*e800*/  @P1 IMAD.MOV.U32 R154, RZ, RZ, R167 ;  /* 0x000000ffff9a1224 */ /* 0x001fe400078e00a7 */
[----:B------:R-:W3:Y:S01]  /*e810*/  LDL R167, [R1+0x760] ;  /* 0x0007600001a77983 */ /* 0x000ee20000100800 */
[----:B------:R-:W-:-:S03]  /*e820*/  @P1 IMAD.MOV.U32 R155, RZ, RZ, R168 ;  /* 0x000000ffff9b1224 */ /* 0x000fc600078e00a8 */
[----:B------:R-:W3:Y:S04]  /*e830*/  LDL R168, [R1+0x75c] ;  /* 0x00075c0001a87983 */ /* 0x000ee80000100800 */
[----:B------:R4:W3:Y:S02]  /*e840*/  @P1 LDG.E.U16 R165, desc[UR60][R154.64] ;  /* 0x0000003c9aa51981 */ /* 0x0008e4000c1e1500 */
[----:B----4-:R-:W-:Y:S02]  /*e850*/  @P2 IMAD.MOV.U32 R155, RZ, RZ, R162 ;  /* 0x000000ffff9b2224 */ /* 0x010fe400078e00a2 */
[----:B------:R-:W-:-:S05]  /*e860*/  @P2 IMAD.MOV.U32 R154, RZ, RZ, R160 ;  /* 0x000000ffff9a2224 */ /* 0x000fca00078e00a0 */
[----:B------:R2:W4:Y:S02]  /*e870*/  @P2 LDG.E.U16 R195, desc[UR60][R154.64] ;  /* 0x0000003c9ac32981 */ /* 0x000524000c1e1500 */
[----:B--2---:R-:W-:Y:S02]  /*e880*/  @P2 IMAD.MOV.U32 R154, RZ, RZ, R159 ;  /* 0x000000ffff9a2224 */ /* 0x004fe400078e009f */
[----:B---3--:R-:W-:-:S05]  /*e890*/  @P2 IMAD.MOV.U32 R155, RZ, RZ, R163 ;  /* 0x000000ffff9b2224 */ /* 0x008fca00078e00a3 */
[----:B------:R0:W2:Y:S04]  /*e8a0*/  @P2 LDG.E.U16 R23, desc[UR60][R154.64] ;  /* 0x0000003c9a172981 */ /* 0x0000a8000c1e1500 */
[----:B------:R1:W-:Y:S04]  /*e8b0*/  STL [R1+0x178], R165 ;  /* 0x000178a501007387 */ /* 0x0003e80000100800 */
[----:B------:R-:W3:Y:S04]  /*e8c0*/  LDL R162, [R1+0x758] ;  /* 0x0007580001a27983 */ /* 0x000ee80000100800 */
[----:B------:R-:W3:Y:S04]  /*e8d0*/  LDL R160, [R1+0x750] ;  /* 0x0007500001a07983 */ /* 0x000ee80000100800 */
[----:B-1----:R-:W3:Y:S04]  /*e8e0*/  LDL R165, [R1+0x754] ;  /* 0x0007540001a57983 */ /* 0x002ee80000100800 */
[----:B----4-:R-:W-:Y:S04]  /*e8f0*/  STL [R1+0xd1c], R195 ;  /* 0x000d1cc301007387 */ /* 0x010fe80000100800 */
[----:B------:R-:W4:Y:S01]  /*e900*/  LDL R163, [R1+0x74c] ;  /* 0x00074c0001a37983 */ /* 0x000f220000100800 */
[----:B------:R-:W-:-:S02]  /*e910*/  ISETP.GT.AND P0, PT, R152, 0x48, PT ;  /* 0x000000489800780c */ /* 0x000fc40003f04270 */
[----:B------:R-:W-:Y:S01]  /*e920*/  PRMT R252, RZ, 0x7610, R252 ;  /* 0x00007610fffc7816 */ /* 0x000fe200000000fc */
[----:B------:R-:W4:Y:S01]  /*e930*/  LDL R159, [R1+0x748] ;  /* 0x00074800019f7983 */ /* 0x000f220000100800 */
[----:B------:R-:W-:-:S09]  /*e940*/  ISETP.GT.AND P1, PT, R152, 0x49, PT ;  /* 0x000000499800780c */ /* 0x000fd20003f24270 */
[----:B0-----:R-:W-:Y:S02]  /*e950*/  @P0 IMAD.MOV.U32 R154, RZ, RZ, R156 ;  /* 0x000000ffff9a0224 */ /* 0x001fe400078e009c */
[----:B------:R-:W-:-:S05]  /*e960*/  @P0 IMAD.MOV.U32 R155, RZ, RZ, R161 ;  /* 0x000000ffff9b0224 */ /* 0x000fca00078e00a1 */
[----:B------:R0:W4:Y:S01]  /*e970*/  @P0 LDG.E.U16 R252, desc[UR60][R154.64] ;  /* 0x0000003c9afc0981 */ /* 0x000122000c1e1500 */
[----:B------:R-:W-:Y:S01]  /*e980*/  PRMT R251, RZ, 0x7610, R251 ;  /* 0x00007610fffb7816 */ /* 0x000fe200000000fb */
[----:B0-----:R-:W-:Y:S02]  /*e990*/  @P0 IMAD.MOV.U32 R155, RZ, RZ, R166 ;  /* 0x000000ffff9b0224 */ /* 0x001fe400078e00a6 */
[----:B------:R-:W-:-:S05]  /*e9a0*/  @P0 IMAD.MOV.U32 R154, RZ, RZ, R164 ;  /* 0x000000ffff9a0224 */ /* 0x000fca00078e00a4 */
[----:B------:R0:W4:Y:S04]  /*e9b0*/  @P0 LDG.E.U16 R251, desc[UR60][R154.64] ;  /* 0x0000003c9afb0981 */ /* 0x000128000c1e1500 */
[----:B--2---:R-:W-:Y:S04]  /*e9c0*/  STL [R1+0xd20], R23 ;  /* 0x000d201701007387 */ /* 0x004fe80000100800 */
[----:B------:R-:W2:Y:S04]  /*e9d0*/  LDL R161, [R1+0x744] ;  /* 0x0007440001a17983 */ /* 0x000ea80000100800 */
[----:B------:R-:W2:Y:S04]  /*e9e0*/  LDL R156, [R1+0x740] ;  /* 0x00074000019c7983 */ /* 0x000ea80000100800 */
[----:B------:R-:W2:Y:S04]  /*e9f0*/  LDL R166, [R1+0x73c] ;  /* 0x00073c0001a67983 */ /* 0x000ea80000100800 */
[----:B------:R-:W2:Y:S04]  /*ea00*/  LDL R164, [R1+0x738] ;  /* 0x0007380001a47983 */ /* 0x000ea80000100800 */
[----:B------:R1:W-:Y:S01]  /*ea10*/  STL [R1+0x180], R169 ;  /* 0x000180a901007387 */ /* 0x0003e20000100800 */
[----:B0-----:R-:W-:-:S03]  /*ea20*/  @P1 IMAD.MOV.U32 R154, RZ, RZ, R167 ;  /* 0x000000ffff9a1224 */ /* 0x001fc600078e00a7 */
[----:B------:R-:W2:Y:S04]  /*ea30*/  LDL R167, [R1+0x730] ;  /* 0x0007300001a77983 */ /* 0x000ea80000100800 */
[----:B-1----:R-:W2:Y:S01]  /*ea40*/  LDL R169, [R1+0x734] ;  /* 0x0007340001a97983 */ /* 0x002ea20000100800 */
[----:B------:R-:W-:Y:S01]  /*ea50*/  ISETP.GT.AND P2, PT, R152, 0x4a, PT ;  /* 0x0000004a9800780c */ /* 0x000fe20003f44270 */
[----:B------:R-:W-:Y:S01]  /*ea60*/  @P1 IMAD.MOV.U32 R155, RZ, RZ, R168 ;  /* 0x000000ffff9b1224 */ /* 0x000fe200078e00a8 */
[----:B------:R-:W-:Y:S01]  /*ea70*/  PRMT R249, RZ, 0x7610, R249 ;  /* 0x00007610fff97816 */ /* 0x000fe200000000f9 */
[----:B------:R-:W2:Y:S01]  /*ea80*/  LDL R168, [R1+0x72c] ;  /* 0x00072c0001a87983 */ /* 0x000ea20000100800 */
[----:B------:R-:W-:-:S04]  /*ea90*/  PRMT R246, RZ, 0x7610, R246 ;  /* 0x00007610fff67816 */ /* 0x000fc800000000f6 */
[----:B------:R3:W2:Y:S02]  /*eaa0*/  @P1 LDG.E.U16 R249, desc[UR60][R154.64] ;  /* 0x0000003c9af91981 */ /* 0x0006a4000c1e1500 */
[----:B---3--:R-:W-:Y:S02]  /*eab0*/  @P1 IMAD.MOV.U32 R154, RZ, RZ, R162 ;  /* 0x000000ffff9a1224 */ /* 0x008fe400078e00a2 */
[----:B------:R-:W3:Y:S01]  /*eac0*/  LDL R162, [R1+0x728] ;  /* 0x0007280001a27983 */ /* 0x000ee20000100800 */
[----:B------:R-:W-:-:S03]  /*ead0*/  @P1 IMAD.MOV.U32 R155, RZ, RZ, R165 ;  /* 0x000000ffff9b1224 */ /* 0x000fc600078e00a5 */
[----:B------:R-:W3:Y:S04]  /*eae0*/  LDL R165, [R1+0x724] ;  /* 0x0007240001a57983 */ /* 0x000ee80000100800 */
[----:B------:R0:W3:Y:S02]  /*eaf0*/  @P1 LDG.E.U16 R246, desc[UR60][R154.64] ;  /* 0x0000003c9af61981 */ /* 0x0000e4000c1e1500 */
[----:B0-----:R-:W-:Y:S02]  /*eb00*/  @P2 IMAD.MOV.U32 R154, RZ, RZ, R160 ;  /* 0x000000ffff9a2224 */ /* 0x001fe400078e00a0 */
[----:B------:R-:W3:Y:S01]  /*eb10*/  LDL R160, [R1+0x720] ;  /* 0x0007200001a07983 */ /* 0x000ee20000100800 */
[----:B----4-:R-:W-:-:S03]  /*eb20*/  @P2 IMAD.MOV.U32 R155, RZ, RZ, R163 ;  /* 0x000000ffff9b2224 */ /* 0x010fc600078e00a3 */
[----:B------:R-:W4:Y:S01]  /*eb30*/  LDL R163, [R1+0x71c] ;  /* 0x00071c0001a37983 */ /* 0x000f220000100800 */
[----:B------:R-:W-:Y:S02]  /*eb40*/  ISETP.GT.AND P0, PT, R152, 0x4b, PT ;  /* 0x0000004b9800780c */ /* 0x000fe40003f04270 */
[----:B------:R-:W-:Y:S02]  /*eb50*/  PRMT R245, RZ, 0x7610, R245 ;  /* 0x00007610fff57816 */ /* 0x000fe400000000f5 */
[----:B------:R-:W-:-:S04]  /*eb60*/  PRMT R243, RZ, 0x7610, R243 ;  /* 0x00007610fff37816 */ /* 0x000fc800000000f3 */
[----:B------:R0:W4:Y:S01]  /*eb70*/  @P2 LDG.E.U16 R245, desc[UR60][R154.64] ;  /* 0x0000003c9af52981 */ /* 0x000122000c1e1500 */
[----:B------:R-:W-:Y:S02]  /*eb80*/  ISETP.GT.AND P1, PT, R152, 0x4c, PT ;  /* 0x0000004c9800780c */ /* 0x000fe40003f24270 */
[----:B------:R-:W-:Y:S01]  /*eb90*/  PRMT R242, RZ, 0x7610, R242 ;  /* 0x00007610fff27816 */ /* 0x000fe200000000f2 */
[----:B0-----:R-:W-:Y:S02]  /*eba0*/  @P2 IMAD.MOV.U32 R154, RZ, RZ, R159 ;  /* 0x000000ffff9a2224 */ /* 0x001fe400078e009f */
[----:B------:R-:W4:Y:S01]  /*ebb0*/  LDL R159, [R1+0x718] ;  /* 0x00071800019f7983 */ /* 0x000f220000100800 */
[----:B------:R-:W-:Y:S02]  /*ebc0*/  PRMT R241, RZ, 0x7610, R241 ;  /* 0x00007610fff17816 */ /* 0x000fe400000000f1 */
[----:B------:R-:W-:Y:S01]  /*ebd0*/  PRMT R239, RZ, 0x7610, R239 ;  /* 0x00007610ffef7816 */ /* 0x000fe200000000ef */
[----:B--2---:R-:W-:-:S02]  /*ebe0*/  @P2 IMAD.MOV.U32 R155, RZ, RZ, R161 ;  /* 0x000000ffff9b2224 */ /* 0x004fc400078e00a1 */
[----:B------:R-:W2:Y:S04]  /*ebf0*/  LDL R161, [R1+0x714] ;  /* 0x0007140001a17983 */ /* 0x000ea80000100800 */
[----:B------:R0:W2:Y:S02]  /*ec00*/  @P2 LDG.E.U16 R243, desc[UR60][R154.64] ;  /* 0x0000003c9af32981 */ /* 0x0000a4000c1e1500 */
[----:B0-----:R-:W-:Y:S02]  /*ec10*/  @P0 IMAD.MOV.U32 R154, RZ, RZ, R156 ;  /* 0x000000ffff9a0224 */ /* 0x001fe400078e009c */
[----:B------:R-:W-:Y:S01]  /*ec20*/  @P0 IMAD.MOV.U32 R155, RZ, RZ, R166 ;  /* 0x000000ffff9b0224 */ /* 0x000fe200078e00a6 */
[----:B------:R-:W2:Y:S04]  /*ec30*/  LDL R156, [R1+0x710] ;  /* 0x00071000019c7983 */ /* 0x000ea80000100800 */
[----:B------:R0:W2:Y:S04]  /*ec40*/  @P0 LDG.E.U16 R242, desc[UR60][R154.64] ;  /* 0x0000003c9af20981 */ /* 0x0000a8000c1e1500 */
[----:B------:R-:W2:Y:S01]  /*ec50*/  LDL R166, [R1+0x70c] ;  /* 0x00070c0001a67983 */ /* 0x000ea20000100800 */
[----:B0-----:R-:W-:-:S02]  /*ec60*/  @P0 IMAD.MOV.U32 R154, RZ, RZ, R164 ;  /* 0x000000ffff9a0224 */ /* 0x001fc400078e00a4 */
[----:B------:R-:W-:Y:S01]  /*ec70*/  @P0 IMAD.MOV.U32 R155, RZ, RZ, R169 ;  /* 0x000000ffff9b0224 */ /* 0x000fe200078e00a9 */
[----:B------:R-:W2:Y:S04]  /*ec80*/  LDL R164, [R1+0x708] ;  /* 0x0007080001a47983 */ /* 0x000ea80000100800 */
[----:B------:R0:W2:Y:S01]  /*ec90*/  @P0 LDG.E.U16 R241, desc[UR60][R154.64] ;  /* 0x0000003c9af10981 */ /* 0x0000a2000c1e1500 */
[----:B------:R-:W-:Y:S01]  /*eca0*/  ISETP.GT.AND P2, PT, R152, 0x4d, PT ;  /* 0x0000004d9800780c */ /* 0x000fe20003f44270 */
[----:B0-----:R-:W-:Y:S02]  /*ecb0*/  @P1 IMAD.MOV.U32 R154, RZ, RZ, R167 ;  /* 0x000000ffff9a1224 */ /* 0x001fe400078e00a7 */
[----:B------:R-:W2:Y:S01]  /*ecc0*/  LDL R167, [R1+0x704] ;  /* 0x0007040001a77983 */ /* 0x000ea20000100800 */
[----:B------:R-:W-:Y:S01]  /*ecd0*/  @P1 IMAD.MOV.U32 R155, RZ, RZ, R168 ;  /* 0x000000ffff9b1224 */ /* 0x000fe200078e00a8 */
[----:B------:R-:W-:-:S04]  /*ece0*/  PRMT R237, RZ, 0x7610, R237 ;  /* 0x00007610ffed7816 */ /* 0x000fc800000000ed */
[----:B------:R3:W2:Y:S02]  /*ecf0*/  @P1 LDG.E.U16 R239, desc[UR60][R154.64] ;  /* 0x0000003c9aef1981 */ /* 0x0006a4000c1e1500 */
[----:B---3--:R-:W-:Y:S02]  /*ed00*/  @P1 IMAD.MOV.U32 R154, RZ, RZ, R162 ;  /* 0x000000ffff9a1224 */ /* 0x008fe400078e00a2 */
[----:B------:R-:W-:Y:S01]  /*ed10*/  @P1 IMAD.MOV.U32 R155, RZ, RZ, R165 ;  /* 0x000000ffff9b1224 */ /* 0x000fe200078e00a5 */
[----:B------:R-:W3:Y:S04]  /*ed20*/  LDL R162, [R1+0x700] ;  /* 0x0007000001a27983 */ /* 0x000ee80000100800 */
[----:B------:R-:W3:Y:S04]  /*ed30*/  LDL R165, [R1+0x6fc] ;  /* 0x0006fc0001a57983 */ /* 0x000ee80000100800 */
[----:B------:R0:W3:Y:S02]  /*ed40*/  @P1 LDG.E.U16 R237, desc[UR60][R154.64] ;  /* 0x0000003c9aed1981 */ /* 0x0000e4000c1e1500 */
[----:B0-----:R-:W-:-:S02]  /*ed50*/  @P2 IMAD.MOV.U32 R154, RZ, RZ, R160 ;  /* 0x000000ffff9a2224 */ /* 0x001fc400078e00a0 */
[----:B------:R-:W3:Y:S01]  /*ed60*/  LDL R160, [R1+0x6f8] ;  /* 0x0006f80001a07983 */ /* 0x000ee20000100800 */
[----:B----4-:R-:W-:-:S03]  /*ed70*/  @P2 IMAD.MOV.U32 R155, RZ, RZ, R163 ;  /* 0x000000ffff9b2224 */ /* 0x010fc600078e00a3 */
[----:B------:R-:W4:Y:S01]  /*ed80*/  LDL R163, [R1+0x6f4] ;  /* 0x0006f40001a37983 */ /* 0x000f220000100800 */
[----:B------:R-:W-:Y:S02]  /*ed90*/  ISETP.GT.AND P0, PT, R152, 0x4e, PT ;  /* 0x0000004e9800780c */ /* 0x000fe40003f04270 */
[----:B------:R-:W-:Y:S02]  /*eda0*/  PRMT R236, RZ, 0x7610, R236 ;  /* 0x00007610ffec7816 */ /* 0x000fe400000000ec */
[----:B------:R-:W-:-:S04]  /*edb0*/  PRMT R235, RZ, 0x7610, R235 ;  /* 0x00007610ffeb7816 */ /* 0x000fc800000000eb */
[----:B------:R0:W4:Y:S01]  /*edc0*/  @P2 LDG.E.U16 R236, desc[UR60][R154.64] ;  /* 0x0000003c9aec2981 */ /* 0x000122000c1e1500 */
[----:B------:R-:W-:Y:S01]  /*edd0*/  PRMT R23, RZ, 0x7610, R23 ;  /* 0x00007610ff177816 */ /* 0x000fe20000000017 */
[----:B0-----:R-:W-:Y:S01]  /*ede0*/  @P2 IMAD.MOV.U32 R154, RZ, RZ, R159 ;  /* 0x000000ffff9a2224 */ /* 0x001fe200078e009f */
[----:B------:R-:W-:Y:S01]  /*edf0*/  PRMT R158, RZ, 0x7610, R158 ;  /* 0x00007610ff9e7816 */ /* 0x000fe2000000009e */
[----:B------:R-:W4:Y:S01]  /*ee00*/  LDL R159, [R1+0x6f0] ;  /* 0x0006f000019f7983 */ /* 0x000f220000100800 */
[----:B------:R-:W-:Y:S02]  /*ee10*/  ISETP.GT.AND P1, PT, R152, 0x4f, PT ;  /* 0x0000004f9800780c */ /* 0x000fe40003f24270 */
[----:B------:R-:W-:Y:S01]  /*ee20*/  PRMT R4, RZ, 0x7610, R4 ;  /* 0x00007610ff047816 */ /* 0x000fe20000000004 */
[----:B--2---:R-:W-:Y:S01]  /*ee30*/  @P2 IMAD.MOV.U32 R155, RZ, RZ, R161 ;  /* 0x000000ffff9b2224 */ /* 0x004fe200078e00a1 */
[----:B------:R-:W-:Y:S01]  /*ee40*/  PRMT R21, RZ, 0x7610, R21 ;  /* 0x00007610ff157816 */ /* 0x000fe20000000015 */
[----:B------:R-:W2:Y:S04]  /*ee50*/  LDL R161, [R1+0x6ec] ;  /* 0x0006ec0001a17983 */ /* 0x000ea80000100800 */
[----:B------:R0:W2:Y:S02]  /*ee60*/  @P2 LDG.E.U16 R235, desc[UR60][R154.64] ;  /* 0x0000003c9aeb2981 */ /* 0x0000a4000c1e1500 */
[----:B0-----:R-:W-:-:S02]  /*ee70*/  @P0 IMAD.MOV.U32 R154, RZ, RZ, R156 ;  /* 0x000000ffff9a0224 */ /* 0x001fc400078e009c */
[----:B------:R-:W2:Y:S01]  /*ee80*/  LDL R156, [R1+0x6e8] ;  /* 0x0006e800019c7983 */ /* 0x000ea20000100800 */
[----:B------:R-:W-:-:S03]  /*ee90*/  @P0 IMAD.MOV.U32 R155, RZ, RZ, R166 ;  /* 0x000000ffff9b0224 */ /* 0x000fc600078e00a6 */
[----:B------:R-:W2:Y:S04]  /*eea0*/  LDL R166, [R1+0x6e4] ;  /* 0x0006e40001a67983 */ /* 0x000ea80000100800 */
[----:B------:R0:W2:Y:S02]  /*eeb0*/  @P0 LDG.E.U16 R23, desc[UR60][R154.64] ;  /* 0x0000003c9a170981 */ /* 0x0000a4000c1e1500 */
[----:B0-----:R-:W-:Y:S02]  /*eec0*/  @P0 IMAD.MOV.U32 R154, RZ, RZ, R164 ;  /* 0x000000ffff9a0224 */ /* 0x001fe400078e00a4 */
        /* <DEDUP_REMOVED lines=8> */
[----:B------:R-:W-:Y:S02]  /*ef50*/  ISETP.GT.AND P2, PT, R152, 0x50, PT ;  /* 0x000000509800780c */ /* 0x000fe40003f44270 */
[----:B------:R-:W-:-:S11]  /*ef60*/  PRMT R233, RZ, 0x7610, R233 ;  /* 0x00007610ffe97816 */ /* 0x000fd600000000e9 */
[----:B0-----:R-:W-:Y:S02]  /*ef70*/  @P2 IMAD.MOV.U32 R154, RZ, RZ, R159 ;  /* 0x000000ffff9a2224 */ /* 0x001fe400078e009f */
[----:B--2---:R-:W-:-:S05]  /*ef80*/  @P2 IMAD.MOV.U32 R155, RZ, RZ, R161 ;  /* 0x000000ffff9b2224 */ /* 0x004fca00078e00a1 */
[----:B------:R0:W2:Y:S04]  /*ef90*/  @P2 LDG.E.U16 R233, desc[UR60][R154.64] ;  /* 0x0000003c9ae92981 */ /* 0x0000a8000c1e1500 */
[----:B------:R1:W-:Y:S04]  /*efa0*/  STL [R1+0x138], R23 ;  /* 0x0001381701007387 */ /* 0x0003e80000100800 */
[----:B------:R-:W2:Y:S04]  /*efb0*/  LDL R167, [R1+0x6dc] ;  /* 0x0006dc0001a77983 */ /* 0x000ea80000100800 */
[----:B------:R-:W2:Y:S04]  /*efc0*/  LDL R164, [R1+0x6d4] ;  /* 0x0006d40001a47983 */ /* 0x000ea80000100800 */
[----:B-1----:R-:W2:Y:S04]  /*efd0*/  LDL R23, [R1+0x6e0] ;  /* 0x0006e00001177983 */ /* 0x002ea80000100800 */
[----:B------:R1:W-:Y:S04]  /*efe0*/  STL [R1+0x12c], R158 ;  /* 0x00012c9e01007387 */ /* 0x0003e80000100800 */
[----:B------:R-:W2:Y:S04]  /*eff0*/  LDL R165, [R1+0x6cc] ;  /* 0x0006cc0001a57983 */ /* 0x000ea80000100800 */
[----:B------:R-:W2:Y:S04]  /*f000*/  LDL R162, [R1+0x6d0] ;  /* 0x0006d00001a27983 */ /* 0x000ea80000100800 */
[----:B-1----:R-:W2:Y:S04]  /*f010*/  LDL R158, [R1+0x6d8] ;  /* 0x0006d800019e7983 */ /* 0x002ea80000100800 */
[----:B---3--:R-:W-:Y:S04]  /*f020*/  STL [R1+0xd28], R4 ;  /* 0x000d280401007387 */ /* 0x008fe80000100800 */
[----:B------:R-:W3:Y:S04]  /*f030*/  LDL R163, [R1+0x6c4] ;  /* 0x0006c40001a37983 */ /* 0x000ee80000100800 */
[----:B------:R-:W3:Y:S01]  /*f040*/  LDL R160, [R1+0x6c8] ;  /* 0x0006c80001a07983 */ /* 0x000ee20000100800 */
[----:B0-----:R-:W-:-:S02]  /*f050*/  @P2 IMAD.MOV.U32 R154, RZ, RZ, R156 ;  /* 0x000000ffff9a2224 */ /* 0x001fc400078e009c */
[----:B------:R-:W-:Y:S01]  /*f060*/  @P2 IMAD.MOV.U32 R155, RZ, RZ, R166 ;  /* 0x000000ffff9b2224 */ /* 0x000fe200078e00a6 */
[----:B----4-:R-:W-:Y:S04]  /*f070*/  STL [R1+0xd2c], R21 ;  /* 0x000d2c1501007387 */ /* 0x010fe80000100800 */
[----:B------:R-:W4:Y:S04]  /*f080*/  LDL R161, [R1+0x6bc] ;  /* 0x0006bc0001a17983 */ /* 0x000f280000100800 */
[----:B------:R-:W4:Y:S04]  /*f090*/  LDL R159, [R1+0x6c0] ;  /* 0x0006c000019f7983 */ /* 0x000f280000100800 */
[----:B------:R-:W4:Y:S04]  /*f0a0*/  LDL R166, [R1+0x6b4] ;  /* 0x0006b40001a67983 */ /* 0x000f280000100800 */
[----:B------:R-:W4:Y:S01]  /*f0b0*/  LDL R156, [R1+0x6b8] ;  /* 0x0006b800019c7983 */ /* 0x000f220000100800 */
[----:B------:R-:W-:-:S02]  /*f0c0*/  ISETP.GT.AND P0, PT, R152, 0x51, PT ;  /* 0x000000519800780c */ /* 0x000fc40003f04270 */
[----:B------:R-:W-:Y:S02]  /*f0d0*/  PRMT R232, RZ, 0x7610, R232 ;  /* 0x00007610ffe87816 */ /* 0x000fe400000000e8 */
[C---:B------:R-:W-:Y:S02]  /*f0e0*/  ISETP.GT.AND P1, PT, R152.reuse, 0x52, PT ;  /* 0x000000529800780c */ /* 0x040fe40003f24270 */
[----:B------:R-:W-:Y:S02]  /*f0f0*/  PRMT R230, RZ, 0x7610, R230 ;  /* 0x00007610ffe67816 */ /* 0x000fe400000000e6 */
[----:B------:R2:W4:Y:S01]  /*f100*/  @P2 LDG.E.U16 R232, desc[UR60][R154.64] ;  /* 0x0000003c9ae82981 */ /* 0x000522000c1e1500 */
[----:B------:R-:W-:Y:S02]  /*f110*/  PRMT R229, RZ, 0x7610, R229 ;  /* 0x00007610ffe57816 */ /* 0x000fe400000000e5 */
[----:B------:R-:W-:Y:S02]  /*f120*/  ISETP.GT.AND P2, PT, R152, 0x53, PT ;  /* 0x000000539800780c */ /* 0x000fe40003f44270 */
[----:B------:R-:W-:-:S02]  /*f130*/  PRMT R227, RZ, 0x7610, R227 ;  /* 0x00007610ffe37816 */ /* 0x000fc400000000e3 */
[----:B------:R-:W-:Y:S02]  /*f140*/  PRMT R226, RZ, 0x7610, R226 ;  /* 0x00007610ffe27816 */ /* 0x000fe400000000e2 */
[----:B------:R-:W-:Y:S01]  /*f150*/  PRMT R225, RZ, 0x7610, R225 ;  /* 0x00007610ffe17816 */ /* 0x000fe200000000e1 */
[----:B--2---:R-:W-:Y:S02]  /*f160*/  @P0 IMAD.MOV.U32 R155, RZ, RZ, R167 ;  /* 0x000000ffff9b0224 */ /* 0x004fe400078e00a7 */
[----:B------:R-:W2:Y:S01]  /*f170*/  LDL R167, [R1+0x6ac] ;  /* 0x0006ac0001a77983 */ /* 0x000ea20000100800 */
[----:B------:R-:W-:-:S03]  /*f180*/  @P0 IMAD.MOV.U32 R154, RZ, RZ, R23 ;  /* 0x000000ffff9a0224 */ /* 0x000fc600078e0017 */
[----:B------:R-:W2:Y:S04]  /*f190*/  LDL R23, [R1+0x6b0] ;  /* 0x0006b00001177983 */ /* 0x000ea80000100800 */
[----:B------:R0:W2:Y:S02]  /*f1a0*/  @P0 LDG.E.U16 R230, desc[UR60][R154.64] ;  /* 0x0000003c9ae60981 */ /* 0x0000a4000c1e1500 */
[----:B0-----:R-:W-:Y:S02]  /*f1b0*/  @P0 IMAD.MOV.U32 R155, RZ, RZ, R164 ;  /* 0x000000ffff9b0224 */ /* 0x001fe400078e00a4 */
[----:B------:R-:W2:Y:S01]  /*f1c0*/  LDL R164, [R1+0x6a4] ;  /* 0x0006a40001a47983 */ /* 0x000ea20000100800 */
[----:B------:R-:W-:-:S03]  /*f1d0*/  @P0 IMAD.MOV.U32 R154, RZ, RZ, R158 ;  /* 0x000000ffff9a0224 */ /* 0x000fc600078e009e */
[----:B------:R-:W2:Y:S04]  /*f1e0*/  LDL R158, [R1+0x6a8] ;  /* 0x0006a800019e7983 */ /* 0x000ea80000100800 */
[----:B------:R0:W2:Y:S02]  /*f1f0*/  @P0 LDG.E.U16 R229, desc[UR60][R154.64] ;  /* 0x0000003c9ae50981 */ /* 0x0000a4000c1e1500 */
[----:B0-----:R-:W-:Y:S02]  /*f200*/  @P1 IMAD.MOV.U32 R155, RZ, RZ, R165 ;  /* 0x000000ffff9b1224 */ /* 0x001fe400078e00a5 */
[----:B------:R-:W-:Y:S01]  /*f210*/  @P1 IMAD.MOV.U32 R154, RZ, RZ, R162 ;  /* 0x000000ffff9a1224 */ /* 0x000fe200078e00a2 */
[----:B------:R-:W2:Y:S04]  /*f220*/  LDL R165, [R1+0x69c] ;  /* 0x00069c0001a57983 */ /* 0x000ea80000100800 */
[----:B------:R-:W2:Y:S04]  /*f230*/  LDL R162, [R1+0x6a0] ;  /* 0x0006a00001a27983 */ /* 0x000ea80000100800 */
[----:B------:R3:W2:Y:S02]  /*f240*/  @P1 LDG.E.U16 R227, desc[UR60][R154.64] ;  /* 0x0000003c9ae31981 */ /* 0x0006a4000c1e1500 */
[----:B---3--:R-:W-:-:S02]  /*f250*/  @P1 IMAD.MOV.U32 R154, RZ, RZ, R160 ;  /* 0x000000ffff9a1224 */ /* 0x008fc400078e00a0 */
[----:B------:R-:W-:Y:S01]  /*f260*/  @P1 IMAD.MOV.U32 R155, RZ, RZ, R163 ;  /* 0x000000ffff9b1224 */ /* 0x000fe200078e00a3 */
[----:B------:R-:W3:Y:S04]  /*f270*/  LDL R160, [R1+0x698] ;  /* 0x0006980001a07983 */ /* 0x000ee80000100800 */
[----:B------:R-:W3:Y:S04]  /*f280*/  LDL R163, [R1+0x694] ;  /* 0x0006940001a37983 */ /* 0x000ee80000100800 */
[----:B------:R4:W3:Y:S02]  /*f290*/  @P1 LDG.E.U16 R226, desc[UR60][R154.64] ;  /* 0x0000003c9ae21981 */ /* 0x0008e4000c1e1500 */
[----:B----4-:R-:W-:-:S02]  /*f2a0*/  @P2 IMAD.MOV.U32 R155, RZ, RZ, R161 ;  /* 0x000000ffff9b2224 */ /* 0x010fc400078e00a1 */
[----:B------:R-:W4:Y:S01]  /*f2b0*/  LDL R161, [R1+0x68c] ;  /* 0x00068c0001a17983 */ /* 0x000f220000100800 */
[----:B------:R-:W-:-:S03]  /*f2c0*/  @P2 IMAD.MOV.U32 R154, RZ, RZ, R159 ;  /* 0x000000ffff9a2224 */ /* 0x000fc600078e009f */
[----:B------:R-:W4:Y:S04]  /*f2d0*/  LDL R159, [R1+0x690] ;  /* 0x00069000019f7983 */ /* 0x000f280000100800 */
[----:B------:R0:W4:Y:S02]  /*f2e0*/  @P2 LDG.E.U16 R225, desc[UR60][R154.64] ;  /* 0x0000003c9ae12981 */ /* 0x000124000c1e1500 */
[----:B0-----:R-:W-:Y:S02]  /*f2f0*/  @P2 IMAD.MOV.U32 R154, RZ, RZ, R156 ;  /* 0x000000ffff9a2224 */ /* 0x001fe400078e009c */
[----:B------:R-:W-:Y:S01]  /*f300*/  @P2 IMAD.MOV.U32 R155, RZ, RZ, R166 ;  /* 0x000000ffff9b2224 */ /* 0x000fe200078e00a6 */
        /* <DEDUP_REMOVED lines=13> */
[----:B------:R-:W-:Y:S02]  /*f3e0*/  @P0 IMAD.MOV.U32 R154, RZ, RZ, R23 ;  /* 0x000000ffff9a0224 */ /* 0x000fe400078e0017 */
[----:B------:R-:W2:Y:S04]  /*f3f0*/  LDL R23, [R1+0x680] ;  /* 0x0006800001177983 */ /* 0x000ea80000100800 */
[----:B------:R0:W2:Y:S02]  /*f400*/  @P0 LDG.E.U16 R223, desc[UR60][R154.64] ;  /* 0x0000003c9adf0981 */ /* 0x0000a4000c1e1500 */
[----:B0-----:R-:W-:-:S02]  /*f410*/  @P0 IMAD.MOV.U32 R155, RZ, RZ, R164 ;  /* 0x000000ffff9b0224 */ /* 0x001fc400078e00a4 */
[----:B------:R-:W2:Y:S01]  /*f420*/  LDL R164, [R1+0x678] ;  /* 0x0006780001a47983 */ /* 0x000ea20000100800 */
[----:B------:R-:W-:-:S03]  /*f430*/  @P0 IMAD.MOV.U32 R154, RZ, RZ, R158 ;  /* 0x000000ffff9a0224 */ /* 0x000fc600078e009e */
[----:B------:R-:W2:Y:S04]  /*f440*/  LDL R158, [R1+0x67c] ;  /* 0x00067c00019e7983 */ /* 0x000ea80000100800 */
[----:B------:R0:W2:Y:S02]  /*f450*/  @P0 LDG.E.U16 R221, desc[UR60][R154.64] ;  /* 0x0000003c9add0981 */ /* 0x0000a4000c1e1500 */
[----:B0-----:R-:W-:Y:S02]  /*f460*/  @P1 MOV R155, R165 ;  /* 0x000000a5009b1202 */ /* 0x001fe40000000f00 */
[----:B------:R-:W2:Y:S01]  /*f470*/  LDL R165, [R1+0x674] ;  /* 0x0006740001a57983 */ /* 0x000ea20000100800 */
[----:B------:R-:W-:Y:S01]  /*f480*/  @P1 IMAD.MOV.U32 R154, RZ, RZ, R162 ;  /* 0x000000ffff9a1224 */ /* 0x000fe200078e00a2 */
[----:B------:R-:W-:-:S02]  /*f490*/  PRMT R2, RZ, 0x7610, R2 ;  /* 0x00007610ff027816 */ /* 0x000fc40000000002 */
[----:B------:R-:W2:Y:S04]  /*f4a0*/  LDL R162, [R1+0x670] ;  /* 0x0006700001a27983 */ /* 0x000ea80000100800 */
[----:B------:R3:W2:Y:S02]  /*f4b0*/  @P1 LDG.E.U16 R219, desc[UR60][R154.64] ;  /* 0x0000003c9adb1981 */ /* 0x0006a4000c1e1500 */
[----:B---3--:R-:W-:Y:S01]  /*f4c0*/  @P1 IMAD.MOV.U32 R154, RZ, RZ, R160 ;  /* 0x000000ffff9a1224 */ /* 0x008fe200078e00a0 */
[----:B------:R-:W-:Y:S01]  /*f4d0*/  ISETP.GT.AND P0, PT, R152, 0x57, PT ;  /* 0x000000579800780c */ /* 0x000fe20003f04270 */
[----:B------:R-:W3:Y:S01]  /*f4e0*/  LDL R160, [R1+0x668] ;  /* 0x0006680001a07983 */ /* 0x000ee20000100800 */
[----:B------:R-:W-:Y:S01]  /*f4f0*/  @P1 IMAD.MOV.U32 R155, RZ, RZ, R163 ;  /* 0x000000ffff9b1224 */ /* 0x000fe200078e00a3 */
[----:B------:R-:W-:-:S02]  /*f500*/  PRMT R13, RZ, 0x7610, R13 ;  /* 0x00007610ff0d7816 */ /* 0x000fc4000000000d */
[----:B------:R-:W3:Y:S04]  /*f510*/  LDL R163, [R1+0x66c] ;  /* 0x00066c0001a37983 */ /* 0x000ee80000100800 */
[----:B------:R4:W3:Y:S02]  /*f520*/  @P1 LDG.E.U16 R217, desc[UR60][R154.64] ;  /* 0x0000003c9ad91981 */ /* 0x0008e4000c1e1500 */
[----:B----4-:R-:W-:Y:S01]  /*f530*/  @P2 IMAD.MOV.U32 R155, RZ, RZ, R161 ;  /* 0x000000ffff9b2224 */ /* 0x010fe200078e00a1 */
[----:B------:R-:W-:Y:S01]  /*f540*/  PRMT R12, RZ, 0x7610, R12 ;  /* 0x00007610ff0c7816 */ /* 0x000fe2000000000c */
[----:B------:R-:W4:Y:S01]  /*f550*/  LDL R161, [R1+0x664] ;  /* 0x0006640001a17983 */ /* 0x000f220000100800 */
[----:B------:R-:W-:-:S03]  /*f560*/  @P2 IMAD.MOV.U32 R154, RZ, RZ, R159 ;  /* 0x000000ffff9a2224 */ /* 0x000fc600078e009f */
[----:B------:R-:W4:Y:S04]  /*f570*/  LDL R159, [R1+0x65c] ;  /* 0x00065c00019f7983 */ /* 0x000f280000100800 */
[----:B------:R0:W3:Y:S02]  /*f580*/  @P2 LDG.E.U16 R157, desc[UR60][R154.64] ;  /* 0x0000003c9a9d2981 */ /* 0x0000e4000c1e1500 */
[----:B0-----:R-:W-:Y:S02]  /*f590*/  @P2 IMAD.MOV.U32 R154, RZ, RZ, R156 ;  /* 0x000000ffff9a2224 */ /* 0x001fe400078e009c */
[----:B------:R-:W-:-:S05]  /*f5a0*/  @P2 IMAD.MOV.U32 R155, RZ, RZ, R166 ;  /* 0x000000ffff9b2224 */ /* 0x000fca00078e00a6 */
[----:B------:R2:W4:Y:S02]  /*f5b0*/  @P2 LDG.E.U16 R2, desc[UR60][R154.64] ;  /* 0x0000003c9a022981 */ /* 0x000524000c1e1500 */
[----:B--2---:R-:W-:Y:S02]  /*f5c0*/  @P0 IMAD.MOV.U32 R154, RZ, RZ, R23 ;  /* 0x000000ffff9a0224 */ /* 0x004fe400078e0017 */
[----:B------:R-:W-:-:S05]  /*f5d0*/  @P0 IMAD.MOV.U32 R155, RZ, RZ, R158 ;  /* 0x000000ffff9b0224 */ /* 0x000fca00078e009e */
[----:B------:R0:W2:Y:S02]  /*f5e0*/  @P0 LDG.E.U16 R13, desc[UR60][R154.64] ;  /* 0x0000003c9a0d0981 */ /* 0x0000a4000c1e1500 */
[----:B0-----:R-:W-:Y:S02]  /*f5f0*/  @P0 IMAD.MOV.U32 R154, RZ, RZ, R164 ;  /* 0x000000ffff9a0224 */ /* 0x001fe400078e00a4 */
[----:B------:R-:W-:-:S05]  /*f600*/  @P0 IMAD.MOV.U32 R155, RZ, RZ, R165 ;  /* 0x000000ffff9b0224 */ /* 0x000fca00078e00a5 */
[----:B------:R0:W2:Y:S04]  /*f610*/  @P0 LDG.E.U16 R12, desc[UR60][R154.64] ;  /* 0x0000003c9a0c0981 */ /* 0x0000a8000c1e1500 */
[----:B---3--:R1:W-:Y:S04]  /*f620*/  STL [R1+0xec], R157 ;  /* 0x0000ec9d01007387 */ /* 0x0083e80000100800 */
[----:B------:R-:W3:Y:S04]  /*f630*/  LDL R156, [R1+0x654] ;  /* 0x00065400019c7983 */ /* 0x000ee80000100800 */
[----:B-1----:R-:W3:Y:S04]  /*f640*/  LDL R157, [R1+0x660] ;  /* 0x00066000019d7983 */ /* 0x002ee80000100800 */
[----:B----4-:R1:W-:Y:S01]  /*f650*/  STL [R1+0xdc], R2 ;  /* 0x0000dc0201007387 */ /* 0x0103e20000100800 */
[----:B------:R-:W-:-:S03]  /*f660*/  ISETP.GT.AND P1, PT, R152, 0x58, PT ;  /* 0x000000589800780c */ /* 0x000fc60003f24270 */
[----:B------:R-:W4:Y:S04]  /*f670*/  LDL R158, [R1+0x64c] ;  /* 0x00064c00019e7983 */ /* 0x000f280000100800 */
[----:B------:R-:W4:Y:S04]  /*f680*/  LDL R23, [R1+0x650] ;  /* 0x0006500001177983 */ /* 0x000f280000100800 */
[----:B-1----:R-:W4:Y:S01]  /*f690*/  LDL R2, [R1+0x658] ;  /* 0x0006580001027983 */ /* 0x002f220000100800 */
[----:B------:R-:W-:Y:S01]  /*f6a0*/  ISETP.GT.AND P2, PT, R152, 0x59, PT ;  /* 0x000000599800780c */ /* 0x000fe20003f44270 */
[----:B0-----:R-:W-:Y:S01]  /*f6b0*/  @P1 IMAD.MOV.U32 R155, RZ, RZ, R163 ;  /* 0x000000ffff9b1224 */ /* 0x001fe200078e00a3 */
[----:B------:R-:W-:Y:S01]  /*f6c0*/  PRMT R215, RZ, 0x7610, R215 ;  /* 0x00007610ffd77816 */ /* 0x000fe200000000d7 */
[----:B------:R-:W-:Y:S01]  /*f6d0*/  @P1 IMAD.MOV.U32 R154, RZ, RZ, R162 ;  /* 0x000000ffff9a1224 */ /* 0x000fe200078e00a2 */
[----:B------:R-:W-:-:S04]  /*f6e0*/  PRMT R213, RZ, 0x7610, R213 ;  /* 0x00007610ffd57816 */ /* 0x000fc800000000d5 */
[----:B------:R0:W4:Y:S01]  /*f6f0*/  @P1 LDG.E.U16 R215, desc[UR60][R154.64] ;  /* 0x0000003c9ad71981 */ /* 0x000122000c1e1500 */
[----:B------:R-:W-:Y:S01]  /*f700*/  PRMT R211, RZ, 0x7610, R211 ;  /* 0x00007610ffd37816 */ /* 0x000fe200000000d3 */
[----:B0-----:R-:W-:Y:S02]  /*f710*/  @P1 IMAD.MOV.U32 R154, RZ, RZ, R160 ;  /* 0x000000ffff9a1224 */ /* 0x001fe400078e00a0 */
[----:B------:R-:W-:-:S05]  /*f720*/  @P1 IMAD.MOV.U32 R155, RZ, RZ, R161 ;  /* 0x000000ffff9b1224 */ /* 0x000fca00078e00a1 */
[----:B------:R0:W4:Y:S02]  /*f730*/  @P1 LDG.E.U16 R213, desc[UR60][R154.64] ;  /* 0x0000003c9ad51981 */ /* 0x000124000c1e1500 */
[----:B0-----:R-:W-:Y:S02]  /*f740*/  @P2 IMAD.MOV.U32 R155, RZ, RZ, R159 ;  /* 0x000000ffff9b2224 */ /* 0x001fe400078e009f */
[----:B--2---:R-:W-:Y:S04]  /*f750*/  STL [R1+0xd30], R13 ;  /* 0x000d300d01007387 */ /* 0x004fe80000100800 */
[----:B------:R-:W2:Y:S04]  /*f760*/  LDL R167, [R1+0x644] ;  /* 0x0006440001a77983 */ /* 0x000ea80000100800 */
[----:B------:R-:W2:Y:S04]  /*f770*/  LDL R166, [R1+0x648] ;  /* 0x0006480001a67983 */ /* 0x000ea80000100800 */
[----:B------:R0:W-:Y:S04]  /*f780*/  STL [R1+0xd34], R12 ;  /* 0x000d340c01007387 */ /* 0x0001e80000100800 */
[----:B------:R-:W2:Y:S04]  /*f790*/  LDL R164, [R1+0x63c] ;  /* 0x00063c0001a47983 */ /* 0x000ea80000100800 */
[----:B------:R-:W2:Y:S04]  /*f7a0*/  LDL R163, [R1+0x640] ;  /* 0x0006400001a37983 */ /* 0x000ea80000100800 */
[----:B------:R-:W2:Y:S04]  /*f7b0*/  LDL R161, [R1+0x634] ;  /* 0x0006340001a17983 */ /* 0x000ea80000100800 */
[----:B------:R-:W2:Y:S04]  /*f7c0*/  LDL R160, [R1+0x638] ;  /* 0x0006380001a07983 */ /* 0x000ea80000100800 */
[----:B------:R-:W2:Y:S01]  /*f7d0*/  LDL R162, [R1+0x62c] ;  /* 0x00062c0001a27983 */ /* 0x000ea20000100800 */
[----:B---3--:R-:W-:Y:S01]  /*f7e0*/  @P2 IMAD.MOV.U32 R154, RZ, RZ, R157 ;  /* 0x000000ffff9a2224 */ /* 0x008fe200078e009d */
[----:B------:R-:W-:-:S02]  /*f7f0*/  ISETP.GT.AND P0, PT, R152, 0x5a, PT ;  /* 0x0000005a9800780c */ /* 0x000fc40003f04270 */
[----:B------:R-:W3:Y:S04]  /*f800*/  LDL R157, [R1+0x630] ;  /* 0x00063000019d7983 */ /* 0x000ee80000100800 */
[----:B------:R1:W3:Y:S01]  /*f810*/  @P2 LDG.E.U16 R211, desc[UR60][R154.64] ;  /* 0x0000003c9ad32981 */ /* 0x0002e2000c1e1500 */
[----:B------:R-:W-:Y:S02]  /*f820*/  PRMT R209, RZ, 0x7610, R209 ;  /* 0x00007610ffd17816 */ /* 0x000fe400000000d1 */
[----:B------:R-:W-:Y:S01]  /*f830*/  ISETP.GT.AND P1, PT, R152, 0x5b, PT ;  /* 0x0000005b9800780c */ /* 0x000fe20003f24270 */
[----:B------:R-:W3:Y:S01]  /*f840*/  LDL R159, [R1+0x620] ;  /* 0x00062000019f7983 */ /* 0x000ee20000100800 */
[----:B------:R-:W-:-:S03]  /*f850*/  PRMT R207, RZ, 0x7610, R207 ;  /* 0x00007610ffcf7816 */ /* 0x000fc600000000cf */
[----:B------:R-:W3:Y:S01]  /*f860*/  LDL R165, [R1+0x61c] ;  /* 0x00061c0001a57983 */ /* 0x000ee20000100800 */
[----:B-1----:R-:W-:-:S03]  /*f870*/  @P2 IMAD.MOV.U32 R155, RZ, RZ, R156 ;  /* 0x000000ffff9b2224 */ /* 0x002fc600078e009c */
[----:B------:R-:W3:Y:S01]  /*f880*/  LDL R156, [R1+0x624] ;  /* 0x00062400019c7983 */ /* 0x000ee20000100800 */
[----:B----4-:R-:W-:-:S03]  /*f890*/  @P2 IMAD.MOV.U32 R154, RZ, RZ, R2 ;  /* 0x000000ffff9a2224 */ /* 0x010fc600078e0002 */
[----:B------:R-:W4:Y:S04]  /*f8a0*/  LDL R2, [R1+0x628] ;  /* 0x0006280001027983 */ /* 0x000f280000100800 */
[----:B------:R1:W4:Y:S01]  /*f8b0*/  @P2 LDG.E.U16 R209, desc[UR60][R154.64] ;  /* 0x0000003c9ad12981 */ /* 0x000322000c1e1500 */
[----:B------:R-:W-:Y:S01]  /*f8c0*/  PRMT R205, RZ, 0x7610, R205 ;  /* 0x00007610ffcd7816 */ /* 0x000fe200000000cd */
[----:B-1----:R-:W-:Y:S02]  /*f8d0*/  @P0 IMAD.MOV.U32 R154, RZ, RZ, R23 ;  /* 0x000000ffff9a0224 */ /* 0x002fe400078e0017 */
[----:B------:R-:W-:Y:S01]  /*f8e0*/  @P0 IMAD.MOV.U32 R155, RZ, RZ, R158 ;  /* 0x000000ffff9b0224 */ /* 0x000fe200078e009e */
[----:B------:R-:W4:Y:S04]  /*f8f0*/  LDL R23, [R1+0x618] ;  /* 0x0006180001177983 */ /* 0x000f280000100800 */
[----:B------:R2:W4:Y:S04]  /*f900*/  @P0 LDG.E.U16 R207, desc[UR60][R154.64] ;  /* 0x0000003c9acf0981 */ /* 0x000528000c1e1500 */
[----:B------:R-:W4:Y:S01]  /*f910*/  LDL R158, [R1+0x614] ;  /* 0x00061400019e7983 */ /* 0x000f220000100800 */
[----:B------:R-:W-:-:S02]  /*f920*/  ISETP.GT.AND P2, PT, R152, 0x5c, PT ;  /* 0x0000005c9800780c */ /* 0x000fc40003f44270 */
[----:B------:R-:W-:Y:S02]  /*f930*/  PRMT R203, RZ, 0x7610, R203 ;  /* 0x00007610ffcb7816 */ /* 0x000fe400000000cb */
[----:B------:R-:W-:Y:S02]  /*f940*/  PRMT R201, RZ, 0x7610, R201 ;  /* 0x00007610ffc97816 */ /* 0x000fe400000000c9 */
[----:B------:R-:W-:Y:S01]  /*f950*/  PRMT R199, RZ, 0x7610, R199 ;  /* 0x00007610ffc77816 */ /* 0x000fe200000000c7 */
[----:B--2---:R-:W-:Y:S02]  /*f960*/  @P0 IMAD.MOV.U32 R155, RZ, RZ, R167 ;  /* 0x000000ffff9b0224 */ /* 0x004fe400078e00a7 */
[----:B------:R-:W-:-:S05]  /*f970*/  @P0 IMAD.MOV.U32 R154, RZ, RZ, R166 ;  /* 0x000000ffff9a0224 */ /* 0x000fca00078e00a6 */
[----:B------:R1:W2:Y:S02]  /*f980*/  @P0 LDG.E.U16 R205, desc[UR60][R154.64] ;  /* 0x0000003c9acd0981 */ /* 0x0002a4000c1e1500 */
[----:B-1----:R-:W-:Y:S02]  /*f990*/  @P1 IMAD.MOV.U32 R155, RZ, RZ, R164 ;  /* 0x000000ffff9b1224 */ /* 0x002fe400078e00a4 */
[----:B------:R-:W-:Y:S01]  /*f9a0*/  @P1 IMAD.MOV.U32 R154, RZ, RZ, R163 ;  /* 0x000000ffff9a1224 */ /* 0x000fe200078e00a3 */
[----:B------:R-:W2:Y:S04]  /*f9b0*/  LDL R164, [R1+0x60c] ;  /* 0x00060c0001a47983 */ /* 0x000ea80000100800 */
[----:B------:R-:W2:Y:S04]  /*f9c0*/  LDL R163, [R1+0x610] ;  /* 0x0006100001a37983 */ /* 0x000ea80000100800 */
[----:B------:R1:W2:Y:S02]  /*f9d0*/  @P1 LDG.E.U16 R203, desc[UR60][R154.64] ;  /* 0x0000003c9acb1981 */ /* 0x0002a4000c1e1500 */
[----:B-1----:R-:W-:-:S02]  /*f9e0*/  @P1 IMAD.MOV.U32 R154, RZ, RZ, R160 ;  /* 0x000000ffff9a1224 */ /* 0x002fc400078e00a0 */
[----:B------:R-:W-:Y:S01]  /*f9f0*/  @P1 IMAD.MOV.U32 R155, RZ, RZ, R161 ;  /* 0x000000ffff9b1224 */ /* 0x000fe200078e00a1 */
[----:B------:R-:W2:Y:S04]  /*fa00*/  LDL R160, [R1+0x608] ;  /* 0x0006080001a07983 */ /* 0x000ea80000100800 */
[----:B------:R-:W2:Y:S04]  /*fa10*/  LDL R161, [R1+0x604] ;  /* 0x0006040001a17983 */ /* 0x000ea80000100800 */
[----:B------:R1:W2:Y:S02]  /*fa20*/  @P1 LDG.E.U16 R201, desc[UR60][R154.64] ;  /* 0x0000003c9ac91981 */ /* 0x0002a4000c1e1500 */
[----:B-1----:R-:W-:-:S02]  /*fa30*/  @P2 IMAD.MOV.U32 R155, RZ, RZ, R162 ;  /* 0x000000ffff9b2224 */ /* 0x002fc400078e00a2 */
[----:B------:R-:W2:Y:S01]  /*fa40*/  LDL R162, [R1+0x5fc] ;  /* 0x0005fc0001a27983 */ /* 0x000ea20000100800 */
[----:B---3--:R-:W-:-:S03]  /*fa50*/  @P2 IMAD.MOV.U32 R154, RZ, RZ, R157 ;  /* 0x000000ffff9a2224 */ /* 0x008fc600078e009d */
[----:B------:R-:W3:Y:S04]  /*fa60*/  LDL R157, [R1+0x600] ;  /* 0x00060000019d7983 */ /* 0x000ee80000100800 */
[----:B------:R1:W3:Y:S02]  /*fa70*/  @P2 LDG.E.U16 R199, desc[UR60][R154.64] ;  /* 0x0000003c9ac72981 */ /* 0x0002e4000c1e1500 */
[----:B-1----:R-:W-:Y:S02]  /*fa80*/  @P2 IMAD.MOV.U32 R155, RZ, RZ, R156 ;  /* 0x000000ffff9b2224 */ /* 0x002fe400078e009c */
[----:B------:R-:W3:Y:S01]  /*fa90*/  LDL R156, [R1+0x5f4] ;  /* 0x0005f400019c7983 */ /* 0x000ee20000100800 */
[----:B----4-:R-:W-:-:S03]  /*faa0*/  @P2 IMAD.MOV.U32 R154, RZ, RZ, R2 ;  /* 0x000000ffff9a2224 */ /* 0x010fc600078e0002 */
[----:B------:R-:W4:Y:S01]  /*fab0*/  LDL R2, [R1+0x5f8] ;  /* 0x0005f80001027983 */ /* 0x000f220000100800 */
[C---:B------:R-:W-:Y:S02]  /*fac0*/  ISETP.GT.AND P0, PT, R152.reuse, 0x5d, PT ;  /* 0x0000005d9800780c */ /* 0x040fe40003f04270 */
[----:B------:R-:W-:Y:S02]  /*fad0*/  PRMT R197, RZ, 0x7610, R197 ;  /* 0x00007610ffc57816 */ /* 0x000fe400000000c5 */
[----:B------:R-:W-:Y:S02]  /*fae0*/  ISETP.GT.AND P1, PT, R152, 0x5e, PT ;  /* 0x0000005e9800780c */ /* 0x000fe40003f24270 */
[----:B------:R-:W-:Y:S02]  /*faf0*/  PRMT R187, RZ, 0x7610, R187 ;  /* 0x00007610ffbb7816 */ /* 0x000fe400000000bb */
[----:B------:R1:W4:Y:S01]  /*fb00*/  @P2 LDG.E.U16 R197, desc[UR60][R154.64] ;  /* 0x0000003c9ac52981 */ /* 0x000322000c1e1500 */
[----:B------:R-:W-:-:S04]  /*fb10*/  PRMT R153, RZ, 0x7610, R153 ;  /* 0x00007610ff997816 */ /* 0x000fc80000000099 */
[----:B-1----:R-:W-:Y:S02]  /*fb20*/  @P0 IMAD.MOV.U32 R154, RZ, RZ, R159 ;  /* 0x000000ffff9a0224 */ /* 0x002fe400078e009f */
[----:B------:R-:W-:Y:S01]  /*fb30*/  @P0 IMAD.MOV.U32 R155, RZ, RZ, R165 ;  /* 0x000000ffff9b0224 */ /* 0x000fe200078e00a5 */
[----:B------:R-:W-:Y:S01]  /*fb40*/  PRMT R22, RZ, 0x7610, R22 ;  /* 0x00007610ff167816 */ /* 0x000fe20000000016 */
[----:B------:R-:W4:Y:S04]  /*fb50*/  LDL R159, [R1+0x5f0] ;  /* 0x0005f000019f7983 */ /* 0x000f280000100800 */
[----:B------:R1:W4:Y:S01]  /*fb60*/  @P0 LDG.E.U16 R187, desc[UR60][R154.64] ;  /* 0x0000003c9abb0981 */ /* 0x000322000c1e1500 */
[----:B------:R-:W-:Y:S02]  /*fb70*/  ISETP.GT.AND P2, PT, R152, 0x5f, PT ;  /* 0x0000005f9800780c */ /* 0x000fe40003f44270 */
[----:B0-----:R-:W-:Y:S01]  /*fb80*/  PRMT R12, RZ, 0x7610, R12 ;  /* 0x00007610ff0c7816 */ /* 0x001fe2000000000c */
[----:B------:R-:W4:Y:S01]  /*fb90*/  LDL R165, [R1+0x5ec] ;  /* 0x0005ec0001a57983 */ /* 0x000f220000100800 */
[----:B-1----:R-:W-:-:S02]  /*fba0*/  @P0 IMAD.MOV.U32 R154, RZ, RZ, R23 ;  /* 0x000000ffff9a0224 */ /* 0x002fc400078e0017 */
[----:B------:R-:W-:Y:S01]  /*fbb0*/  @P0 IMAD.MOV.U32 R155, RZ, RZ, R158 ;  /* 0x000000ffff9b0224 */ /* 0x000fe200078e009e */
[----:B------:R-:W-:Y:S01]  /*fbc0*/  PRMT R11, RZ, 0x7610, R11 ;  /* 0x00007610ff0b7816 */ /* 0x000fe2000000000b */
[----:B------:R-:W4:Y:S04]  /*fbd0*/  LDL R158, [R1+0x5e4] ;  /* 0x0005e400019e7983 */ /* 0x000f280000100800 */
[----:B------:R2:W4:Y:S01]  /*fbe0*/  @P0 LDG.E.U16 R153, desc[UR60][R154.64] ;  /* 0x0000003c9a990981 */ /* 0x000522000c1e1500 */
[----:B------:R-:W-:-:S03]  /*fbf0*/  PRMT R10, RZ, 0x7610, R10 ;  /* 0x00007610ff0a7816 */ /* 0x000fc6000000000a */
[----:B------:R-:W4:Y:S01]  /*fc00*/  LDL R23, [R1+0x5e8] ;  /* 0x0005e80001177983 */ /* 0x000f220000100800 */
[----:B--2---:R-:W-:-:S03]  /*fc10*/  @P1 IMAD.MOV.U32 R155, RZ, RZ, R164 ;  /* 0x000000ffff9b1224 */ /* 0x004fc600078e00a4 */
[----:B------:R-:W2:Y:S01]  /*fc20*/  LDL R164, [R1+0x5dc] ;  /* 0x0005dc0001a47983 */ /* 0x000ea20000100800 */
[----:B------:R-:W-:-:S05]  /*fc30*/  @P1 IMAD.MOV.U32 R154, RZ, RZ, R163 ;  /* 0x000000ffff9a1224 */ /* 0x000fca00078e00a3 */
[----:B------:R0:W2:Y:S02]  /*fc40*/  @P1 LDG.E.U16 R22, desc[UR60][R154.64] ;  /* 0x0000003c9a161981 */ /* 0x0000a4000c1e1500 */
[----:B0-----:R-:W-:Y:S02]  /*fc50*/  @P1 IMAD.MOV.U32 R154, RZ, RZ, R160 ;  /* 0x000000ffff9a1224 */ /* 0x001fe400078e00a0 */
[----:B------:R-:W-:-:S05]  /*fc60*/  @P1 IMAD.MOV.U32 R155, RZ, RZ, R161 ;  /* 0x000000ffff9b1224 */ /* 0x000fca00078e00a1 */
[----:B------:R0:W2:Y:S02]  /*fc70*/  @P1 LDG.E.U16 R12, desc[UR60][R154.64] ;  /* 0x0000003c9a0c1981 */ /* 0x0000a4000c1e1500 */
[----:B0-----:R-:W-:Y:S02]  /*fc80*/  @P2 IMAD.MOV.U32 R155, RZ, RZ, R162 ;  /* 0x000000ffff9b2224 */ /* 0x001fe400078e00a2 */
[----:B---3--:R-:W-:-:S05]  /*fc90*/  @P2 IMAD.MOV.U32 R154, RZ, RZ, R157 ;  /* 0x000000ffff9a2224 */ /* 0x008fca00078e009d */
[----:B------:R-:W3:Y:S01]  /*fca0*/  @P2 LDG.E.U16 R11, desc[UR60][R154.64] ;  /* 0x0000003c9a0b2981 */ /* 0x000ee2000c1e1500 */
[----:B------:R-:W-:Y:S02]  /*fcb0*/  @P2 IMAD.MOV.U32 R157, RZ, RZ, R156 ;  /* 0x000000ffff9d2224 */ /* 0x000fe400078e009c */
[----:B----4-:R-:W-:-:S05]  /*fcc0*/  @P2 IMAD.MOV.U32 R156, RZ, RZ, R2 ;  /* 0x000000ffff9c2224 */ /* 0x010fca00078e0002 */
[----:B------:R0:W4:Y:S01]  /*fcd0*/  @P2 LDG.E.U16 R10, desc[UR60][R156.64] ;  /* 0x0000003c9c0a2981 */ /* 0x000122000c1e1500 */
[----:B------:R-:W-:-:S13]  /*fce0*/  ISETP.GT.AND P0, PT, R152, 0x60, PT ;  /* 0x000000609800780c */ /* 0x000fda0003f04270 */
[----:B0-----:R-:W-:Y:S02]  /*fcf0*/  @P0 IMAD.MOV.U32 R156, RZ, RZ, R159 ;  /* 0x000000ffff9c0224 */ /* 0x001fe400078e009f */
[----:B------:R-:W-:Y:S02]  /*fd00*/  @P0 IMAD.MOV.U32 R159, RZ, RZ, R158 ;  /* 0x000000ffff9f0224 */ /* 0x000fe400078e009e */
[----:B------:R-:W-:Y:S01]  /*fd10*/  @P0 IMAD.MOV.U32 R158, RZ, RZ, R23 ;  /* 0x000000ffff9e0224 */ /* 0x000fe200078e0017 */
[----:B--2---:R0:W-:Y:S04]  /*fd20*/  STL [R1+0xa8], R22 ;  /* 0x0000a81601007387 */ /* 0x0041e80000100800 */
[----:B------:R-:W2:Y:S04]  /*fd30*/  LDL R161, [R1+0x5d4] ;  /* 0x0005d40001a17983 */ /* 0x000ea80000100800 */
[----:B------:R-:W2:Y:S04]  /*fd40*/  LDL R160, [R1+0x5d8] ;  /* 0x0005d80001a07983 */ /* 0x000ea80000100800 */
[----:B0-----:R-:W2:Y:S04]  /*fd50*/  LDL R22, [R1+0x5e0] ;  /* 0x0005e00001167983 */ /* 0x001ea80000100800 */
[----:B------:R0:W-:Y:S04]  /*fd60*/  STL [R1+0xd38], R12 ;  /* 0x000d380c01007387 */ /* 0x0001e80000100800 */
[----:B------:R-:W2:Y:S04]  /*fd70*/  LDL R167, [R1+0x5cc] ;  /* 0x0005cc0001a77983 */ /* 0x000ea80000100800 */
[----:B------:R-:W2:Y:S04]  /*fd80*/  LDL R166, [R1+0x5d0] ;  /* 0x0005d00001a67983 */ /* 0x000ea80000100800 */
[----:B---3--:R-:W-:Y:S04]  /*fd90*/  STL [R1+0xd3c], R11 ;  /* 0x000d3c0b01007387 */ /* 0x008fe80000100800 */
[----:B------:R-:W3:Y:S04]  /*fda0*/  LDL R163, [R1+0x5c4] ;  /* 0x0005c40001a37983 */ /* 0x000ee80000100800 */
[----:B------:R-:W3:Y:S04]  /*fdb0*/  LDL R162, [R1+0x5c8] ;  /* 0x0005c80001a27983 */ /* 0x000ee80000100800 */
[----:B------:R-:W3:Y:S04]  /*fdc0*/  LDL R2, [R1+0x5c0] ;  /* 0x0005c00001027983 */ /* 0x000ee80000100800 */
[----:B----4-:R1:W-:Y:S04]  /*fdd0*/  STL [R1+0xd40], R10 ;  /* 0x000d400a01007387 */ /* 0x0103e80000100800 */
[----:B0-----:R-:W4:Y:S04]  /*fde0*/  LDL R12, [R1+0x5bc] ;  /* 0x0005bc00010c7983 */ /* 0x001f280000100800 */
[----:B------:R-:W4:Y:S01]  /*fdf0*/  LDL R23, [R1+0x5b8] ;  /* 0x0005b80001177983 */ /* 0x000f220000100800 */
[----:B------:R-:W-:Y:S01]  /*fe00*/  ISETP.GT.AND P1, PT, R152, 0x61, PT ;  /* 0x000000619800780c */ /* 0x000fe20003f24270 */
[----:B------:R-:W-:Y:S01]  /*fe10*/  @P0 IMAD.MOV.U32 R157, RZ, RZ, R165 ;  /* 0x000000ffff9d0224 */ /* 0x000fe200078e00a5 */
[----:B------:R-:W-:Y:S01]  /*fe20*/  PRMT R154, RZ, 0x7610, R154 ;  /* 0x00007610ff9a7816 */ /* 0x000fe2000000009a */
[----:B------:R-:W4:Y:S01]  /*fe30*/  LDL R165, [R1+0x5b4] ;  /* 0x0005b40001a57983 */ /* 0x000f220000100800 */
[----:B------:R-:W-:-:S02]  /*fe40*/  PRMT R155, RZ, 0x7610, R155 ;  /* 0x00007610ff9b7816 */ /* 0x000fc4000000009b */
[----:B------:R-:W-:Y:S01]  /*fe50*/  ISETP.GT.AND P2, PT, R152, 0x62, PT ;  /* 0x000000629800780c */ /* 0x000fe20003f44270 */
[----:B-1----:R-:W4:Y:S04]  /*fe60*/  LDL R10, [R1+0x5a8] ;  /* 0x0005a800010a7983 */ /* 0x002f280000100800 */
[----:B------:R0:W4:Y:S04]  /*fe70*/  @P0 LDG.E.U16 R154, desc[UR60][R156.64] ;  /* 0x0000003c9c9a0981 */ /* 0x000128000c1e1500 */
[----:B------:R1:W4:Y:S04]  /*fe80*/  @P0 LDG.E.U16 R155, desc[UR60][R158.64] ;  /* 0x0000003c9e9b0981 */ /* 0x000328000c1e1500 */
[----:B------:R-:W4:Y:S01]  /*fe90*/  LDL R11, [R1+0x5a4] ;  /* 0x0005a400010b7983 */ /* 0x000f220000100800 */
[----:B0-----:R-:W-:-:S02]  /*fea0*/  PRMT R156, RZ, 0x7610, R156 ;  /* 0x00007610ff9c7816 */ /* 0x001fc4000000009c */
[----:B------:R-:W-:Y:S01]  /*feb0*/  PRMT R157, RZ, 0x7610, R157 ;  /* 0x00007610ff9d7816 */ /* 0x000fe2000000009d */
[----:B------:R-:W4:Y:S01]  /*fec0*/  LDL R169, [R1+0x58c] ;  /* 0x00058c0001a97983 */ /* 0x000f220000100800 */
[----:B-1----:R-:W-:-:S03]  /*fed0*/  @P1 IMAD.MOV.U32 R159, RZ, RZ, R164 ;  /* 0x000000ffff9f1224 */ /* 0x002fc600078e00a4 */
[----:B------:R-:W4:Y:S01]  /*fee0*/  LDL R164, [R1+0x5ac] ;  /* 0x0005ac0001a47983 */ /* 0x000f220000100800 */
[----:B------:R-:W-:Y:S02]  /*fef0*/  ISETP.GT.AND P0, PT, R152, 0x63, PT ;  /* 0x000000639800780c */ /* 0x000fe40003f04270 */
[----:B------:R-:W-:Y:S01]  /*ff00*/  PRMT R13, RZ, 0x7610, R13 ;  /* 0x00007610ff0d7816 */ /* 0x000fe2000000000d */
[----:B------:R-:W4:Y:S04]  /*ff10*/  LDL R168, [R1+0x56c] ;  /* 0x00056c0001a87983 */ /* 0x000f280000100800 */
[----:B------:R-:W4:Y:S04]  /*ff20*/  LDL R171, [R1+0x55c] ;  /* 0x00055c0001ab7983 */ /* 0x000f280000100800 */
[----:B------:R-:W4:Y:S04]  /*ff30*/  LDL R170, [R1+0x560] ;  /* 0x0005600001aa7983 */ /* 0x000f280000100800 */
[----:B------:R-:W4:Y:S04]  /*ff40*/  LDL R172, [R1+0x54c] ;  /* 0x00054c0001ac7983 */ /* 0x000f280000100800 */
[----:B--2---:R0:W2:Y:S01]  /*ff50*/  @P1 LDG.E.U16 R157, desc[UR60][R160.64] ;  /* 0x0000003ca09d1981 */ /* 0x0040a2000c1e1500 */
[----:B------:R-:W-:-:S03]  /*ff60*/  @P1 IMAD.MOV.U32 R158, RZ, RZ, R22 ;  /* 0x000000ffff9e1224 */ /* 0x000fc600078e0016 */
[----:B------:R-:W2:Y:S04]  /*ff70*/  LDL R22, [R1+0x5b0] ;  /* 0x0005b00001167983 */ /* 0x000ea80000100800 */
[----:B------:R1:W2:Y:S01]  /*ff80*/  @P1 LDG.E.U16 R156, desc[UR60][R158.64] ;  /* 0x0000003c9e9c1981 */ /* 0x0002a2000c1e1500 */
[----:B0-----:R-:W-:-:S03]  /*ff90*/  @P2 IMAD.MOV.U32 R161, RZ, RZ, R167 ;  /* 0x000000ffffa12224 */ /* 0x001fc600078e00a7 */
[----:B------:R-:W2:Y:S01]  /*ffa0*/  LDL R167, [R1+0x59c] ;  /* 0x00059c0001a77983 */ /* 0x000ea20000100800 */
[----:B-1----:R-:W-:Y:S01]  /*ffb0*/  PRMT R158, RZ, 0x7610, R158 ;  /* 0x00007610ff9e7816 */ /* 0x002fe2000000009e */
[----:B------:R-:W-:Y:S01]  /*ffc0*/  @P2 IMAD.MOV.U32 R160, RZ, RZ, R166 ;  /* 0x000000ffffa02224 */ /* 0x000fe200078e00a6 */
[----:B------:R-:W-:Y:S01]  /*ffd0*/  PRMT R159, RZ, 0x7610, R159 ;  /* 0x00007610ff9f7816 */ /* 0x000fe2000000009f */
[----:B------:R-:W2:Y:S04]  /*ffe0*/  LDL R166, [R1+0x5a0] ;  /* 0x0005a00001a67983 */ /* 0x000ea80000100800 */
[----:B------:R3:W2:Y:S02]  /*fff0*/  @P2 LDG.E.U16 R158, desc[UR60][R160.64] ;  /* 0x0000003ca09e2981 */ /* 0x0006a4000c1e1500 */
[----:B---3--:R-:W-:-:S02]  /*10000*/  @P2 IMAD.MOV.U32 R161, RZ, RZ, R163 ;  /* 0x000000ffffa12224 */ /* 0x008fc400078e00a3 */
[----:B------:R-:W-:-:S05]  /*10010*/  @P2 IMAD.MOV.U32 R160, RZ, RZ, R162 ;  /* 0x000000ffffa02224 */ /* 0x000fca00078e00a2 */
[----:B------:R0:W3:Y:S01]  /*10020*/  @P2 LDG.E.U16 R159, desc[UR60][R160.64] ;  /* 0x0000003ca09f2981 */ /* 0x0000e2000c1e1500 */
[----:B------:R-:W-:-:S03]  /*10030*/  @P0 IMAD.MOV.U32 R162, RZ, RZ, R2 ;  /* 0x000000ffffa20224 */ /* 0x000fc600078e0002 */
[----:B------:R-:W3:Y:S01]  /*10040*/  LDL R2, [R1+0x598] ;  /* 0x0005980001027983 */ /* 0x000ee20000100800 */
[----:B0-----:R-:W-:Y:S01]  /*10050*/  PRMT R160, RZ, 0x7610, R160 ;  /* 0x00007610ffa07816 */ /* 0x001fe200000000a0 */
[----:B----4-:R-:W-:Y:S02]  /*10060*/  @P0 IMAD.MOV.U32 R163, RZ, RZ, R12 ;  /* 0x000000ffffa30224 */ /* 0x010fe400078e000c */
[----:B------:R-:W4:Y:S04]  /*10070*/  LDL R12, [R1+0x594] ;  /* 0x00059400010c7983 */ /* 0x000f280000100800 */
[----:B------:R0:W4:Y:S02]  /*10080*/  @P0 LDG.E.U16 R160, desc[UR60][R162.64] ;  /* 0x0000003ca2a00981 */ /* 0x000124000c1e1500 */
[----:B0-----:R-:W-:-:S02]  /*10090*/  @P0 IMAD.MOV.U32 R162, RZ, RZ, R23 ;  /* 0x000000ffffa20224 */ /* 0x001fc400078e0017 */
[----:B------:R-:W4:Y:S01]  /*100a0*/  LDL R23, [R1+0x590] ;  /* 0x0005900001177983 */ /* 0x000f220000100800 */
[----:B------:R-:W-:Y:S01]  /*100b0*/  ISETP.GT.AND P1, PT, R152, 0x64, PT ;  /* 0x000000649800780c */ /* 0x000fe20003f24270 */
[----:B------:R-:W-:Y:S01]  /*100c0*/  @P0 IMAD.MOV.U32 R163, RZ, RZ, R165 ;  /* 0x000000ffffa30224 */ /* 0x000fe200078e00a5 */
[----:B------:R-:W-:-:S06]  /*100d0*/  PRMT R161, RZ, 0x7610, R161 ;  /* 0x00007610ffa17816 */ /* 0x000fcc00000000a1 */
[----:B------:R0:W4:Y:S05]  /*100e0*/  @P0 LDG.E.U16 R161, desc[UR60][R162.64] ;  /* 0x0000003ca2a10981 */ /* 0x00012a000c1e1500 */
[----:B------:R-:W-:Y:S01]  /*100f0*/  @P1 IMAD.MOV.U32 R165, RZ, RZ, R164 ;  /* 0x000000ffffa51224 */ /* 0x000fe200078e00a4 */
[----:B0-----:R-:W-:Y:S02]  /*10100*/  PRMT R162, RZ, 0x7610, R162 ;  /* 0x00007610ffa27816 */ /* 0x001fe400000000a2 */
[----:B------:R-:W-:Y:S02]  /*10110*/  ISETP.GT.AND P2, PT, R152, 0x65, PT ;  /* 0x000000659800780c */ /* 0x000fe40003f44270 */
[----:B------:R-:W-:-:S02]  /*10120*/  PRMT R163, RZ, 0x7610, R163 ;  /* 0x00007610ffa37816 */ /* 0x000fc400000000a3 */
[----:B------:R-:W-:Y:S01]  /*10130*/  ISETP.GT.AND P0, PT, R152, 0x66, PT ;  /* 0x000000669800780c */ /* 0x000fe20003f04270 */
[----:B--2---:R-:W-:Y:S02]  /*10140*/  @P1 IMAD.MOV.U32 R164, RZ, RZ, R22 ;  /* 0x000000ffffa41224 */ /* 0x004fe400078e0016 */
[----:B------:R-:W2:Y:S04]  /*10150*/  LDL R22, [R1+0x570] ;  /* 0x0005700001167983 */ /* 0x000ea80000100800 */
[----:B------:R0:W2:Y:S02]  /*10160*/  @P1 LDG.E.U16 R162, desc[UR60][R164.64] ;  /* 0x0000003ca4a21981 */ /* 0x0000a4000c1e1500 */
[----:B0-----:R-:W-:Y:S02]  /*10170*/  @P1 IMAD.MOV.U32 R164, RZ, RZ, R10 ;  /* 0x000000ffffa41224 */ /* 0x001fe400078e000a */
[----:B------:R-:W-:Y:S01]  /*10180*/  @P1 IMAD.MOV.U32 R165, RZ, RZ, R11 ;  /* 0x000000ffffa51224 */ /* 0x000fe200078e000b */
[----:B------:R-:W2:Y:S04]  /*10190*/  LDL R10, [R1+0x568] ;  /* 0x00056800010a7983 */ /* 0x000ea80000100800 */
[----:B------:R0:W2:Y:S04]  /*101a0*/  @P1 LDG.E.U16 R163, desc[UR60][R164.64] ;  /* 0x0000003ca4a31981 */ /* 0x0000a8000c1e1500 */
[----:B------:R-:W2:Y:S01]  /*101b0*/  LDL R11, [R1+0x564] ;  /* 0x00056400010b7983 */ /* 0x000ea20000100800 */
[----:B0-----:R-:W-:-:S02]  /*101c0*/  PRMT R164, RZ, 0x7610, R164 ;  /* 0x00007610ffa47816 */ /* 0x001fc400000000a4 */
[----:B------:R-:W-:-:S04]  /*101d0*/  PRMT R165, RZ, 0x7610, R165 ;  /* 0x00007610ffa57816 */ /* 0x000fc800000000a5 */
[----:B------:R3:W2:Y:S02]  /*101e0*/  @P2 LDG.E.U16 R164, desc[UR60][R166.64] ;  /* 0x0000003ca6a42981 */ /* 0x0006a4000c1e1500 */
[----:B---3--:R-:W-:Y:S01]  /*101f0*/  @P2 IMAD.MOV.U32 R166, RZ, RZ, R2 ;  /* 0x000000ffffa62224 */ /* 0x008fe200078e0002 */
[----:B------:R-:W-:Y:S01]  /*10200*/  ISETP.GT.AND P1, PT, R152, 0x68, PT ;  /* 0x000000689800780c */ /* 0x000fe20003f24270 */
[----:B------:R-:W3:Y:S01]  /*10210*/  LDL R2, [R1+0x558] ;  /* 0x0005580001027983 */ /* 0x000ee20000100800 */
[----:B----4-:R-:W-:-:S03]  /*10220*/  @P2 IMAD.MOV.U32 R167, RZ, RZ, R12 ;  /* 0x000000ffffa72224 */ /* 0x010fc600078e000c */
[----:B------:R-:W4:Y:S04]  /*10230*/  LDL R12, [R1+0x554] ;  /* 0x00055400010c7983 */ /* 0x000f280000100800 */
[----:B------:R0:W4:Y:S02]  /*10240*/  @P2 LDG.E.U16 R165, desc[UR60][R166.64] ;  /* 0x0000003ca6a52981 */ /* 0x000124000c1e1500 */
[----:B0-----:R-:W-:Y:S02]  /*10250*/  @P0 IMAD.MOV.U32 R166, RZ, RZ, R23 ;  /* 0x000000ffffa60224 */ /* 0x001fe400078e0017 */
[----:B------:R-:W-:Y:S01]  /*10260*/  @P0 IMAD.MOV.U32 R167, RZ, RZ, R169 ;  /* 0x000000ffffa70224 */ /* 0x000fe200078e00a9 */
[----:B------:R-:W4:Y:S04]  /*10270*/  LDL R23, [R1+0x550] ;  /* 0x0005500001177983 */ /* 0x000f280000100800 */
[----:B------:R0:W3:Y:S01]  /*10280*/  @P0 LDG.E.U16 R13, desc[UR60][R166.64] ;  /* 0x0000003ca60d0981 */ /* 0x0000e2000c1e1500 */
[----:B------:R-:W-:Y:S01]  /*10290*/  @P1 IMAD.MOV.U32 R169, RZ, RZ, R168 ;  /* 0x000000ffffa91224 */ /* 0x000fe200078e00a8 */
[----:B0-----:R-:W-:Y:S01]  /*102a0*/  PRMT R166, RZ, 0x7610, R166 ;  /* 0x00007610ffa67816 */ /* 0x001fe200000000a6 */
[----:B--2---:R-:W-:-:S05]  /*102b0*/  @P1 IMAD.MOV.U32 R168, RZ, RZ, R22 ;  /* 0x000000ffffa81224 */ /* 0x004fca00078e0016 */
[----:B------:R0:W2:Y:S02]  /*102c0*/  @P1 LDG.E.U16 R166, desc[UR60][R168.64] ;  /* 0x0000003ca8a61981 */ /* 0x0000a4000c1e1500 */
[----:B0-----:R-:W-:Y:S02]  /*102d0*/  @P1 IMAD.MOV.U32 R168, RZ, RZ, R10 ;  /* 0x000000ffffa81224 */ /* 0x001fe400078e000a */
[----:B------:R-:W-:Y:S01]  /*102e0*/  @P1 IMAD.MOV.U32 R169, RZ, RZ, R11 ;  /* 0x000000ffffa91224 */ /* 0x000fe200078e000b */
[----:B---3--:R0:W-:Y:S04]  /*102f0*/  STL [R1+0xd44], R13 ;  /* 0x000d440d01007387 */ /* 0x0081e80000100800 */
[----:B------:R-:W3:Y:S04]  /*10300*/  LDL R11, [R1+0x53c] ;  /* 0x00053c00010b7983 */ /* 0x000ee80000100800 */
[----:B------:R-:W2:Y:S01]  /*10310*/  LDL R10, [R1+0x540] ;  /* 0x00054000010a7983 */ /* 0x000ea20000100800 */
[----:B------:R-:W-:-:S02]  /*10320*/  ISETP.GT.AND P2, PT, R152, 0x69, PT ;  /* 0x000000699800780c */ /* 0x000fc40003f44270 */
[----:B------:R-:W-:Y:S01]  /*10330*/  PRMT R167, RZ, 0x7610, R167 ;  /* 0x00007610ffa77816 */ /* 0x000fe200000000a7 */
[----:B------:R-:W2:Y:S04]  /*10340*/  LDL R22, [R1+0x544] ;  /* 0x0005440001167983 */ /* 0x000ea80000100800 */
[----:B0-----:R-:W2:Y:S04]  /*10350*/  LDL R13, [R1+0x548] ;  /* 0x00054800010d7983 */ /* 0x001ea80000100800 */
[----:B------:R0:W2:Y:S01]  /*10360*/  @P1 LDG.E.U16 R167, desc[UR60][R168.64] ;  /* 0x0000003ca8a71981 */ /* 0x0000a2000c1e1500 */
[----:B------:R-:W-:-:S03]  /*10370*/  ISETP.GT.AND P1, PT, R152, 0x6a, PT ;  /* 0x0000006a9800780c */ /* 0x000fc60003f24270 */
[----:B------:R-:W2:Y:S04]  /*10380*/  LDL R176, [R1+0x52c] ;  /* 0x00052c0001b07983 */ /* 0x000ea80000100800 */
[----:B------:R-:W2:Y:S01]  /*10390*/  LDL R180, [R1+0x46c] ;  /* 0x00046c0001b47983 */ /* 0x000ea20000100800 */
[----:B0-----:R-:W-:Y:S02]  /*103a0*/  PRMT R168, RZ, 0x7610, R168 ;  /* 0x00007610ffa87816 */ /* 0x001fe400000000a8 */
[----:B------:R-:W-:Y:S01]  /*103b0*/  PRMT R169, RZ, 0x7610, R169 ;  /* 0x00007610ffa97816 */ /* 0x000fe200000000a9 */
[----:B------:R-:W2:Y:S04]  /*103c0*/  LDL R184, [R1+0x4d4] ;  /* 0x0004d40001b87983 */ /* 0x000ea80000100800 */
[----:B------:R0:W2:Y:S01]  /*103d0*/  @P2 LDG.E.U16 R168, desc[UR60][R170.64] ;  /* 0x0000003caaa82981 */ /* 0x0000a2000c1e1500 */
[----:B------:R-:W-:-:S03]  /*103e0*/  ISETP.GT.AND P3, PT, R152, 0x78, PT ;  /* 0x000000789800780c */ /* 0x000fc60003f64270 */
[----:B------:R-:W2:Y:S01]  /*103f0*/  LDL R195, [R1+0x4c4] ;  /* 0x0004c40001c37983 */ /* 0x000ea20000100800 */
[----:B0-----:R-:W-:Y:S02]  /*10400*/  @P2 IMAD.MOV.U32 R170, RZ, RZ, R2 ;  /* 0x000000ffffaa2224 */ /* 0x001fe400078e0002 */
[----:B----4-:R-:W-:Y:S01]  /*10410*/  @P2 IMAD.MOV.U32 R171, RZ, RZ, R12 ;  /* 0x000000ffffab2224 */ /* 0x010fe200078e000c */
[----:B------:R-:W4:Y:S04]  /*10420*/  LDL R2, [R1+0x538] ;  /* 0x0005380001027983 */ /* 0x000f280000100800 */
[----:B------:R0:W4:Y:S01]  /*10430*/  @P2 LDG.E.U16 R169, desc[UR60][R170.64] ;  /* 0x0000003caaa92981 */ /* 0x000122000c1e1500 */
[----:B------:R-:W-:-:S03]  /*10440*/  ISETP.GT.AND P2, PT, R152, 0x6b, PT ;  /* 0x0000006b9800780c */ /* 0x000fc60003f44270 */
[----:B------:R-:W4:Y:S01]  /*10450*/  LDL R12, [R1+0x534] ;  /* 0x00053400010c7983 */ /* 0x000f220000100800 */
[----:B------:R-:W-:Y:S02]  /*10460*/  @P1 IMAD.MOV.U32 R173, RZ, RZ, R172 ;  /* 0x000000ffffad1224 */ /* 0x000fe400078e00ac */
[----:B------:R-:W-:Y:S02]  /*10470*/  @P1 IMAD.MOV.U32 R172, RZ, RZ, R23 ;  /* 0x000000ffffac1224 */ /* 0x000fe400078e0017 */
[----:B------:R-:W4:Y:S05]  /*10480*/  LDL R23, [R1+0x530] ;  /* 0x0005300001177983 */ /* 0x000f2a0000100800 */
[----:B---3--:R-:W-:-:S02]  /*10490*/  @P2 IMAD.MOV.U32 R175, RZ, RZ, R11 ;  /* 0x000000ffffaf2224 */ /* 0x008fc400078e000b */
[----:B------:R-:W3:Y:S01]  /*104a0*/  LDL R11, [R1+0x524] ;  /* 0x00052400010b7983 */ /* 0x000ee20000100800 */
[----:B--2---:R-:W-:-:S03]  /*104b0*/  @P2 IMAD.MOV.U32 R174, RZ, RZ, R10 ;  /* 0x000000ffffae2224 */ /* 0x004fc600078e000a */
[----:B------:R-:W2:Y:S01]  /*104c0*/  LDL R10, [R1+0x528] ;  /* 0x00052800010a7983 */ /* 0x000ea20000100800 */
[----:B0-----:R-:W-:Y:S02]  /*104d0*/  PRMT R170, RZ, 0x7610, R170 ;  /* 0x00007610ffaa7816 */ /* 0x001fe400000000aa */
[----:B------:R-:W-:-:S04]  /*104e0*/  PRMT R171, RZ, 0x7610, R171 ;  /* 0x00007610ffab7816 */ /* 0x000fc800000000ab */
[----:B------:R0:W2:Y:S02]  /*104f0*/  @P1 LDG.E.U16 R170, desc[UR60][R172.64] ;  /* 0x0000003cacaa1981 */ /* 0x0000a4000c1e1500 */
[----:B0-----:R-:W-:Y:S02]  /*10500*/  @P1 IMAD.MOV.U32 R172, RZ, RZ, R13 ;  /* 0x000000ffffac1224 */ /* 0x001fe400078e000d */
[----:B------:R-:W-:Y:S01]  /*10510*/  @P1 IMAD.MOV.U32 R173, RZ, RZ, R22 ;  /* 0x000000ffffad1224 */ /* 0x000fe200078e0016 */
[----:B------:R-:W2:Y:S04]  /*10520*/  LDL R13, [R1+0x4f0] ;  /* 0x0004f000010d7983 */ /* 0x000ea80000100800 */
[----:B------:R-:W2:Y:S04]  /*10530*/  LDL R22, [R1+0x4ec] ;  /* 0x0004ec0001167983 */ /* 0x000ea80000100800 */
[----:B------:R0:W2:Y:S01]  /*10540*/  @P1 LDG.E.U16 R171, desc[UR60][R172.64] ;  /* 0x0000003cacab1981 */ /* 0x0000a2000c1e1500 */
[----:B------:R-:W-:-:S02]  /*10550*/  ISETP.GT.AND P1, PT, R152, 0x6c, PT ;  /* 0x0000006c9800780c */ /* 0x000fc40003f24270 */
[----:B0-----:R-:W-:-:S06]  /*10560*/  PRMT R172, RZ, 0x7610, R172 ;  /* 0x00007610ffac7816 */ /* 0x001fcc00000000ac */
[----:B------:R4:W2:Y:S01]  /*10570*/  @P2 LDG.E.U16 R172, desc[UR60][R174.64] ;  /* 0x0000003caeac2981 */ /* 0x0008a2000c1e1500 */
[----:B------:R-:W-:Y:S01]  /*10580*/  PRMT R173, RZ, 0x7610, R173 ;  /* 0x00007610ffad7816 */ /* 0x000fe200000000ad */
[----:B----4-:R-:W-:Y:S02]  /*10590*/  @P2 IMAD.MOV.U32 R174, RZ, RZ, R2 ;  /* 0x000000ffffae2224 */ /* 0x010fe400078e0002 */
[----:B------:R-:W4:Y:S01]  /*105a0*/  LDL R2, [R1+0x4e8] ;  /* 0x0004e80001027983 */ /* 0x000f220000100800 */
[----:B------:R-:W-:-:S03]  /*105b0*/  @P2 IMAD.MOV.U32 R175, RZ, RZ, R12 ;  /* 0x000000ffffaf2224 */ /* 0x000fc600078e000c */
[----:B------:R-:W4:Y:S01]  /*105c0*/  LDL R12, [R1+0x4e4] ;  /* 0x0004e400010c7983 */ /* 0x000f220000100800 */
[----:B------:R-:W-:-:S03]  /*105d0*/  @P1 IMAD.MOV.U32 R177, RZ, RZ, R176 ;  /* 0x000000ffffb11224 */ /* 0x000fc600078e00b0 */
[----:B------:R0:W4:Y:S01]  /*105e0*/  @P2 LDG.E.U16 R173, desc[UR60][R174.64] ;  /* 0x0000003caead2981 */ /* 0x000122000c1e1500 */
[----:B------:R-:W-:-:S03]  /*105f0*/  @P1 IMAD.MOV.U32 R176, RZ, RZ, R23 ;  /* 0x000000ffffb01224 */ /* 0x000fc600078e0017 */
[----:B------:R-:W4:Y:S01]  /*10600*/  LDL R23, [R1+0x470] ;  /* 0x0004700001177983 */ /* 0x000f220000100800 */
[----:B0-----:R-:W-:-:S06]  /*10610*/  PRMT R174, RZ, 0x7610, R174 ;  /* 0x00007610ffae7816 */ /* 0x001fcc00000000ae */
[----:B------:R3:W4:Y:S02]  /*10620*/  @P1 LDG.E.U16 R174, desc[UR60][R176.64] ;  /* 0x0000003cb0ae1981 */ /* 0x000724000c1e1500 */
[----:B---3--:R-:W-:Y:S02]  /*10630*/  @P1 IMAD.MOV.U32 R177, RZ, RZ, R11 ;  /* 0x000000ffffb11224 */ /* 0x008fe400078e000b */
[----:B------:R-:W3:Y:S01]  /*10640*/  LDL R11, [R1+0x464] ;  /* 0x00046400010b7983 */ /* 0x000ee20000100800 */
[----:B--2---:R-:W-:-:S03]  /*10650*/  @P1 IMAD.MOV.U32 R176, RZ, RZ, R10 ;  /* 0x000000ffffb01224 */ /* 0x004fc600078e000a */
[----:B------:R-:W2:Y:S01]  /*10660*/  LDL R10, [R1+0x468] ;  /* 0x00046800010a7983 */ /* 0x000ea20000100800 */
[----:B------:R-:W-:Y:S02]  /*10670*/  ISETP.GT.AND P2, PT, R152, 0x70, PT ;  /* 0x000000709800780c */ /* 0x000fe40003f44270 */
[----:B------:R-:W-:-:S06]  /*10680*/  PRMT R175, RZ, 0x7610, R175 ;  /* 0x00007610ffaf7816 */ /* 0x000fcc00000000af */
[----:B------:R0:W2:Y:S05]  /*10690*/  @P1 LDG.E.U16 R175, desc[UR60][R176.64] ;  /* 0x0000003cb0af1981 */ /* 0x0000aa000c1e1500 */
[----:B------:R-:W-:Y:S02]  /*106a0*/  @P2 IMAD.MOV.U32 R179, RZ, RZ, R22 ;  /* 0x000000ffffb32224 */ /* 0x000fe400078e0016 */
[----:B------:R-:W2:Y:S01]  /*106b0*/  LDL R22, [R1+0x51c] ;  /* 0x00051c0001167983 */ /* 0x000ea20000100800 */
[----:B0-----:R-:W-:Y:S02]  /*106c0*/  PRMT R176, RZ, 0x7610, R176 ;  /* 0x00007610ffb07816 */ /* 0x001fe400000000b0 */
[----:B------:R-:W-:-:S02]  /*106d0*/  @P2 MOV R178, R13 ;  /* 0x0000000d00b22202 */ /* 0x000fc40000000f00 */
[----:B------:R-:W2:Y:S04]  /*106e0*/  LDL R13, [R1+0x520] ;  /* 0x00052000010d7983 */ /* 0x000ea80000100800 */
[----:B------:R4:W2:Y:S01]  /*106f0*/  @P2 LDG.E.U16 R176, desc[UR60][R178.64] ;  /* 0x0000003cb2b02981 */ /* 0x0008a2000c1e1500 */
[----:B------:R-:W-:Y:S01]  /*10700*/  PRMT R177, RZ, 0x7610, R177 ;  /* 0x00007610ffb17816 */ /* 0x000fe200000000b1 */
[----:B------:R-:W-:Y:S02]  /*10710*/  @P3 IMAD.MOV.U32 R181, RZ, RZ, R180 ;  /* 0x000000ffffb53224 */ /* 0x000fe400078e00b4 */
[----:B----4-:R-:W-:Y:S02]  /*10720*/  @P2 IMAD.MOV.U32 R178, RZ, RZ, R2 ;  /* 0x000000ffffb22224 */ /* 0x010fe400078e0002 */
[----:B------:R-:W4:Y:S01]  /*10730*/  LDL R2, [R1+0x4e0] ;  /* 0x0004e00001027983 */ /* 0x000f220000100800 */
[----:B------:R-:W-:-:S03]  /*10740*/  @P2 IMAD.MOV.U32 R179, RZ, RZ, R12 ;  /* 0x000000ffffb32224 */ /* 0x000fc600078e000c */
[----:B------:R-:W4:Y:S04]  /*10750*/  LDL R12, [R1+0x4dc] ;  /* 0x0004dc00010c7983 */ /* 0x000f280000100800 */
        /* <DEDUP_REMOVED lines=9> */
[C---:B------:R-:W-:Y:S02]  /*107f0*/  ISETP.GT.AND P1, PT, R152.reuse, 0x6d, PT ;  /* 0x0000006d9800780c */ /* 0x040fe40003f24270 */
[----:B------:R-:W-:Y:S02]  /*10800*/  PRMT R179, RZ, 0x7610, R179 ;  /* 0x00007610ffb37816 */ /* 0x000fe400000000b3 */
[----:B------:R-:W-:-:S04]  /*10810*/  ISETP.GT.AND P2, PT, R152, 0x71, PT ;  /* 0x000000719800780c */ /* 0x000fc80003f44270 */
[----:B------:R0:W2:Y:S05]  /*10820*/  @P3 LDG.E.U16 R179, desc[UR60][R180.64] ;  /* 0x0000003cb4b33981 */ /* 0x0000aa000c1e1500 */
[----:B------:R-:W-:Y:S02]  /*10830*/  @P1 IMAD.MOV.U32 R183, RZ, RZ, R22 ;  /* 0x000000ffffb71224 */ /* 0x000fe400078e0016 */
[----:B------:R-:W2:Y:S01]  /*10840*/  LDL R22, [R1+0x454] ;  /* 0x0004540001167983 */ /* 0x000ea20000100800 */
[----:B0-----:R-:W-:Y:S01]  /*10850*/  PRMT R180, RZ, 0x7610, R180 ;  /* 0x00007610ffb47816 */ /* 0x001fe200000000b4 */
[----:B------:R-:W-:Y:S02]  /*10860*/  @P1 IMAD.MOV.U32 R182, RZ, RZ, R13 ;  /* 0x000000ffffb61224 */ /* 0x000fe400078e000d */
[----:B------:R-:W2:Y:S04]  /*10870*/  LDL R13, [R1+0x458] ;  /* 0x00045800010d7983 */ /* 0x000ea80000100800 */
[----:B------:R4:W2:Y:S01]  /*10880*/  @P1 LDG.E.U16 R180, desc[UR60][R182.64] ;  /* 0x0000003cb6b41981 */ /* 0x0008a2000c1e1500 */
[----:B------:R-:W-:-:S02]  /*10890*/  PRMT R181, RZ, 0x7610, R181 ;  /* 0x00007610ffb57816 */ /* 0x000fc400000000b5 */
[----:B------:R-:W-:Y:S01]  /*108a0*/  ISETP.GT.AND P3, PT, R152, 0x79, PT ;  /* 0x000000799800780c */ /* 0x000fe20003f64270 */
        /* <DEDUP_REMOVED lines=14> */
[----:B------:R-:W-:Y:S02]  /*10990*/  PRMT R183, RZ, 0x7610, R183 ;  /* 0x00007610ffb77816 */ /* 0x000fe400000000b7 */
[----:B------:R-:W-:-:S04]  /*109a0*/  ISETP.GT.AND P2, PT, R152, 0x72, PT ;  /* 0x000000729800780c */ /* 0x000fc80003f44270 */
[----:B------:R0:W2:Y:S02]  /*109b0*/  @P3 LDG.E.U16 R183, desc[UR60][R184.64] ;  /* 0x0000003cb8b73981 */ /* 0x0000a4000c1e1500 */
[----:B0-----:R-:W-:Y:S01]  /*109c0*/  PRMT R184, RZ, 0x7610, R184 ;  /* 0x00007610ffb87816 */ /* 0x001fe200000000b8 */
[----:B------:R-:W-:Y:S02]  /*109d0*/  @P3 IMAD.MOV.U32 R193, RZ, RZ, R22 ;  /* 0x000000ffffc13224 */ /* 0x000fe400078e0016 */
[----:B------:R-:W2:Y:S01]  /*109e0*/  LDL R22, [R1+0x444] ;  /* 0x0004440001167983 */ /* 0x000ea20000100800 */
[----:B------:R-:W-:-:S03]  /*109f0*/  @P3 IMAD.MOV.U32 R192, RZ, RZ, R13 ;  /* 0x000000ffffc03224 */ /* 0x000fc600078e000d */
[----:B------:R-:W2:Y:S04]  /*10a00*/  LDL R13, [R1+0x448] ;  /* 0x00044800010d7983 */ /* 0x000ea80000100800 */
[----:B------:R4:W2:Y:S01]  /*10a10*/  @P3 LDG.E.U16 R184, desc[UR60][R192.64] ;  /* 0x0000003cc0b83981 */ /* 0x0008a2000c1e1500 */
[----:B------:R-:W-:Y:S02]  /*10a20*/  PRMT R185, RZ, 0x7610, R185 ;  /* 0x00007610ffb97816 */ /* 0x000fe400000000b9 */
[----:B------:R-:W-:Y:S02]  /*10a30*/  ISETP.GT.AND P3, PT, R152, 0x7a, PT ;  /* 0x0000007a9800780c */ /* 0x000fe40003f64270 */
[----:B------:R-:W-:Y:S01]  /*10a40*/  PRMT R186, RZ, 0x7610, R186 ;  /* 0x00007610ffba7816 */ /* 0x000fe200000000ba */
        /* <DEDUP_REMOVED lines=8> */
[----:B------:R3:W4:Y:S01]  /*10ad0*/  @P2 LDG.E.U16 R186, desc[UR60][R192.64] ;  /* 0x0000003cc0ba2981 */ /* 0x000722000c1e1500 */
[----:B------:R-:W-:-:S03]  /*10ae0*/  PRMT R194, RZ, 0x7610, R194 ;  /* 0x00007610ffc27816 */ /* 0x000fc600000000c2 */
[----:B------:R-:W4:Y:S01]  /*10af0*/  LDL R195, [R1+0x43c] ;  /* 0x00043c0001c37983 */ /* 0x000f220000100800 */
[----:B---3--:R-:W-:-:S03]  /*10b00*/  @P3 IMAD.MOV.U32 R193, RZ, RZ, R11 ;  /* 0x000000ffffc13224 */ /* 0x008fc600078e000b */
[----:B------:R-:W3:Y:S01]  /*10b10*/  LDL R11, [R1+0x4b4] ;  /* 0x0004b400010b7983 */ /* 0x000ee20000100800 */
[----:B--2---:R-:W-:-:S03]  /*10b20*/  @P3 IMAD.MOV.U32 R192, RZ, RZ, R10 ;  /* 0x000000ffffc03224 */ /* 0x004fc600078e000a */
[----:B------:R-:W2:Y:S01]  /*10b30*/  LDL R10, [R1+0x4b8] ;  /* 0x0004b800010a7983 */ /* 0x000ea20000100800 */
[----:B------:R-:W-:-:S03]  /*10b40*/  ISETP.GT.AND P2, PT, R152, 0x73, PT ;  /* 0x000000739800780c */ /* 0x000fc60003f44270 */
[----:B------:R0:W2:Y:S01]  /*10b50*/  @P3 LDG.E.U16 R194, desc[UR60][R192.64] ;  /* 0x0000003cc0c23981 */ /* 0x0000a2000c1e1500 */
[----:B------:R-:W-:Y:S01]  /*10b60*/  PRMT R196, RZ, 0x7610, R196 ;  /* 0x00007610ffc47816 */ /* 0x000fe200000000c4 */
[----:B0-----:R-:W-:Y:S02]  /*10b70*/  @P3 IMAD.MOV.U32 R193, RZ, RZ, R22 ;  /* 0x000000ffffc13224 */ /* 0x001fe400078e0016 */
[----:B------:R-:W2:Y:S01]  /*10b80*/  LDL R22, [R1+0x434] ;  /* 0x0004340001167983 */ /* 0x000ea20000100800 */
[----:B------:R-:W-:-:S03]  /*10b90*/  @P3 IMAD.MOV.U32 R192, RZ, RZ, R13 ;  /* 0x000000ffffc03224 */ /* 0x000fc600078e000d */
[----:B------:R-:W2:Y:S04]  /*10ba0*/  LDL R13, [R1+0x438] ;  /* 0x00043800010d7983 */ /* 0x000ea80000100800 */
[----:B------:R4:W2:Y:S01]  /*10bb0*/  @P3 LDG.E.U16 R196, desc[UR60][R192.64] ;  /* 0x0000003cc0c43981 */ /* 0x0008a2000c1e1500 */
[----:B------:R-:W-:Y:S02]  /*10bc0*/  PRMT R198, RZ, 0x7610, R198 ;  /* 0x00007610ffc67816 */ /* 0x000fe400000000c6 */
[----:B------:R-:W-:Y:S01]  /*10bd0*/  ISETP.GT.AND P3, PT, R152, 0x7b, PT ;  /* 0x0000007b9800780c */ /* 0x000fe20003f64270 */
[----:B----4-:R-:W-:Y:S02]  /*10be0*/  @P2 IMAD.MOV.U32 R192, RZ, RZ, R2 ;  /* 0x000000ffffc02224 */ /* 0x010fe400078e0002 */
[----:B------:R-:W4:Y:S01]  /*10bf0*/  LDL R2, [R1+0x518] ;  /* 0x0005180001027983 */ /* 0x000f220000100800 */
[----:B------:R-:W-:-:S03]  /*10c00*/  @P2 IMAD.MOV.U32 R193, RZ, RZ, R12 ;  /* 0x000000ffffc12224 */ /* 0x000fc600078e000c */
[----:B------:R-:W4:Y:S01]  /*10c10*/  LDL R12, [R1+0x514] ;  /* 0x00051400010c7983 */ /* 0x000f220000100800 */
[----:B------:R-:W-:-:S03]  /*10c20*/  PRMT R200, RZ, 0x7610, R200 ;  /* 0x00007610ffc87816 */ /* 0x000fc600000000c8 */
[----:B------:R3:W4:Y:S02]  /*10c30*/  @P2 LDG.E.U16 R198, desc[UR60][R192.64] ;  /* 0x0000003cc0c62981 */ /* 0x000724000c1e1500 */
[----:B---3--:R-:W-:Y:S02]  /*10c40*/  @P2 IMAD.MOV.U32 R193, RZ, RZ, R11 ;  /* 0x000000ffffc12224 */ /* 0x008fe400078e000b */
[----:B------:R-:W3:Y:S01]  /*10c50*/  LDL R11, [R1+0x4ac] ;  /* 0x0004ac00010b7983 */ /* 0x000ee20000100800 */
[----:B--2---:R-:W-:-:S03]  /*10c60*/  @P2 IMAD.MOV.U32 R192, RZ, RZ, R10 ;  /* 0x000000ffffc02224 */ /* 0x004fc600078e000a */
[----:B------:R-:W2:Y:S04]  /*10c70*/  LDL R10, [R1+0x4b0] ;  /* 0x0004b000010a7983 */ /* 0x000ea80000100800 */
[----:B------:R0:W2:Y:S02]  /*10c80*/  @P2 LDG.E.U16 R200, desc[UR60][R192.64] ;  /* 0x0000003cc0c82981 */ /* 0x0000a4000c1e1500 */
[----:B0-----:R-:W-:Y:S02]  /*10c90*/  @P3 IMAD.MOV.U32 R192, RZ, RZ, R23 ;  /* 0x000000ffffc03224 */ /* 0x001fe400078e0017 */
[----:B------:R-:W2:Y:S01]  /*10ca0*/  LDL R23, [R1+0x4a4] ;  /* 0x0004a40001177983 */ /* 0x000ea20000100800 */
[----:B------:R-:W-:Y:S01]  /*10cb0*/  PRMT R202, RZ, 0x7610, R202 ;  /* 0x00007610ffca7816 */ /* 0x000fe200000000ca */
[----:B------:R-:W-:Y:S01]  /*10cc0*/  @P3 IMAD.MOV.U32 R193, RZ, RZ, R195 ;  /* 0x000000ffffc13224 */ /* 0x000fe200078e00c3 */
[----:B------:R-:W-:Y:S01]  /*10cd0*/  PRMT R204, RZ, 0x7610, R204 ;  /* 0x00007610ffcc7816 */ /* 0x000fe200000000cc */
[----:B------:R-:W2:Y:S04]  /*10ce0*/  LDL R195, [R1+0x42c] ;  /* 0x00042c0001c37983 */ /* 0x000ea80000100800 */
[----:B------:R0:W2:Y:S02]  /*10cf0*/  @P3 LDG.E.U16 R202, desc[UR60][R192.64] ;  /* 0x0000003cc0ca3981 */ /* 0x0000a4000c1e1500 */
[----:B0-----:R-:W-:-:S02]  /*10d00*/  @P3 IMAD.MOV.U32 R193, RZ, RZ, R22 ;  /* 0x000000ffffc13224 */ /* 0x001fc400078e0016 */
[----:B------:R-:W2:Y:S01]  /*10d10*/  LDL R22, [R1+0x4a8] ;  /* 0x0004a80001167983 */ /* 0x000ea20000100800 */
[----:B------:R-:W-:-:S03]  /*10d20*/  @P3 IMAD.MOV.U32 R192, RZ, RZ, R13 ;  /* 0x000000ffffc03224 */ /* 0x000fc600078e000d */
[----:B------:R-:W2:Y:S04]  /*10d30*/  LDL R13, [R1+0x430] ;  /* 0x00043000010d7983 */ /* 0x000ea80000100800 */
[----:B------:R4:W2:Y:S01]  /*10d40*/  @P3 LDG.E.U16 R204, desc[UR60][R192.64] ;  /* 0x0000003cc0cc3981 */ /* 0x0008a2000c1e1500 */
[----:B------:R-:W-:Y:S01]  /*10d50*/  ISETP.GT.AND P2, PT, R152, 0x74, PT ;  /* 0x000000749800780c */ /* 0x000fe20003f44270 */
[----:B----4-:R-:W-:Y:S02]  /*10d60*/  @P1 IMAD.MOV.U32 R192, RZ, RZ, R2 ;  /* 0x000000ffffc01224 */ /* 0x010fe400078e0002 */
[----:B------:R-:W4:Y:S01]  /*10d70*/  LDL R2, [R1+0x428] ;  /* 0x0004280001027983 */ /* 0x000f220000100800 */
[----:B------:R-:W-:-:S03]  /*10d80*/  @P1 IMAD.MOV.U32 R193, RZ, RZ, R12 ;  /* 0x000000ffffc11224 */ /* 0x000fc600078e000c */
[----:B------:R-:W4:Y:S01]  /*10d90*/  LDL R12, [R1+0x424] ;  /* 0x00042400010c7983 */ /* 0x000f220000100800 */
[----:B------:R-:W-:Y:S02]  /*10da0*/  PRMT R206, RZ, 0x7610, R206 ;  /* 0x00007610ffce7816 */ /* 0x000fe400000000ce */
[----:B------:R-:W-:-:S04]  /*10db0*/  PRMT R208, RZ, 0x7610, R208 ;  /* 0x00007610ffd07816 */ /* 0x000fc800000000d0 */
        /* <DEDUP_REMOVED lines=8> */
[----:B------:R-:W-:Y:S02]  /*10e40*/  ISETP.GT.AND P3, PT, R152, 0x7c, PT ;  /* 0x0000007c9800780c */ /* 0x000fe40003f64270 */
[----:B------:R-:W-:-:S02]  /*10e50*/  PRMT R210, RZ, 0x7610, R210 ;  /* 0x00007610ffd27816 */ /* 0x000fc400000000d2 */
[----:B------:R-:W-:Y:S01]  /*10e60*/  PRMT R212, RZ, 0x7610, R212 ;  /* 0x00007610ffd47816 */ /* 0x000fe200000000d4 */
[----:B------:R-:W-:Y:S02]  /*10e70*/  @P2 IMAD.MOV.U32 R192, RZ, RZ, R22 ;  /* 0x000000ffffc02224 */ /* 0x000fe400078e0016 */
[----:B------:R-:W2:Y:S04]  /*10e80*/  LDL R22, [R1+0x498] ;  /* 0x0004980001167983 */ /* 0x000ea80000100800 */
[----:B------:R0:W2:Y:S02]  /*10e90*/  @P2 LDG.E.U16 R210, desc[UR60][R192.64] ;  /* 0x0000003cc0d22981 */ /* 0x0000a4000c1e1500 */
[----:B0-----:R-:W-:Y:S02]  /*10ea0*/  @P3 IMAD.MOV.U32 R192, RZ, RZ, R13 ;  /* 0x000000ffffc03224 */ /* 0x001fe400078e000d */
[----:B------:R-:W-:Y:S01]  /*10eb0*/  @P3 IMAD.MOV.U32 R193, RZ, RZ, R195 ;  /* 0x000000ffffc13224 */ /* 0x000fe200078e00c3 */
[----:B------:R-:W2:Y:S04]  /*10ec0*/  LDL R13, [R1+0x420] ;  /* 0x00042000010d7983 */ /* 0x000ea80000100800 */
[----:B------:R4:W2:Y:S01]  /*10ed0*/  @P3 LDG.E.U16 R212, desc[UR60][R192.64] ;  /* 0x0000003cc0d43981 */ /* 0x0008a2000c1e1500 */
[----:B------:R-:W-:-:S02]  /*10ee0*/  ISETP.GT.AND P1, PT, R152, 0x75, PT ;  /* 0x000000759800780c */ /* 0x000fc40003f24270 */
[----:B------:R-:W-:Y:S01]  /*10ef0*/  PRMT R214, RZ, 0x7610, R214 ;  /* 0x00007610ffd67816 */ /* 0x000fe200000000d6 */
[----:B------:R-:W2:Y:S01]  /*10f00*/  LDL R195, [R1+0x57c] ;  /* 0x00057c0001c37983 */ /* 0x000ea20000100800 */
[----:B----4-:R-:W-:-:S03]  /*10f10*/  @P3 IMAD.MOV.U32 R192, RZ, RZ, R2 ;  /* 0x000000ffffc03224 */ /* 0x010fc600078e0002 */
        /* <DEDUP_REMOVED lines=15> */
[----:B------:R0:W-:Y:S01]  /*11010*/  STL [R1+0xcc8], R5 ;  /* 0x000cc80501007387 */ /* 0x0001e20000100800 */
[----:B------:R-:W-:-:S03]  /*11020*/  @P1 IMAD.MOV.U32 R192, RZ, RZ, R22 ;  /* 0x000000ffffc01224 */ /* 0x000fc600078e0016 */
[----:B------:R-:W2:Y:S04]  /*11030*/  LDL R22, [R1+0x574] ;  /* 0x0005740001167983 */ /* 0x000ea80000100800 */
[----:B------:R1:W2:Y:S02]  /*11040*/  @P1 LDG.E.U16 R218, desc[UR60][R192.64] ;  /* 0x0000003cc0da1981 */ /* 0x0002a4000c1e1500 */
[----:B-1----:R-:W-:Y:S02]  /*11050*/  @P2 IMAD.MOV.U32 R193, RZ, RZ, R5 ;  /* 0x000000ffffc12224 */ /* 0x002fe400078e0005 */
[----:B------:R-:W-:-:S05]  /*11060*/  @P2 IMAD.MOV.U32 R192, RZ, RZ, R13 ;  /* 0x000000ffffc02224 */ /* 0x000fca00078e000d */
[----:B------:R4:W2:Y:S02]  /*11070*/  @P2 LDG.E.U16 R220, desc[UR60][R192.64] ;  /* 0x0000003cc0dc2981 */ /* 0x0008a4000c1e1500 */
[----:B----4-:R-:W-:Y:S02]  /*11080*/  @P2 IMAD.MOV.U32 R192, RZ, RZ, R2 ;  /* 0x000000ffffc02224 */ /* 0x010fe400078e0002 */
[----:B------:R-:W4:Y:S01]  /*11090*/  LDL R2, [R1+0x578] ;  /* 0x0005780001027983 */ /* 0x000f220000100800 */
[----:B------:R-:W-:-:S03]  /*110a0*/  @P2 IMAD.MOV.U32 R193, RZ, RZ, R12 ;  /* 0x000000ffffc12224 */ /* 0x000fc600078e000c */
[----:B0-----:R-:W4:Y:S04]  /*110b0*/  LDL.LU R5, [R1+0x408] ;  /* 0x0004080001057983 */ /* 0x001f280000300800 */
[----:B------:R-:W4:Y:S04]  /*110c0*/  LDL R13, [R1+0x50c] ;  /* 0x00050c00010d7983 */ /* 0x000f280000100800 */
[----:B------:R-:W4:Y:S01]  /*110d0*/  LDL R12, [R1+0x510] ;  /* 0x00051000010c7983 */ /* 0x000f220000100800 */
[----:B------:R-:W-:Y:S02]  /*110e0*/  PRMT R222, RZ, 0x7610, R222 ;  /* 0x00007610ffde7816 */ /* 0x000fe400000000de */
[----:B------:R-:W-:-:S02]  /*110f0*/  ISETP.GT.AND P1, PT, R152, 0x67, PT ;  /* 0x000000679800780c */ /* 0x000fc40003f24270 */
[----:B------:R-:W-:Y:S02]  /*11100*/  PRMT R21, RZ, 0x7610, R21 ;  /* 0x00007610ff157816 */ /* 0x000fe40000000015 */
[----:B------:R3:W4:Y:S01]  /*11110*/  @P2 LDG.E.U16 R222, desc[UR60][R192.64] ;  /* 0x0000003cc0de2981 */ /* 0x000722000c1e1500 */
[----:B------:R-:W-:Y:S01]  /*11120*/  PRMT R9, RZ, 0x7610, R9 ;  /* 0x00007610ff097816 */ /* 0x000fe20000000009 */
[----:B---3--:R-:W-:Y:S02]  /*11130*/  @P0 IMAD.MOV.U32 R193, RZ, RZ, R11 ;  /* 0x000000ffffc10224 */ /* 0x008fe400078e000b */
[----:B------:R-:W3:Y:S01]  /*11140*/  LDL R11, [R1+0x504] ;  /* 0x00050400010b7983 */ /* 0x000ee20000100800 */
[----:B--2---:R-:W-:-:S03]  /*11150*/  @P0 IMAD.MOV.U32 R192, RZ, RZ, R10 ;  /* 0x000000ffffc00224 */ /* 0x004fc600078e000a */
[----:B------:R-:W2:Y:S04]  /*11160*/  LDL R10, [R1+0x508] ;  /* 0x00050800010a7983 */ /* 0x000ea80000100800 */
[----:B------:R0:W2:Y:S02]  /*11170*/  @P0 LDG.E.U16 R21, desc[UR60][R192.64] ;  /* 0x0000003cc0150981 */ /* 0x0000a4000c1e1500 */
[----:B0-----:R-:W-:Y:S02]  /*11180*/  @P1 IMAD.MOV.U32 R192, RZ, RZ, R23 ;  /* 0x000000ffffc01224 */ /* 0x001fe400078e0017 */
[----:B------:R-:W-:-:S05]  /*11190*/  @P1 IMAD.MOV.U32 R193, RZ, RZ, R195 ;  /* 0x000000ffffc11224 */ /* 0x000fca00078e00c3 */
[----:B------:R0:W2:Y:S01]  /*111a0*/  @P1 LDG.E.U16 R9, desc[UR60][R192.64] ;  /* 0x0000003cc0091981 */ /* 0x0000a2000c1e1500 */
[----:B------:R-:W-:Y:S02]  /*111b0*/  ISETP.GT.AND P0, PT, R152, 0x6e, PT ;  /* 0x0000006e9800780c */ /* 0x000fe40003f04270 */
[----:B------:R-:W-:Y:S02]  /*111c0*/  PRMT R8, RZ, 0x7610, R8 ;  /* 0x00007610ff087816 */ /* 0x000fe40000000008 */
[----:B------:R-:W-:Y:S01]  /*111d0*/  PRMT R4, RZ, 0x7610, R4 ;  /* 0x00007610ff047816 */ /* 0x000fe20000000004 */
[----:B0-----:R-:W-:Y:S01]  /*111e0*/  @P1 IMAD.MOV.U32 R193, RZ, RZ, R22 ;  /* 0x000000ffffc11224 */ /* 0x001fe200078e0016 */
[----:B------:R-:W-:Y:S01]  /*111f0*/  PRMT R14, RZ, 0x7610, R14 ;  /* 0x00007610ff0e7816 */ /* 0x000fe2000000000e */
[----:B----4-:R-:W-:-:S05]  /*11200*/  @P1 IMAD.MOV.U32 R192, RZ, RZ, R2 ;  /* 0x000000ffffc01224 */ /* 0x010fca00078e0002 */
[----:B------:R0:W4:Y:S02]  /*11210*/  @P1 LDG.E.U16 R8, desc[UR60][R192.64] ;  /* 0x0000003cc0081981 */ /* 0x000124000c1e1500 */
[----:B0-----:R-:W-:Y:S02]  /*11220*/  @P0 IMAD.MOV.U32 R192, RZ, RZ, R12 ;  /* 0x000000ffffc00224 */ /* 0x001fe400078e000c */
[----:B------:R-:W-:-:S05]  /*11230*/  @P0 IMAD.MOV.U32 R193, RZ, RZ, R13 ;  /* 0x000000ffffc10224 */ /* 0x000fca00078e000d */
[----:B------:R3:W4:Y:S02]  /*11240*/  @P0 LDG.E.U16 R4, desc[UR60][R192.64] ;  /* 0x0000003cc0040981 */ /* 0x000724000c1e1500 */
[----:B---3--:R-:W-:Y:S02]  /*11250*/  @P0 IMAD.MOV.U32 R193, RZ, RZ, R11 ;  /* 0x000000ffffc10224 */ /* 0x008fe400078e000b */
[----:B--2---:R-:W-:Y:S01]  /*11260*/  @P0 IMAD.MOV.U32 R192, RZ, RZ, R10 ;  /* 0x000000ffffc00224 */ /* 0x004fe200078e000a */
[----:B------:R-:W-:Y:S04]  /*11270*/  STL [R1+0xd48], R21 ;  /* 0x000d481501007387 */ /* 0x000fe80000100800 */
[----:B------:R-:W2:Y:S04]  /*11280*/  @P0 LDG.E.U16 R14, desc[UR60][R192.64] ;  /* 0x0000003cc00e0981 */ /* 0x000ea8000c1e1500 */
[----:B------:R0:W-:Y:S04]  /*11290*/  STL [R1+0xd4c], R9 ;  /* 0x000d4c0901007387 */ /* 0x0001e80000100800 */
[----:B------:R-:W3:Y:S04]  /*112a0*/  LDL R2, [R1+0x500] ;  /* 0x0005000001027983 */ /* 0x000ee80000100800 */
[----:B0-----:R-:W3:Y:S01]  /*112b0*/  LDL R9, [R1+0x4fc] ;  /* 0x0004fc0001097983 */ /* 0x001ee20000100800 */
[----:B------:R-:W-:-:S02]  /*112c0*/  ISETP.GT.AND P1, PT, R152, 0x6f, PT ;  /* 0x0000006f9800780c */ /* 0x000fc40003f24270 */
[----:B------:R-:W-:Y:S01]  /*112d0*/  PRMT R7, RZ, 0x7610, R7 ;  /* 0x00007610ff077816 */ /* 0x000fe20000000007 */
[----:B----4-:R0:W-:Y:S04]  /*112e0*/  STL [R1+0xd50], R8 ;  /* 0x000d500801007387 */ /* 0x0101e80000100800 */
[----:B------:R1:W-:Y:S04]  /*112f0*/  STL [R1+0xd54], R4 ;  /* 0x000d540401007387 */ /* 0x0003e80000100800 */
[----:B------:R-:W4:Y:S04]  /*11300*/  LDL R22, [R1+0x4f4] ;  /* 0x0004f40001167983 */ /* 0x000f280000100800 */
[----:B------:R-:W4:Y:S04]  /*11310*/  LDL R21, [R1+0x4f8] ;  /* 0x0004f80001157983 */ /* 0x000f280000100800 */
[----:B------:R-:W4:Y:S04]  /*11320*/  LDL R13, [R1+0x48c] ;  /* 0x00048c00010d7983 */ /* 0x000f280000100800 */
[----:B------:R-:W4:Y:S04]  /*11330*/  LDL R12, [R1+0x490] ;  /* 0x00049000010c7983 */ /* 0x000f280000100800 */
[----:B------:R-:W4:Y:S04]  /*11340*/  LDL R11, [R1+0x484] ;  /* 0x00048400010b7983 */ /* 0x000f280000100800 */
[----:B------:R-:W4:Y:S04]  /*11350*/  LDL R10, [R1+0x488] ;  /* 0x00048800010a7983 */ /* 0x000f280000100800 */
[----:B--2---:R-:W-:Y:S04]  /*11360*/  STL [R1+0xd58], R14 ;  /* 0x000d580e01007387 */ /* 0x004fe80000100800 */
[----:B0-----:R-:W2:Y:S04]  /*11370*/  LDL R8, [R1+0x480] ;  /* 0x0004800001087983 */ /* 0x001ea80000100800 */
[----:B-1----:R-:W2:Y:S01]  /*11380*/  LDL R4, [R1+0x474] ;  /* 0x0004740001047983 */ /* 0x002ea20000100800 */
[----:B---3--:R-:W-:-:S03]  /*11390*/  @P1 IMAD.MOV.U32 R192, RZ, RZ, R2 ;  /* 0x000000ffffc01224 */ /* 0x008fc600078e0002 */
[----:B------:R-:W3:Y:S01]  /*113a0*/  LDL R2, [R1+0x478] ;  /* 0x0004780001027983 */ /* 0x000ee20000100800 */
[----:B------:R-:W-:-:S03]  /*113b0*/  @P1 IMAD.MOV.U32 R193, RZ, RZ, R9 ;  /* 0x000000ffffc11224 */ /* 0x000fc600078e0009 */
[----:B------:R-:W3:Y:S04]  /*113c0*/  LDL R9, [R1+0x47c] ;  /* 0x00047c0001097983 */ /* 0x000ee80000100800 */
[----:B------:R4:W3:Y:S01]  /*113d0*/  @P1 LDG.E.U16 R7, desc[UR60][R192.64] ;  /* 0x0000003cc0071981 */ /* 0x0008e2000c1e1500 */
[----:B------:R-:W-:Y:S02]  /*113e0*/  ISETP.GT.AND P0, PT, R152, 0x76, PT ;  /* 0x000000769800780c */ /* 0x000fe40003f04270 */
[----:B------:R-:W-:Y:S02]  /*113f0*/  PRMT R250, RZ, 0x7610, R250 ;  /* 0x00007610fffa7816 */ /* 0x000fe400000000fa */
[----:B------:R-:W-:Y:S02]  /*11400*/  PRMT R248, RZ, 0x7610, R248 ;  /* 0x00007610fff87816 */ /* 0x000fe400000000f8 */
[----:B------:R-:W-:-:S02]  /*11410*/  PRMT R247, RZ, 0x7610, R247 ;  /* 0x00007610fff77816 */ /* 0x000fc400000000f7 */
[----:B------:R-:W-:Y:S02]  /*11420*/  PRMT R244, RZ, 0x7610, R244 ;  /* 0x00007610fff47816 */ /* 0x000fe400000000f4 */
[----:B------:R-:W-:Y:S01]  /*11430*/  PRMT R240, RZ, 0x7610, R240 ;  /* 0x00007610fff07816 */ /* 0x000fe200000000f0 */
[----:B----4-:R-:W-:Y:S02]  /*11440*/  @P1 IMAD.MOV.U32 R193, RZ, RZ, R22 ;  /* 0x000000ffffc11224 */ /* 0x010fe400078e0016 */
[----:B------:R-:W-:-:S05]  /*11450*/  @P1 IMAD.MOV.U32 R192, RZ, RZ, R21 ;  /* 0x000000ffffc01224 */ /* 0x000fca00078e0015 */
[----:B------:R0:W4:Y:S01]  /*11460*/  @P1 LDG.E.U16 R250, desc[UR60][R192.64] ;  /* 0x0000003cc0fa1981 */ /* 0x000122000c1e1500 */
[----:B------:R-:W-:Y:S01]  /*11470*/  ISETP.GT.AND P1, PT, R152, 0x77, PT ;  /* 0x000000779800780c */ /* 0x000fe20003f24270 */
[----:B0-----:R-:W-:Y:S02]  /*11480*/  @P0 IMAD.MOV.U32 R192, RZ, RZ, R12 ;  /* 0x000000ffffc00224 */ /* 0x001fe400078e000c */
[----:B------:R-:W-:-:S05]  /*11490*/  @P0 IMAD.MOV.U32 R193, RZ, RZ, R13 ;  /* 0x000000ffffc10224 */ /* 0x000fca00078e000d */
[----:B------:R0:W4:Y:S02]  /*114a0*/  @P0 LDG.E.U16 R248, desc[UR60][R192.64] ;  /* 0x0000003cc0f80981 */ /* 0x000124000c1e1500 */
[----:B0-----:R-:W-:Y:S02]  /*114b0*/  @P0 IMAD.MOV.U32 R192, RZ, RZ, R10 ;  /* 0x000000ffffc00224 */ /* 0x001fe400078e000a */
[----:B------:R-:W-:-:S05]  /*114c0*/  @P0 IMAD.MOV.U32 R193, RZ, RZ, R11 ;  /* 0x000000ffffc10224 */ /* 0x000fca00078e000b */
[----:B------:R2:W4:Y:S02]  /*114d0*/  @P0 LDG.E.U16 R247, desc[UR60][R192.64] ;  /* 0x0000003cc0f70981 */ /* 0x000524000c1e1500 */
[----:B--2---:R-:W-:Y:S02]  /*114e0*/  @P1 IMAD.MOV.U32 R192, RZ, RZ, R8 ;  /* 0x000000ffffc01224 */ /* 0x004fe400078e0008 */
[----:B---3--:R-:W-:Y:S01]  /*114f0*/  @P1 IMAD.MOV.U32 R193, RZ, RZ, R9 ;  /* 0x000000ffffc11224 */ /* 0x008fe200078e0009 */
[----:B------:R0:W-:Y:S04]  /*11500*/  STL [R1+0xd5c], R7 ;  /* 0x000d5c0701007387 */ /* 0x0001e80000100800 */
[----:B------:R1:W2:Y:S04]  /*11510*/  @P1 LDG.E.U16 R244, desc[UR60][R192.64] ;  /* 0x0000003cc0f41981 */ /* 0x0002a8000c1e1500 */
[----:B------:R-:W3:Y:S01]  /*11520*/  LDL R22, [R1+0x3f8] ;  /* 0x0003f80001167983 */ /* 0x000ee20000100800 */
[----:B-1----:R-:W-:-:S03]  /*11530*/  @P1 IMAD.MOV.U32 R192, RZ, RZ, R2 ;  /* 0x000000ffffc01224 */ /* 0x002fc600078e0002 */
[----:B------:R-:W4:Y:S01]  /*11540*/  LDL.LU R2, [R1+0x1a0] ;  /* 0x0001a00001027983 */ /* 0x000f220000300800 */
[----:B------:R-:W-:-:S03]  /*11550*/  @P1 IMAD.MOV.U32 R193, RZ, RZ, R4 ;  /* 0x000000ffffc11224 */ /* 0x000fc600078e0004 */
[----:B0-----:R-:W2:Y:S04]  /*11560*/  LDL.LU R7, [R1+0x120] ;  /* 0x0001200001077983 */ /* 0x001ea80000300800 */
[----:B------:R-:W2:Y:S04]  /*11570*/  LDL.LU R14, [R1+0x11c] ;  /* 0x00011c00010e7983 */ /* 0x000ea80000300800 */
        /* <DEDUP_REMOVED lines=10> */
[----:B------:R0:W2:Y:S04]  /*11620*/  @P1 LDG.E.U16 R240, desc[UR60][R192.64] ;  /* 0x0000003cc0f01981 */ /* 0x0000a8000c1e1500 */
[----:B------:R-:W0:Y:S04]  /*11630*/  LDL R192, [R1+0x40c] ;  /* 0x00040c0001c07983 */ /* 0x000e280000100800 */
[----:B------:R-:W0:Y:S01]  /*11640*/  LDL R193, [R1+0x410] ;  /* 0x0004100001c17983 */ /* 0x000e220000100800 */
[----:B------:R-:W-:-:S02]  /*11650*/  ISETP.GT.AND P0, PT, R152, 0x7e, PT ;  /* 0x0000007e9800780c */ /* 0x000fc40003f04270 */
[----:B------:R-:W-:-:S11]  /*11660*/  PRMT R238, RZ, 0x7610, R238 ;  /* 0x00007610ffee7816 */ /* 0x000fd600000000ee */
[----:B0-----:R-:W-:-:S04]  /*11670*/  @P0 LOP3.LUT R193, R193, R192, RZ, 0x3c, !PT ;  /* 0x000000c0c1c10212 */ /* 0x001fc800078e3cff */
[----:B------:R-:W-:-:S04]  /*11680*/  @P0 LOP3.LUT R192, R193, R192, RZ, 0x3c, !PT ;  /* 0x000000c0c1c00212 */ /* 0x000fc800078e3cff */
[----:B------:R-:W-:-:S05]  /*11690*/  @P0 LOP3.LUT R193, R193, R192, RZ, 0x3c, !PT ;  /* 0x000000c0c1c10212 */ /* 0x000fca00078e3cff */
[----:B------:R0:W2:Y:S04]  /*116a0*/  @P0 LDG.E.U16 R238, desc[UR60][R192.64] ;  /* 0x0000003cc0ee0981 */ /* 0x0000a8000c1e1500 */
[----:B------:R-:W3:Y:S01]  /*116b0*/  LDL R193, [R1+0x404] ;  /* 0x0004040001c17983 */ /* 0x000ee20000100800 */
[----:B------:R-:W-:Y:S01]  /*116c0*/  PRMT R234, RZ, 0x7610, R234 ;  /* 0x00007610ffea7816 */ /* 0x000fe200000000ea */
[----:B0-----:R-:W-:Y:S01]  /*116d0*/  @P0 IMAD.MOV.U32 R192, RZ, RZ, R5 ;  /* 0x000000ffffc00224 */ /* 0x001fe200078e0005 */
[----:B------:R-:W-:-:S04]  /*116e0*/  ISETP.GT.AND P1, PT, R152, 0x7f, PT ;  /* 0x0000007f9800780c */ /* 0x000fc80003f24270 */
[----:B---3--:R0:W3:Y:S04]  /*116f0*/  @P0 LDG.E.U16 R234, desc[UR60][R192.64] ;  /* 0x0000003cc0ea0981 */ /* 0x0080e8000c1e1500 */
[----:B------:R-:W0:Y:S01]  /*11700*/  LDL R193, [R1+0x400] ;  /* 0x0004000001c17983 */ /* 0x000e220000100800 */
[----:B------:R-:W-:-:S03]  /*11710*/  PRMT R231, RZ, 0x7610, R231 ;  /* 0x00007610ffe77816 */ /* 0x000fc600000000e7 */
[----:B------:R1:W-:Y:S01]  /*11720*/  STL [R1+0xcc4], R6 ;  /* 0x000cc40601007387 */ /* 0x0003e20000100800 */
[----:B0-----:R-:W-:Y:S02]  /*11730*/  @P1 IMAD.MOV.U32 R192, RZ, RZ, R193 ;  /* 0x000000ffffc01224 */ /* 0x001fe400078e00c1 */
[----:B------:R-:W-:Y:S02]  /*11740*/  @P1 IMAD.MOV.U32 R193, RZ, RZ, R6 ;  /* 0x000000ffffc11224 */ /* 0x000fe400078e0006 */
[----:B-1----:R-:W2:Y:S04]  /*11750*/  LDL.LU R6, [R1+0x15c] ;  /* 0x00015c0001067983 */ /* 0x002ea80000300800 */
[----:B------:R0:W3:Y:S04]  /*11760*/  @P1 LDG.E.U16 R231, desc[UR60][R192.64] ;  /* 0x0000003cc0e71981 */ /* 0x0000e8000c1e1500 */
[----:B------:R-:W4:Y:S01]  /*11770*/  LDL R193, [R1+0x3f4] ;  /* 0x0003f40001c17983 */ /* 0x000f220000100800 */
[----:B0-----:R-:W-:-:S02]  /*11780*/  @P1 IMAD.MOV.U32 R192, RZ, RZ, R22 ;  /* 0x000000ffffc01224 */ /* 0x001fc400078e0016 */
[----:B------:R-:W0:Y:S01]  /*11790*/  S2R R22, SR_TID.X ;  /* 0x0000000000167919 */ /* 0x000e220000002100 */
[----:B------:R-:W-:Y:S02]  /*117a0*/  PRMT R228, RZ, 0x7610, R228 ;  /* 0x00007610ffe47816 */ /* 0x000fe400000000e4 */
[----:B0-----:R-:W-:-:S04]  /*117b0*/  LOP3.LUT R22, R22, 0x7f, RZ, 0xc0, !PT ;  /* 0x0000007f16167812 */ /* 0x001fc800078ec0ff */
[----:B------:R-:W-:Y:S01]  /*117c0*/  ISETP.GE.AND P0, PT, R22, R152, PT ;  /* 0x000000981600720c */ /* 0x000fe20003f06270 */
[----:B----4-:R-:W4:Y:S04]  /*117d0*/  @P1 LDG.E.U16 R228, desc[UR60][R192.64] ;  /* 0x0000003cc0e41981 */ /* 0x010f28000c1e1500 */
[----:B------:R-:W2:Y:S04]  /*117e0*/  LDL.LU R192, [R1+0x19c] ;  /* 0x00019c0001c07983 */ /* 0x000ea80000300800 */
[----:B------:R-:W3:Y:S04]  /*117f0*/  LDL.LU R193, [R1+0x160] ;  /* 0x0001600001c17983 */ /* 0x000ee80000300800 */
[----:B------:R-:W4:Y:S01]  /*11800*/  LDL.LU R22, [R1+0xd90] ;  /* 0x000d900001167983 */ /* 0x000f220000300800 */
[----:B------:R-:W-:Y:S06]  /*11810*/  BAR.SYNC.DEFER_BLOCKING 0x0 ;  /* 0x0000000000007b1d */ /* 0x000fec0000010000 */
[----:B----4-:R0:W-:Y:S04]  /*11820*/  STS.U16 [R22], R2 ;  /* 0x0000000216007388 */ /* 0x0101e80000000400 */
[----:B------:R1:W-:Y:S04]  /*11830*/  STS.U16 [R22+0x2000], R0 ;  /* 0x0020000016007388 */ /* 0x0003e80000000400 */
[----:B------:R4:W-:Y:S04]  /*11840*/  STS.U16 [R22+0xa000], R20 ;  /* 0x00a0001416007388 */ /* 0x0009e80000000400 */
[----:B0-----:R-:W3:Y:S04]  /*11850*/  LDL.LU R2, [R1+0xd8c] ;  /* 0x000d8c0001027983 */ /* 0x001ee80000300800 */
[----:B-1----:R-:W3:Y:S04]  /*11860*/  LDL.LU R0, [R1+0xd88] ;  /* 0x000d880001007983 */ /* 0x002ee80000300800 */
[----:B--2---:R0:W-:Y:S04]  /*11870*/  STS.U16 [R22+0x8000], R192 ;  /* 0x008000c016007388 */ /* 0x0041e80000000400 */
[----:B----4-:R-:W2:Y:S04]  /*11880*/  LDL.LU R20, [R1+0xd84] ;  /* 0x000d840001147983 */ /* 0x010ea80000300800 */
[----:B---3--:R1:W-:Y:S04]  /*11890*/  STS.U16 [R22+0x400], R193 ;  /* 0x000400c116007388 */ /* 0x0083e80000000400 */
[----:B0-----:R-:W3:Y:S04]  /*118a0*/  LDL.LU R192, [R1+0x194] ;  /* 0x0001940001c07983 */ /* 0x001ee80000300800 */
[----:B------:R0:W-:Y:S04]  /*118b0*/  STS.U16 [R22+0x8400], R6 ;  /* 0x0084000616007388 */ /* 0x0001e80000000400 */
[----:B-1----:R-:W4:Y:S04]  /*118c0*/  LDL.LU R193, [R1+0x158] ;  /* 0x0001580001c17983 */ /* 0x002f280000300800 */
[----:B------:R1:W-:Y:S04]  /*118d0*/  STS.U16 [R22+0x800], R7 ;  /* 0x0008000716007388 */ /* 0x0003e80000000400 */
[----:B0-----:R-:W4:Y:S04]  /*118e0*/  LDL.LU R6, [R1+0x154] ;  /* 0x0001540001067983 */ /* 0x001f280000300800 */
        /* <DEDUP_REMOVED lines=24> */
[----:B-1----:R-:W4:Y:S04]  /*11a70*/  LDL.LU R252, [R1+0x198] ;  /* 0x0001980001fc7983 */ /* 0x002f280000300800 */
[----:B------:R-:W-:Y:S04]  /*11a80*/  STS.U16 [R22+0xa400], R251 ;  /* 0x00a400fb16007388 */ /* 0x000fe80000000400 */
        /* <DEDUP_REMOVED lines=12> */
[----:B------:R-:W-:Y:S04]  /*11b50*/  STL [R1+0xc1c], R22 ;  /* 0x000c1c1601007387 */ /* 0x000fe80000100800 */
[----:B--2---:R0:W-:Y:S04]  /*11b60*/  STS.U16 [R20+0x2080], R191 ;  /* 0x002080bf14007388 */ /* 0x0041e80000000400 */
[----:B------:R1:W-:Y:S04]  /*11b70*/  STS.U16 [R20+0xa080], R19 ;  /* 0x00a0801314007388 */ /* 0x0003e80000000400 */
[----:B---3--:R-:W-:Y:S04]  /*11b80*/  STS.U16 [R20+0x8080], R192 ;  /* 0x008080c014007388 */ /* 0x008fe80000000400 */
[----:B0-----:R-:W2:Y:S04]  /*11b90*/  LDL.LU R191, [R1+0xd80] ;  /* 0x000d800001bf7983 */ /* 0x001ea80000300800 */
[----:B-1----:R-:W3:Y:S04]  /*11ba0*/  LDL.LU R19, [R1+0xd7c] ;  /* 0x000d7c0001137983 */ /* 0x002ee80000300800 */
[----:B----4-:R-:W-:Y:S04]  /*11bb0*/  STS.U16 [R20+0x480], R193 ;  /* 0x000480c114007388 */ /* 0x010fe80000000400 */
        /* <DEDUP_REMOVED lines=12> */
[----:B------:R0:W-:Y:S04]  /*11c80*/  STS.U16 [R20+0x80], R252 ;  /* 0x000080fc14007388 */ /* 0x0001e80000000400 */
[----:B0-----:R-:W4:Y:S04]  /*11c90*/  LDL.LU R252, [R1+0x190] ;  /* 0x0001900001fc7983 */ /* 0x001f280000300800 */
[----:B------:R-:W2:Y:S04]  /*11ca0*/  LDL.LU R192, [R1+0x18c] ;  /* 0x00018c0001c07983 */ /* 0x000ea80000300800 */
[----:B------:R-:W4:Y:S04]  /*11cb0*/  LDL.LU R193, [R1+0x150] ;  /* 0x0001500001c17983 */ /* 0x000f280000300800 */
        /* <DEDUP_REMOVED lines=11> */
[----:B------:R0:W-:Y:S04]  /*11d70*/  STS.U16 [R20+0x9c80], R195 ;  /* 0x009c80c314007388 */ /* 0x0001e80000000400 */
[----:B------:R-:W4:Y:S04]  /*11d80*/  LDL.LU R23, [R1+0x10] ;  /* 0x0000100001177983 */ /* 0x000f280000300800 */
[----:B0-----:R-:W4:Y:S04]  /*11d90*/  LDL.LU R195, [R1+0xc] ;  /* 0x00000c0001c37983 */ /* 0x001f280000300800 */
        /* <DEDUP_REMOVED lines=15> */
[----:B---3--:R0:W-:Y:S04]  /*11e90*/  STS.U16 [R19+0x2100], R18 ;  /* 0x0021001213007388 */ /* 0x0081e80000000400 */
[----:B0-----:R-:W3:Y:S04]  /*11ea0*/  LDL.LU R18, [R1+0xd78] ;  /* 0x000d780001127983 */ /* 0x001ee80000300800 */
[----:B------:R-:W-:Y:S04]  /*11eb0*/  STS.U16 [R19+0xa100], R189 ;  /* 0x00a100bd13007388 */ /* 0x000fe80000000400 */
[----:B--2---:R0:W-:Y:S04]  /*11ec0*/  STS.U16 [R19+0x8100], R192 ;  /* 0x008100c013007388 */ /* 0x0041e80000000400 */
[----:B----4-:R1:W-:Y:S04]  /*11ed0*/  STS.U16 [R19+0x500], R193 ;  /* 0x000500c113007388 */ /* 0x0103e80000000400 */
[----:B------:R2:W-:Y:S04]  /*11ee0*/  STS.U16 [R19+0x8500], R6 ;  /* 0x0085000613007388 */ /* 0x0005e80000000400 */
[----:B0-----:R-:W4:Y:S04]  /*11ef0*/  LDL.LU R192, [R1+0x188] ;  /* 0x0001880001c07983 */ /* 0x001f280000300800 */
[----:B-1----:R-:W4:Y:S04]  /*11f00*/  LDL.LU R193, [R1+0x184] ;  /* 0x0001840001c17983 */ /* 0x002f280000300800 */
[----:B------:R0:W-:Y:S04]  /*11f10*/  STS.U16 [R19+0x900], R7 ;  /* 0x0009000713007388 */ /* 0x0001e80000000400 */
[----:B--2---:R-:W2:Y:S04]  /*11f20*/  LDL.LU R6, [R1+0x148] ;  /* 0x0001480001067983 */ /* 0x004ea80000300800 */
        /* <DEDUP_REMOVED lines=23> */
[----:B------:R-:W4:Y:S04]  /*120a0*/  LDL.LU R189, [R1+0x4] ;  /* 0x0000040001bd7983 */ /* 0x000f280000300800 */
        /* <DEDUP_REMOVED lines=16> */
[----:B---3--:R-:W-:Y:S04]  /*121b0*/  STS.U16 [R18+0x2180], R188 ;  /* 0x002180bc12007388 */ /* 0x008fe80000000400 */
[----:B------:R-:W-:Y:S04]  /*121c0*/  STS.U16 [R18+0xa180], R17 ;  /* 0x00a1801112007388 */ /* 0x000fe80000000400 */
[----:B--2---:R0:W-:Y:S04]  /*121d0*/  STS.U16 [R18+0x580], R6 ;  /* 0x0005800612007388 */ /* 0x0041e80000000400 */
[----:B----4-:R1:W-:Y:S04]  /*121e0*/  STS.U16 [R18+0x8580], R7 ;  /* 0x0085800712007388 */ /* 0x0103e80000000400 */
[----:B0-----:R-:W2:Y:S04]  /*121f0*/  LDL.LU R6, [R1+0x17c] ;  /* 0x00017c0001067983 */ /* 0x001ea80000300800 */
[----:B------:R0:W-:Y:S04]  /*12200*/  STS.U16 [R18+0x980], R14 ;  /* 0x0009800e12007388 */ /* 0x0001e80000000400 */
[----:B-1----:R-:W3:Y:S04]  /*12210*/  LDL.LU R7, [R1+0x174] ;  /* 0x0001740001077983 */ /* 0x002ee80000300800 */
[----:B------:R1:W-:Y:S04]  /*12220*/  STS.U16 [R18+0x8980], R4 ;  /* 0x0089800412007388 */ /* 0x0003e80000000400 */
[----:B0-----:R-:W4:Y:S04]  /*12230*/  LDL.LU R14, [R1+0x140] ;  /* 0x00014000010e7983 */ /* 0x001f280000300800 */
[----:B------:R0:W-:Y:S04]  /*12240*/  STS.U16 [R18+0xd80], R8 ;  /* 0x000d800812007388 */ /* 0x0001e80000000400 */
[----:B-1----:R-:W2:Y:S04]  /*12250*/  LDL.LU R4, [R1+0x13c] ;  /* 0x00013c0001047983 */ /* 0x002ea80000300800 */
[----:B------:R1:W-:Y:S04]  /*12260*/  STS.U16 [R18+0x8d80], R9 ;  /* 0x008d800912007388 */ /* 0x0003e80000000400 */
        /* <DEDUP_REMOVED lines=18> */
[----:B------:R-:W4:Y:S04]  /*12390*/  LDL.LU R188, [R1] ;  /* 0x0000000001bc7983 */ /* 0x000f280000300800 */
[----:B------:R-:W2:Y:S04]  /*123a0*/  LDL.LU R17, [R1+0xd74] ;  /* 0x000d740001117983 */ /* 0x000ea80000300800 */
        /* <DEDUP_REMOVED lines=18> */
[----:B---3--:R1:W-:Y:S04]  /*124d0*/  STS.U16 [R17+0xa00], R8 ;  /* 0x000a000811007388 */ /* 0x0083e80000000400 */
[----:B----4-:R2:W-:Y:S04]  /*124e0*/  STS.U16 [R17+0x8a00], R9 ;  /* 0x008a000911007388 */ /* 0x0105e80000000400 */
[----:B0-----:R-:W3:Y:S04]  /*124f0*/  LDL.LU R4, [R1+0x170] ;  /* 0x0001700001047983 */ /* 0x001ee80000300800 */
[----:B-1----:R-:W4:Y:S04]  /*12500*/  LDL.LU R8, [R1+0x16c] ;  /* 0x00016c0001087983 */ /* 0x002f280000300800 */
[----:B------:R0:W-:Y:S04]  /*12510*/  STS.U16 [R17+0xe00], R21 ;  /* 0x000e001511007388 */ /* 0x0001e80000000400 */
[----:B--2---:R-:W2:Y:S04]  /*12520*/  LDL.LU R9, [R1+0x134] ;  /* 0x0001340001097983 */ /* 0x004ea80000300800 */
[----:B------:R1:W-:Y:S04]  /*12530*/  STS.U16 [R17+0x1a00], R195 ;  /* 0x001a00c311007388 */ /* 0x0003e80000000400 */
[----:B0-----:R-:W4:Y:S04]  /*12540*/  LDL.LU R21, [R1+0x130] ;  /* 0x0001300001157983 */ /* 0x001f280000300800 */
[----:B------:R0:W-:Y:S04]  /*12550*/  STS.U16 [R17+0x9a00], R189 ;  /* 0x009a00bd11007388 */ /* 0x0001e80000000400 */
[----:B-1----:R-:W3:Y:S04]  /*12560*/  LDL.LU R195, [R1+0xf8] ;  /* 0x0000f80001c37983 */ /* 0x002ee80000300800 */
[----:B------:R1:W-:Y:S04]  /*12570*/  STS.U16 [R17+0x1e00], R188 ;  /* 0x001e00bc11007388 */ /* 0x0003e80000000400 */
[----:B0-----:R-:W2:Y:S04]  /*12580*/  LDL.LU R189, [R1+0xf4] ;  /* 0x0000f40001bd7983 */ /* 0x001ea80000300800 */
[----:B------:R0:W-:Y:S04]  /*12590*/  STS.U16 [R17+0x9e00], R191 ;  /* 0x009e00bf11007388 */ /* 0x0001e80000000400 */
[----:B-1----:R-:W4:Y:S04]  /*125a0*/  LDL.LU R188, [R1+0xbc] ;  /* 0x0000bc0001bc7983 */ /* 0x002f280000300800 */
[----:B------:R1:W-:Y:S04]  /*125b0*/  STS.U16 [R17+0x2200], R190 ;  /* 0x002200be11007388 */ /* 0x0003e80000000400 */
[----:B0-----:R-:W4:Y:S04]  /*125c0*/  LDL.LU R191, [R1+0xb8] ;  /* 0x0000b80001bf7983 */ /* 0x001f280000300800 */
[----:B------:R0:W-:Y:S04]  /*125d0*/  STS.U16 [R17+0xa200], R16 ;  /* 0x00a2001011007388 */ /* 0x0001e80000000400 */
[----:B-1----:R-:W4:Y:S04]  /*125e0*/  LDL.LU R190, [R1+0x88] ;  /* 0x0000880001be7983 */ /* 0x002f280000300800 */
[----:B0-----:R-:W3:Y:S04]  /*125f0*/  LDL.LU R16, [R1+0xd70] ;  /* 0x000d700001107983 */ /* 0x001ee80000300800 */
[----:B------:R0:W-:Y:S04]  /*12600*/  STS.U16 [R17+0x8e00], R13 ;  /* 0x008e000d11007388 */ /* 0x0001e80000000400 */
[----:B------:R1:W-:Y:S04]  /*12610*/  STS.U16 [R17+0x1200], R10 ;  /* 0x0012000a11007388 */ /* 0x0003e80000000400 */
[----:B------:R1:W-:Y:S04]  /*12620*/  STS.U16 [R17+0x9200], R11 ;  /* 0x0092000b11007388 */ /* 0x0003e80000000400 */
[----:B0-----:R-:W4:Y:S04]  /*12630*/  LDL.LU R13, [R1+0x84] ;  /* 0x00008400010d7983 */ /* 0x001f280000300800 */
[----:B-1----:R-:W4:Y:S04]  /*12640*/  LDL.LU R10, [R1+0x58] ;  /* 0x00005800010a7983 */ /* 0x002f280000300800 */
[----:B------:R0:W-:Y:S04]  /*12650*/  STS.U16 [R17+0x1600], R12 ;  /* 0x0016000c11007388 */ /* 0x0001e80000000400 */
[----:B------:R-:W4:Y:S04]  /*12660*/  LDL.LU R11, [R1+0x54] ;  /* 0x00005400010b7983 */ /* 0x000f280000300800 */
[----:B0-----:R-:W4:Y:S04]  /*12670*/  LDL.LU R12, [R1+0x28] ;  /* 0x00002800010c7983 */ /* 0x001f280000300800 */
[----:B------:R0:W-:Y:S04]  /*12680*/  STS.U16 [R17+0x9600], R23 ;  /* 0x0096001711007388 */ /* 0x0001e80000000400 */
        /* <DEDUP_REMOVED lines=20> */
[----:B--2---:R1:W-:Y:S04]  /*127d0*/  STS.U16 [R16+0x8a80], R189 ;  /* 0x008a80bd10007388 */ /* 0x0043e80000000400 */
[----:B----4-:R2:W-:Y:S04]  /*127e0*/  STS.U16 [R16+0xe80], R188 ;  /* 0x000e80bc10007388 */ /* 0x0105e80000000400 */
[----:B0-----:R-:W3:Y:S04]  /*127f0*/  LDL.LU R195, [R1+0x168] ;  /* 0x0001680001c37983 */ /* 0x001ee80000300800 */
[----:B-1----:R-:W4:Y:S04]  /*12800*/  LDL.LU R189, [R1+0x164] ;  /* 0x0001640001bd7983 */ /* 0x002f280000300800 */
[----:B------:R0:W-:Y:S04]  /*12810*/  STS.U16 [R16+0x8e80], R191 ;  /* 0x008e80bf10007388 */ /* 0x0001e80000000400 */
[----:B--2---:R-:W2:Y:S04]  /*12820*/  LDL.LU R188, [R1+0x128] ;  /* 0x0001280001bc7983 */ /* 0x004ea80000300800 */
[----:B------:R1:W-:Y:S04]  /*12830*/  STS.U16 [R16+0x1280], R190 ;  /* 0x001280be10007388 */ /* 0x0003e80000000400 */
[----:B0-----:R-:W2:Y:S04]  /*12840*/  LDL.LU R191, [R1+0x124] ;  /* 0x0001240001bf7983 */ /* 0x001ea80000300800 */
[----:B------:R0:W-:Y:S04]  /*12850*/  STS.U16 [R16+0x1e80], R0 ;  /* 0x001e800010007388 */ /* 0x0001e80000000400 */
[----:B-1----:R-:W2:Y:S04]  /*12860*/  LDL.LU R190, [R1+0xf0] ;  /* 0x0000f00001be7983 */ /* 0x002ea80000300800 */
[----:B------:R1:W-:Y:S04]  /*12870*/  STS.U16 [R16+0x9e80], R2 ;  /* 0x009e800210007388 */ /* 0x0003e80000000400 */
[----:B0-----:R-:W2:Y:S04]  /*12880*/  LDL.LU R0, [R1+0xd6c] ;  /* 0x000d6c0001007983 */ /* 0x001ea80000300800 */
[----:B------:R0:W-:Y:S04]  /*12890*/  STS.U16 [R16+0x2280], R3 ;  /* 0x0022800310007388 */ /* 0x0001e80000000400 */
[----:B-1----:R-:W2:Y:S04]  /*128a0*/  LDL.LU R2, [R1+0xd68] ;  /* 0x000d680001027983 */ /* 0x002ea80000300800 */
[----:B------:R1:W-:Y:S04]  /*128b0*/  STS.U16 [R16+0xa280], R15 ;  /* 0x00a2800f10007388 */ /* 0x0003e80000000400 */
[----:B0-----:R-:W3:Y:S04]  /*128c0*/  LDL.LU R3, [R1+0xd64] ;  /* 0x000d640001037983 */ /* 0x001ee80000300800 */
[----:B-1----:R-:W3:Y:S04]  /*128d0*/  LDL.LU R15, [R1+0xd60] ;  /* 0x000d6000010f7983 */ /* 0x002ee80000300800 */
[----:B------:R-:W2:Y:S04]  /*128e0*/  LDL.LU R223, [R1+0x1e0] ;  /* 0x0001e00001df7983 */ /* 0x000ea80000300800 */
[----:B------:R-:W-:Y:S04]  /*128f0*/  STL [R1+0xc30], R16 ;  /* 0x000c301001007387 */ /* 0x000fe80000100800 */
[----:B------:R-:W2:Y:S04]  /*12900*/  LDL.LU R230, [R1+0x1e8] ;  /* 0x0001e80001e67983 */ /* 0x000ea80000300800 */
[----:B------:R0:W-:Y:S04]  /*12910*/  STS.U16 [R16+0x9280], R13 ;  /* 0x0092800d10007388 */ /* 0x0001e80000000400 */
[----:B------:R1:W-:Y:S04]  /*12920*/  STS.U16 [R16+0x1a80], R12 ;  /* 0x001a800c10007388 */ /* 0x0003e80000000400 */
[----:B------:R-:W2:Y:S04]  /*12930*/  LDL R158, [R1+0x3ec] ;  /* 0x0003ec00019e7983 */ /* 0x000ea80000100800 */
[----:B0-----:R-:W2:Y:S04]  /*12940*/  LDL R13, [R1+0x364] ;  /* 0x00036400010d7983 */ /* 0x001ea80000100800 */
[----:B-1----:R-:W2:Y:S04]  /*12950*/  LDL R12, [R1+0x370] ;  /* 0x00037000010c7983 */ /* 0x002ea80000100800 */
[----:B------:R0:W-:Y:S04]  /*12960*/  STS.U16 [R16+0x280], R4 ;  /* 0x0002800410007388 */ /* 0x0001e80000000400 */
[----:B------:R1:W-:Y:S04]  /*12970*/  STS.U16 [R16+0x9a80], R23 ;  /* 0x009a801710007388 */ /* 0x0003e80000000400 */
[----:B------:R1:W-:Y:S04]  /*12980*/  STS.U16 [R16+0x8680], R21 ;  /* 0x0086801510007388 */ /* 0x0003e80000000400 */
[----:B0-----:R-:W2:Y:S04]  /*12990*/  LDL R4, [R1+0x2e8] ;  /* 0x0002e80001047983 */ /* 0x001ea80000100800 */
[----:B-1----:R-:W2:Y:S04]  /*129a0*/  LDL R23, [R1+0x3f0] ;  /* 0x0003f00001177983 */ /* 0x002ea80000100800 */
[----:B------:R0:W-:Y:S04]  /*129b0*/  STS.U16 [R16+0x9680], R11 ;  /* 0x0096800b10007388 */ /* 0x0001e80000000400 */
[----:B------:R-:W2:Y:S04]  /*129c0*/  LDL R21, [R1+0x3ac] ;  /* 0x0003ac0001157983 */ /* 0x000ea80000100800 */
[----:B------:R-:W2:Y:S04]  /*129d0*/  LDL R14, [R1+0x3b0] ;  /* 0x0003b000010e7983 */ /* 0x000ea80000100800 */
[----:B0-----:R-:W2:Y:S04]  /*129e0*/  LDL R11, [R1+0x324] ;  /* 0x00032400010b7983 */ /* 0x001ea80000100800 */
[----:B------:R-:W2:Y:S04]  /*129f0*/  LDL R6, [R1+0x2e4] ;  /* 0x0002e40001067983 */ /* 0x000ea80000100800 */
[----:B------:R-:W-:Y:S04]  /*12a00*/  STS.U16 [R16+0x8280], R8 ;  /* 0x0082800810007388 */ /* 0x000fe80000000400 */
[----:B------:R-:W-:Y:S04]  /*12a10*/  STS.U16 [R16+0x680], R9 ;  /* 0x0006800910007388 */ /* 0x000fe80000000400 */
[----:B------:R0:W-:Y:S04]  /*12a20*/  STS.U16 [R16+0x1680], R10 ;  /* 0x0016800a10007388 */ /* 0x0001e80000000400 */
        /* <DEDUP_REMOVED lines=14> */
[----:B0-----:R-:W2:Y:S04]  /*12b10*/  LDL R10, [R1+0x328] ;  /* 0x00032800010a7983 */ /* 0x001ea80000100800 */
[----:B------:R-:W2:Y:S04]  /*12b20*/  LDL R9, [R1+0x2a4] ;  /* 0x0002a40001097983 */ /* 0x000ea80000100800 */
[----:B------:R-:W2:Y:S04]  /*12b30*/  LDL R8, [R1+0x2a8] ;  /* 0x0002a80001087983 */ /* 0x000ea80000100800 */
[----:B------:R-:W2:Y:S04]  /*12b40*/  LDL R7, [R1+0x268] ;  /* 0x0002680001077983 */ /* 0x000ea80000100800 */
[----:B-1----:R-:W2:Y:S04]  /*12b50*/  LDL.LU R16, [R1+0x274] ;  /* 0x0002740001107983 */ /* 0x002ea80000300800 */
[----:B------:R-:W2:Y:S04]  /*12b60*/  LDL.LU R17, [R1+0x248] ;  /* 0x0002480001117983 */ /* 0x000ea80000300800 */
[----:B------:R-:W2:Y:S04]  /*12b70*/  LDL.LU R18, [R1+0x26c] ;  /* 0x00026c0001127983 */ /* 0x000ea80000300800 */
[----:B------:R-:W2:Y:S04]  /*12b80*/  LDL.LU R19, [R1+0x240] ;  /* 0x0002400001137983 */ /* 0x000ea80000300800 */
[----:B------:R-:W2:Y:S04]  /*12b90*/  LDL.LU R20, [R1+0x264] ;  /* 0x0002640001147983 */ /* 0x000ea80000300800 */
[----:B------:R-:W2:Y:S01]  /*12ba0*/  LDL.LU R22, [R1+0x238] ;  /* 0x0002380001167983 */ /* 0x000ea20000300800 */
[----:B------:R-:W-:-:S03]  /*12bb0*/  PRMT R152, RZ, 0x7610, R152 ;  /* 0x00007610ff987816 */ /* 0x000fc60000000098 */
[----:B---3--:R0:W-:Y:S04]  /*12bc0*/  STS.U16 [R15+0x8b00], R3 ;  /* 0x008b00030f007388 */ /* 0x0081e80000000400 */
[----:B------:R-:W-:Y:S04]  /*12bd0*/  STS.U16 [R15+0x300], R195 ;  /* 0x000300c30f007388 */ /* 0x000fe80000000400 */
[----:B----4-:R-:W-:Y:S04]  /*12be0*/  STS.U16 [R15+0x8300], R189 ;  /* 0x008300bd0f007388 */ /* 0x010fe80000000400 */
[----:B--2---:R-:W-:Y:S04]  /*12bf0*/  STS.U16 [R15+0x700], R188 ;  /* 0x000700bc0f007388 */ /* 0x004fe80000000400 */
[----:B------:R-:W-:Y:S04]  /*12c00*/  STS.U16 [R15+0x8700], R191 ;  /* 0x008700bf0f007388 */ /* 0x000fe80000000400 */
[----:B------:R-:W-:Y:S04]  /*12c10*/  STS.U16 [R15+0xb00], R190 ;  /* 0x000b00be0f007388 */ /* 0x000fe80000000400 */
[----:B------:R1:W-:Y:S04]  /*12c20*/  STS.U16 [R15+0xf00], R2 ;  /* 0x000f00020f007388 */ /* 0x0003e80000000400 */
[----:B0-----:R-:W2:Y:S04]  /*12c30*/  LDL.LU R3, [R1+0x25c] ;  /* 0x00025c0001037983 */ /* 0x001ea80000300800 */
[----:B------:R0:W-:Y:S04]  /*12c40*/  STS.U16 [R15+0x8f00], R0 ;  /* 0x008f00000f007388 */ /* 0x0001e80000000400 */
[----:B-1----:R-:W3:Y:S04]  /*12c50*/  LDL.LU R2, [R1+0x230] ;  /* 0x0002300001027983 */ /* 0x002ee80000300800 */
[----:B0-----:R-:W4:Y:S04]  /*12c60*/  LDL.LU R0, [R1+0x254] ;  /* 0x0002540001007983 */ /* 0x001f280000300800 */
[----:B------:R-:W2:Y:S04]  /*12c70*/  LDL.LU R252, [R1+0x224] ;  /* 0x0002240001fc7983 */ /* 0x000ea80000300800 */
[----:B------:R-:W3:Y:S04]  /*12c80*/  LDL.LU R251, [R1+0x24c] ;  /* 0x00024c0001fb7983 */ /* 0x000ee80000300800 */
[----:B------:R-:W4:Y:S04]  /*12c90*/  LDL.LU R249, [R1+0x218] ;  /* 0x0002180001f97983 */ /* 0x000f280000300800 */
[----:B------:R-:W3:Y:S04]  /*12ca0*/  LDL.LU R246, [R1+0x244] ;  /* 0x0002440001f67983 */ /* 0x000ee80000300800 */
[----:B------:R-:W3:Y:S04]  /*12cb0*/  LDL.LU R245, [R1+0x210] ;  /* 0x0002100001f57983 */ /* 0x000ee80000300800 */
[----:B------:R-:W3:Y:S04]  /*12cc0*/  LDL.LU R243, [R1+0x23c] ;  /* 0x00023c0001f37983 */ /* 0x000ee80000300800 */
[----:B------:R-:W3:Y:S04]  /*12cd0*/  LDL.LU R242, [R1+0x208] ;  /* 0x0002080001f27983 */ /* 0x000ee80000300800 */
[----:B------:R-:W3:Y:S04]  /*12ce0*/  LDL.LU R241, [R1+0x234] ;  /* 0x0002340001f17983 */ /* 0x000ee80000300800 */
[----:B------:R-:W3:Y:S04]  /*12cf0*/  LDL.LU R239, [R1+0x200] ;  /* 0x0002000001ef7983 */ /* 0x000ee80000300800 */
[----:B------:R-:W3:Y:S04]  /*12d00*/  LDL.LU R237, [R1+0x22c] ;  /* 0x00022c0001ed7983 */ /* 0x000ee80000300800 */
[----:B------:R-:W3:Y:S04]  /*12d10*/  LDL.LU R236, [R1+0x1f8] ;  /* 0x0001f80001ec7983 */ /* 0x000ee80000300800 */
[----:B------:R-:W4:Y:S01]  /*12d20*/  LDL.LU R235, [R1+0x21c] ;  /* 0x00021c0001eb7983 */ /* 0x000f220000300800 */
[----:B------:R-:W-:-:S03]  /*12d30*/  @!P0 IMAD.MOV.U32 R156, RZ, RZ, R230 ;  /* 0x000000ffff9c8224 */ /* 0x000fc600078e00e6 */
[----:B------:R-:W3:Y:S01]  /*12d40*/  LDL.LU R233, [R1+0x1f0] ;  /* 0x0001f00001e97983 */ /* 0x000ee20000300800 */
[----:B------:R-:W-:-:S03]  /*12d50*/  @!P0 IMAD.MOV.U32 R157, RZ, RZ, R223 ;  /* 0x000000ffff9d8224 */ /* 0x000fc600078e00df */
[----:B------:R-:W3:Y:S04]  /*12d60*/  LDL.LU R232, [R1+0x214] ;  /* 0x0002140001e87983 */ /* 0x000ee80000300800 */
[----:B------:R-:W3:Y:S04]  /*12d70*/  LDL.LU R229, [R1+0x20c] ;  /* 0x00020c0001e57983 */ /* 0x000ee80000300800 */
[----:B------:R-:W3:Y:S04]  /*12d80*/  LDL.LU R227, [R1+0x204] ;  /* 0x0002040001e37983 */ /* 0x000ee80000300800 */
[----:B------:R-:W3:Y:S04]  /*12d90*/  LDL.LU R226, [R1+0x1fc] ;  /* 0x0001fc0001e27983 */ /* 0x000ee80000300800 */
[----:B------:R-:W3:Y:S04]  /*12da0*/  LDL.LU R225, [R1+0x1f4] ;  /* 0x0001f40001e17983 */ /* 0x000ee80000300800 */
[----:B------:R-:W3:Y:S01]  /*12db0*/  LDL.LU R224, [R1+0x1ec] ;  /* 0x0001ec0001e07983 */ /* 0x000ee20000300800 */
[----:B------:R-:W-:-:S03]  /*12dc0*/  @!P0 IMAD.MOV.U32 R159, RZ, RZ, R13 ;  /* 0x000000ffff9f8224 */ /* 0x000fc600078e000d */
[----:B------:R0:W-:Y:S04]  /*12dd0*/  STL [R1+0xc38], R230 ;  /* 0x000c38e601007387 */ /* 0x0001e80000100800 */
[----:B------:R1:W3:Y:S04]  /*12de0*/  @!P0 LDG.E.U16 R152, desc[UR60][R156.64] ;  /* 0x0000003c9c988981 */ /* 0x0002e8000c1e1500 */
[----:B0-----:R-:W3:Y:S04]  /*12df0*/  LDL.LU R230, [R1+0x27c] ;  /* 0x00027c0001e67983 */ /* 0x001ee80000300800 */
[----:B------:R0:W-:Y:S01]  /*12e00*/  STL [R1+0xc34], R223 ;  /* 0x000c34df01007387 */ /* 0x0001e20000100800 */
[----:B-1----:R-:W-:-:S02]  /*12e10*/  @!P0 IMAD.MOV.U32 R157, RZ, RZ, R158 ;  /* 0x000000ffff9d8224 */ /* 0x002fc400078e009e */
[----:B------:R-:W-:Y:S01]  /*12e20*/  @!P0 IMAD.MOV.U32 R158, RZ, RZ, R12 ;  /* 0x000000ffff9e8224 */ /* 0x000fe200078e000c */
[----:B0-----:R-:W3:Y:S04]  /*12e30*/  LDL.LU R223, [R1+0x250] ;  /* 0x0002500001df7983 */ /* 0x001ee80000300800 */
[----:B------:R-:W3:Y:S04]  /*12e40*/  LDL R13, [R1+0x35c] ;  /* 0x00035c00010d7983 */ /* 0x000ee80000100800 */
[----:B------:R-:W3:Y:S01]  /*12e50*/  LDL R12, [R1+0x360] ;  /* 0x00036000010c7983 */ /* 0x000ee20000100800 */
[----:B------:R-:W-:-:S03]  /*12e60*/  @!P0 IMAD.MOV.U32 R160, RZ, RZ, R4 ;  /* 0x000000ffffa08224 */ /* 0x000fc600078e0004 */
[----:B------:R-:W3:Y:S01]  /*12e70*/  LDL R4, [R1+0x320] ;  /* 0x0003200001047983 */ /* 0x000ee20000100800 */
[----:B------:R-:W-:Y:S01]  /*12e80*/  PRMT R153, RZ, 0x7610, R153 ;  /* 0x00007610ff997816 */ /* 0x000fe20000000099 */
[----:B------:R-:W-:Y:S01]  /*12e90*/  @!P0 IMAD.MOV.U32 R156, RZ, RZ, R23 ;  /* 0x000000ffff9c8224 */ /* 0x000fe200078e0017 */
[----:B------:R-:W-:Y:S01]  /*12ea0*/  PRMT R155, RZ, 0x7610, R155 ;  /* 0x00007610ff9b7816 */ /* 0x000fe2000000009b */
[----:B------:R-:W3:Y:S01]  /*12eb0*/  LDL R23, [R1+0x3e4] ;  /* 0x0003e40001177983 */ /* 0x000ee20000100800 */
[----:B------:R-:W-:-:S03]  /*12ec0*/  @!P0 IMAD.MOV.U32 R161, RZ, RZ, R6 ;  /* 0x000000ffffa18224 */ /* 0x000fc600078e0006 */
[----:B------:R0:W3:Y:S04]  /*12ed0*/  @!P0 LDG.E.U16 R153, desc[UR60][R156.64] ;  /* 0x0000003c9c998981 */ /* 0x0000e8000c1e1500 */
[----:B------:R1:W3:Y:S01]  /*12ee0*/  @!P0 LDG.E.U16 R155, desc[UR60][R158.64] ;  /* 0x0000003c9e9b8981 */ /* 0x0002e2000c1e1500 */
[----:B0-----:R-:W-:Y:S01]  /*12ef0*/  @!P0 IMAD.MOV.U32 R156, RZ, RZ, R14 ;  /* 0x000000ffff9c8224 */ /* 0x001fe200078e000e */
[----:B------:R-:W-:Y:S02]  /*12f00*/  @!P0 MOV R157, R21 ;  /* 0x00000015009d8202 */ /* 0x000fe40000000f00 */
[----:B------:R-:W3:Y:S01]  /*12f10*/  LDL R14, [R1+0x3a8] ;  /* 0x0003a800010e7983 */ /* 0x000ee20000100800 */
[----:B-1----:R-:W-:-:S03]  /*12f20*/  @!P0 IMAD.MOV.U32 R159, RZ, RZ, R11 ;  /* 0x000000ffff9f8224 */ /* 0x002fc600078e000b */
[----:B------:R-:W3:Y:S04]  /*12f30*/  LDL R21, [R1+0x3a4] ;  /* 0x0003a40001157983 */ /* 0x000ee80000100800 */
[----:B------:R-:W3:Y:S04]  /*12f40*/  LDL R11, [R1+0x31c] ;  /* 0x00031c00010b7983 */ /* 0x000ee80000100800 */
[----:B------:R-:W3:Y:S01]  /*12f50*/  LDL.LU R6, [R1+0x3e8] ;  /* 0x0003e80001067983 */ /* 0x000ee20000300800 */
[----:B------:R-:W-:Y:S01]  /*12f60*/  PRMT R154, RZ, 0x7610, R154 ;  /* 0x00007610ff9a7816 */ /* 0x000fe2000000009a */
[----:B------:R-:W-:-:S02]  /*12f70*/  @!P0 IMAD.MOV.U32 R158, RZ, RZ, R10 ;  /* 0x000000ffff9e8224 */ /* 0x000fc400078e000a */
[----:B------:R-:W3:Y:S04]  /*12f80*/  LDL R10, [R1+0x2dc] ;  /* 0x0002dc00010a7983 */ /* 0x000ee80000100800 */
[----:B------:R0:W3:Y:S01]  /*12f90*/  @!P0 LDG.E.U16 R154, desc[UR60][R156.64] ;  /* 0x0000003c9c9a8981 */ /* 0x0000e2000c1e1500 */
[----:B------:R-:W-:Y:S02]  /*12fa0*/  @!P0 IMAD.MOV.U32 R162, RZ, RZ, R7 ;  /* 0x000000ffffa28224 */ /* 0x000fe400078e0007 */
[----:B------:R-:W-:Y:S01]  /*12fb0*/  @!P0 IMAD.MOV.U32 R163, RZ, RZ, R20 ;  /* 0x000000ffffa38224 */ /* 0x000fe200078e0014 */
[----:B------:R-:W3:Y:S01]  /*12fc0*/  LDL R7, [R1+0x2a0] ;  /* 0x0002a00001077983 */ /* 0x000ee20000100800 */
[----:B0-----:R-:W-:Y:S02]  /*12fd0*/  PRMT R156, RZ, 0x7610, R156 ;  /* 0x00007610ff9c7816 */ /* 0x001fe4000000009c */
[----:B------:R-:W-:-:S04]  /*12fe0*/  PRMT R157, RZ, 0x7610, R157 ;  /* 0x00007610ff9d7816 */ /* 0x000fc8000000009d */
[----:B------:R0:W3:Y:S04]  /*12ff0*/  @!P0 LDG.E.U16 R156, desc[UR60][R158.64] ;  /* 0x0000003c9e9c8981 */ /* 0x0000e8000c1e1500 */
[----:B------:R1:W3:Y:S01]  /*13000*/  @!P0 LDG.E.U16 R157, desc[UR60][R160.64] ;  /* 0x0000003ca09d8981 */ /* 0x0002e2000c1e1500 */
[----:B0-----:R-:W-:Y:S02]  /*13010*/  PRMT R158, RZ, 0x7610, R158 ;  /* 0x00007610ff9e7816 */ /* 0x001fe4000000009e */
[----:B------:R-:W-:Y:S01]  /*13020*/  PRMT R159, RZ, 0x7610, R159 ;  /* 0x00007610ff9f7816 */ /* 0x000fe2000000009f */
[----:B-1----:R-:W-:Y:S02]  /*13030*/  @!P0 IMAD.MOV.U32 R160, RZ, RZ, R8 ;  /* 0x000000ffffa08224 */ /* 0x002fe400078e0008 */
[----:B------:R-:W-:Y:S01]  /*13040*/  @!P0 IMAD.MOV.U32 R161, RZ, RZ, R9 ;  /* 0x000000ffffa18224 */ /* 0x000fe200078e0009 */
[----:B------:R-:W3:Y:S04]  /*13050*/  LDL R8, [R1+0x29c] ;  /* 0x00029c0001087983 */ /* 0x000ee80000100800 */
[----:B------:R0:W3:Y:S04]  /*13060*/  @!P0 LDG.E.U16 R158, desc[UR60][R160.64] ;  /* 0x0000003ca09e8981 */ /* 0x0000e8000c1e1500 */
[----:B------:R-:W3:Y:S04]  /*13070*/  LDL R9, [R1+0x2e0] ;  /* 0x0002e00001097983 */ /* 0x000ee80000100800 */
[----:B------:R2:W3:Y:S01]  /*13080*/  @!P0 LDG.E.U16 R159, desc[UR60][R162.64] ;  /* 0x0000003ca29f8981 */ /* 0x0004e2000c1e1500 */
[----:B0-----:R-:W-:-:S03]  /*13090*/  PRMT R160, RZ, 0x7610, R160 ;  /* 0x00007610ffa07816 */ /* 0x001fc600000000a0 */
[----:B------:R0:W-:Y:S04]  /*130a0*/  STL [R1+0xc3c], R20 ;  /* 0x000c3c1401007387 */ /* 0x0001e80000100800 */
[----:B0-----:R-:W3:Y:S01]  /*130b0*/  LDL.LU R20, [R1+0x258] ;  /* 0x0002580001147983 */ /* 0x001ee20000300800 */
[----:B--2---:R-:W-:-:S03]  /*130c0*/  @!P0 IMAD.MOV.U32 R162, RZ, RZ, R252 ;  /* 0x000000ffffa28224 */ /* 0x004fc600078e00fc */
[----:B------:R0:W-:Y:S04]  /*130d0*/  STL [R1+0xc44], R252 ;  /* 0x000c44fc01007387 */ /* 0x0001e80000100800 */
[----:B0-----:R-:W2:Y:S01]  /*130e0*/  LDL.LU R252, [R1+0x260] ;  /* 0x0002600001fc7983 */ /* 0x001ea20000300800 */
[----:B----4-:R-:W-:-:S05]  /*130f0*/  @!P0 IMAD.MOV.U32 R163, RZ, RZ, R235 ;  /* 0x000000ffffa38224 */ /* 0x010fca00078e00eb */
[----:B------:R0:W4:Y:S04]  /*13100*/  @!P0 LDG.E.U16 R160, desc[UR60][R162.64] ;  /* 0x0000003ca2a08981 */ /* 0x000128000c1e1500 */
[----:B------:R1:W-:Y:S01]  /*13110*/  STL [R1+0xc40], R235 ;  /* 0x000c40eb01007387 */ /* 0x0003e20000100800 */
[----:B0-----:R-:W-:-:S03]  /*13120*/  PRMT R163, RZ, 0x7610, R163 ;  /* 0x00007610ffa37816 */ /* 0x001fc600000000a3 */
[----:B-1----:R-:W4:Y:S01]  /*13130*/  LDL.LU R235, [R1+0x284] ;  /* 0x0002840001eb7983 */ /* 0x002f220000300800 */
[----:B---3--:R-:W-:Y:S02]  /*13140*/  @!P0 IMAD.MOV.U32 R167, RZ, RZ, R13 ;  /* 0x000000ffffa78224 */ /* 0x008fe400078e000d */
[----:B------:R-:W-:Y:S01]  /*13150*/  @!P0 IMAD.MOV.U32 R166, RZ, RZ, R12 ;  /* 0x000000ffffa68224 */ /* 0x000fe200078e000c */
[----:B------:R-:W-:Y:S01]  /*13160*/  PRMT R161, RZ, 0x7610, R161 ;  /* 0x00007610ffa17816 */ /* 0x000fe200000000a1 */
[----:B------:R-:W3:Y:S04]  /*13170*/  LDL R13, [R1+0x3a0] ;  /* 0x0003a000010d7983 */ /* 0x000ee80000100800 */
[----:B------:R0:W4:Y:S01]  /*13180*/  @!P0 LDG.E.U16 R163, desc[UR60][R166.64] ;  /* 0x0000003ca6a38981 */ /* 0x000122000c1e1500 */
[----:B------:R-:W-:Y:S01]  /*13190*/  @!P0 IMAD.MOV.U32 R165, RZ, RZ, R23 ;  /* 0x000000ffffa58224 */ /* 0x000fe200078e0017 */
[----:B------:R-:W-:-:S02]  /*131a0*/  PRMT R162, RZ, 0x7610, R162 ;  /* 0x00007610ffa27816 */ /* 0x000fc400000000a2 */
[----:B------:R-:W3:Y:S01]  /*131b0*/  LDL R12, [R1+0x354] ;  /* 0x00035400010c7983 */ /* 0x000ee20000100800 */
[----:B0-----:R-:W-:-:S03]  /*131c0*/  @!P0 IMAD.MOV.U32 R166, RZ, RZ, R4 ;  /* 0x000000ffffa68224 */ /* 0x001fc600078e0004 */
[----:B------:R-:W4:Y:S01]  /*131d0*/  LDL R4, [R1+0x3e0] ;  /* 0x0003e00001047983 */ /* 0x000f220000100800 */
[----:B------:R-:W-:-:S05]  /*131e0*/  @!P0 IMAD.MOV.U32 R164, RZ, RZ, R6 ;  /* 0x000000ffffa48224 */ /* 0x000fca00078e0006 */
[----:B------:R0:W3:Y:S02]  /*131f0*/  @!P0 LDG.E.U16 R161, desc[UR60][R164.64] ;  /* 0x0000003ca4a18981 */ /* 0x0000e4000c1e1500 */
[----:B0-----:R-:W-:Y:S02]  /*13200*/  @!P0 IMAD.MOV.U32 R165, RZ, RZ, R21 ;  /* 0x000000ffffa58224 */ /* 0x001fe400078e0015 */
[----:B------:R-:W3:Y:S01]  /*13210*/  LDL R21, [R1+0x3dc] ;  /* 0x0003dc0001157983 */ /* 0x000ee20000100800 */
[----:B------:R-:W-:-:S03]  /*13220*/  @!P0 IMAD.MOV.U32 R164, RZ, RZ, R14 ;  /* 0x000000ffffa48224 */ /* 0x000fc600078e000e */
[----:B------:R-:W3:Y:S01]  /*13230*/  LDL R14, [R1+0x39c] ;  /* 0x00039c00010e7983 */ /* 0x000ee20000100800 */
[----:B------:R-:W-:-:S03]  /*13240*/  @!P0 IMAD.MOV.U32 R167, RZ, RZ, R11 ;  /* 0x000000ffffa78224 */ /* 0x000fc600078e000b */
[----:B------:R-:W3:Y:S01]  /*13250*/  LDL R11, [R1+0x358] ;  /* 0x00035800010b7983 */ /* 0x000ee20000100800 */
[----:B------:R-:W-:-:S03]  /*13260*/  @!P0 IMAD.MOV.U32 R169, RZ, RZ, R10 ;  /* 0x000000ffffa98224 */ /* 0x000fc600078e000a */
[----:B------:R-:W3:Y:S04]  /*13270*/  LDL R10, [R1+0x314] ;  /* 0x00031400010a7983 */ /* 0x000ee80000100800 */
[----:B------:R0:W3:Y:S01]  /*13280*/  @!P0 LDG.E.U16 R162, desc[UR60][R164.64] ;  /* 0x0000003ca4a28981 */ /* 0x0000e2000c1e1500 */
[----:B------:R-:W-:Y:S01]  /*13290*/  @!P0 IMAD.MOV.U32 R171, RZ, RZ, R3 ;  /* 0x000000ffffab8224 */ /* 0x000fe200078e0003 */
[----:B0-----:R-:W-:Y:S02]  /*132a0*/  PRMT R164, RZ, 0x7610, R164 ;  /* 0x00007610ffa47816 */ /* 0x001fe400000000a4 */
[----:B------:R-:W-:Y:S01]  /*132b0*/  PRMT R165, RZ, 0x7610, R165 ;  /* 0x00007610ffa57816 */ /* 0x000fe200000000a5 */
[----:B------:R-:W-:-:S03]  /*132c0*/  @!P0 IMAD.MOV.U32 R168, RZ, RZ, R9 ;  /* 0x000000ffffa88224 */ /* 0x000fc600078e0009 */
[----:B------:R0:W3:Y:S04]  /*132d0*/  @!P0 LDG.E.U16 R164, desc[UR60][R166.64] ;  /* 0x0000003ca6a48981 */ /* 0x0000e8000c1e1500 */
[----:B------:R-:W3:Y:S04]  /*132e0*/  LDL R9, [R1+0x318] ;  /* 0x0003180001097983 */ /* 0x000ee80000100800 */
[----:B------:R1:W3:Y:S01]  /*132f0*/  @!P0 LDG.E.U16 R165, desc[UR60][R168.64] ;  /* 0x0000003ca8a58981 */ /* 0x0002e2000c1e1500 */
[----:B0-----:R-:W-:Y:S01]  /*13300*/  PRMT R167, RZ, 0x7610, R167 ;  /* 0x00007610ffa77816 */ /* 0x001fe200000000a7 */
[----:B-1----:R-:W-:-:S02]  /*13310*/  @!P0 IMAD.MOV.U32 R168, RZ, RZ, R7 ;  /* 0x000000ffffa88224 */ /* 0x002fc400078e0007 */
[----:B------:R-:W-:Y:S01]  /*13320*/  @!P0 IMAD.MOV.U32 R169, RZ, RZ, R8 ;  /* 0x000000ffffa98224 */ /* 0x000fe200078e0008 */
[----:B------:R-:W3:Y:S04]  /*13330*/  LDL R7, [R1+0x2d8] ;  /* 0x0002d80001077983 */ /* 0x000ee80000100800 */
[----:B------:R-:W3:Y:S01]  /*13340*/  LDL R8, [R1+0x2d4] ;  /* 0x0002d40001087983 */ /* 0x000ee20000100800 */
[----:B--2---:R-:W-:-:S03]  /*13350*/  @!P0 IMAD.MOV.U32 R170, RZ, RZ, R252 ;  /* 0x000000ffffaa8224 */ /* 0x004fc600078e00fc */
[----:B------:R0:W-:Y:S04]  /*13360*/  STL [R1+0xc54], R252 ;  /* 0x000c54fc01007387 */ /* 0x0001e80000100800 */
[----:B------:R1:W2:Y:S04]  /*13370*/  @!P0 LDG.E.U16 R167, desc[UR60][R170.64] ;  /* 0x0000003caaa78981 */ /* 0x0002a8000c1e1500 */
[----:B0-----:R-:W2:Y:S04]  /*13380*/  LDL.LU R252, [R1+0x278] ;  /* 0x0002780001fc7983 */ /* 0x001ea80000300800 */
[----:B------:R0:W-:Y:S01]  /*13390*/  STL [R1+0xc48], R3 ;  /* 0x000c480301007387 */ /* 0x0001e20000100800 */
[----:B-1----:R-:W-:-:S02]  /*133a0*/  @!P0 IMAD.MOV.U32 R170, RZ, RZ, R249 ;  /* 0x000000ffffaa8224 */ /* 0x002fc400078e00f9 */
[----:B------:R-:W-:Y:S01]  /*133b0*/  @!P0 IMAD.MOV.U32 R171, RZ, RZ, R232 ;  /* 0x000000ffffab8224 */ /* 0x000fe200078e00e8 */
[----:B0-----:R-:W2:Y:S04]  /*133c0*/  LDL.LU R3, [R1+0x28c] ;  /* 0x00028c0001037983 */ /* 0x001ea80000300800 */
[----:B------:R0:W-:Y:S04]  /*133d0*/  STL [R1+0xc50], R249 ;  /* 0x000c50f901007387 */ /* 0x0001e80000100800 */
[----:B0-----:R-:W2:Y:S04]  /*133e0*/  LDL.LU R249, [R1+0x270] ;  /* 0x0002700001f97983 */ /* 0x001ea80000300800 */
[----:B------:R0:W-:Y:S04]  /*133f0*/  STL [R1+0xc4c], R232 ;  /* 0x000c4ce801007387 */ /* 0x0001e80000100800 */
[----:B0-----:R-:W2:Y:S01]  /*13400*/  LDL.LU R232, [R1+0x294] ;  /* 0x0002940001e87983 */ /* 0x001ea20000300800 */
[----:B----4-:R-:W-:-:S03]  /*13410*/  @!P0 IMAD.MOV.U32 R172, RZ, RZ, R4 ;  /* 0x000000ffffac8224 */ /* 0x010fc600078e0004 */
[----:B------:R-:W4:Y:S01]  /*13420*/  LDL R4, [R1+0x298] ;  /* 0x0002980001047983 */ /* 0x000f220000100800 */
[----:B------:R-:W-:-:S06]  /*13430*/  PRMT R166, RZ, 0x7610, R166 ;  /* 0x00007610ffa67816 */ /* 0x000fcc00000000a6 */
[----:B------:R0:W2:Y:S02]  /*13440*/  @!P0 LDG.E.U16 R166, desc[UR60][R168.64] ;  /* 0x0000003ca8a68981 */ /* 0x0000a4000c1e1500 */
[----:B0-----:R-:W-:Y:S02]  /*13450*/  PRMT R169, RZ, 0x7610, R169 ;  /* 0x00007610ffa97816 */ /* 0x001fe400000000a9 */
[----:B------:R-:W-:Y:S01]  /*13460*/  PRMT R168, RZ, 0x7610, R168 ;  /* 0x00007610ffa87816 */ /* 0x000fe200000000a8 */
[----:B---3--:R-:W-:Y:S02]  /*13470*/  @!P0 IMAD.MOV.U32 R175, RZ, RZ, R12 ;  /* 0x000000ffffaf8224 */ /* 0x008fe400078e000c */
[----:B------:R-:W3:Y:S04]  /*13480*/  LDL R12, [R1+0x398] ;  /* 0x00039800010c7983 */ /* 0x000ee80000100800 */
[----:B------:R0:W3:Y:S01]  /*13490*/  @!P0 LDG.E.U16 R168, desc[UR60][R170.64] ;  /* 0x0000003caaa88981 */ /* 0x0000e2000c1e1500 */
[----:B------:R-:W-:-:S03]  /*134a0*/  @!P0 IMAD.MOV.U32 R173, RZ, RZ, R21 ;  /* 0x000000ffffad8224 */ /* 0x000fc600078e0015 */
[----:B------:R-:W3:Y:S04]  /*134b0*/  LDL R21, [R1+0x3d4] ;  /* 0x0003d40001157983 */ /* 0x000ee80000100800 */
[----:B------:R1:W3:Y:S01]  /*134c0*/  @!P0 LDG.E.U16 R169, desc[UR60][R172.64] ;  /* 0x0000003caca98981 */ /* 0x0002e2000c1e1500 */
[----:B0-----:R-:W-:Y:S01]  /*134d0*/  PRMT R171, RZ, 0x7610, R171 ;  /* 0x00007610ffab7816 */ /* 0x001fe200000000ab */
[----:B------:R-:W-:Y:S02]  /*134e0*/  @!P0 IMAD.MOV.U32 R174, RZ, RZ, R11 ;  /* 0x000000ffffae8224 */ /* 0x000fe400078e000b */
[----:B------:R-:W3:Y:S04]  /*134f0*/  LDL R11, [R1+0x34c] ;  /* 0x00034c00010b7983 */ /* 0x000ee80000100800 */
[----:B------:R0:W3:Y:S01]  /*13500*/  @!P0 LDG.E.U16 R171, desc[UR60][R174.64] ;  /* 0x0000003caeab8981 */ /* 0x0000e2000c1e1500 */
[----:B-1----:R-:W-:-:S03]  /*13510*/  @!P0 IMAD.MOV.U32 R173, RZ, RZ, R14 ;  /* 0x000000ffffad8224 */ /* 0x002fc600078e000e */
[----:B------:R-:W3:Y:S01]  /*13520*/  LDL R14, [R1+0x3d8] ;  /* 0x0003d800010e7983 */ /* 0x000ee20000100800 */
[----:B------:R-:W-:-:S03]  /*13530*/  @!P0 IMAD.MOV.U32 R172, RZ, RZ, R13 ;  /* 0x000000ffffac8224 */ /* 0x000fc600078e000d */
[----:B------:R-:W3:Y:S01]  /*13540*/  LDL R13, [R1+0x394] ;  /* 0x00039400010d7983 */ /* 0x000ee20000100800 */
[----:B0-----:R-:W-:-:S03]  /*13550*/  @!P0 IMAD.MOV.U32 R175, RZ, RZ, R10 ;  /* 0x000000ffffaf8224 */ /* 0x001fc600078e000a */
[----:B------:R-:W3:Y:S01]  /*13560*/  LDL R10, [R1+0x350] ;  /* 0x00035000010a7983 */ /* 0x000ee20000100800 */
[----:B------:R-:W-:-:S06]  /*13570*/  PRMT R170, RZ, 0x7610, R170 ;  /* 0x00007610ffaa7816 */ /* 0x000fcc00000000aa */
[----:B------:R0:W3:Y:S01]  /*13580*/  @!P0 LDG.E.U16 R170, desc[UR60][R172.64] ;  /* 0x0000003cacaa8981 */ /* 0x0000e2000c1e1500 */
[----:B------:R-:W-:-:S03]  /*13590*/  @!P0 IMAD.MOV.U32 R174, RZ, RZ, R9 ;  /* 0x000000ffffae8224 */ /* 0x000fc600078e0009 */
[----:B------:R-:W3:Y:S01]  /*135a0*/  LDL R9, [R1+0x30c] ;  /* 0x00030c0001097983 */ /* 0x000ee20000100800 */
[----:B0-----:R-:W-:Y:S01]  /*135b0*/  PRMT R173, RZ, 0x7610, R173 ;  /* 0x00007610ffad7816 */ /* 0x001fe200000000ad */
[----:B------:R-:W-:Y:S02]  /*135c0*/  @!P0 IMAD.MOV.U32 R176, RZ, RZ, R7 ;  /* 0x000000ffffb08224 */ /* 0x000fe400078e0007 */
[----:B------:R-:W3:Y:S01]  /*135d0*/  LDL R7, [R1+0x2cc] ;  /* 0x0002cc0001077983 */ /* 0x000ee20000100800 */
[----:B------:R-:W-:-:S03]  /*135e0*/  @!P0 IMAD.MOV.U32 R177, RZ, RZ, R8 ;  /* 0x000000ffffb18224 */ /* 0x000fc600078e0008 */
[----:B------:R-:W3:Y:S04]  /*135f0*/  LDL R8, [R1+0x310] ;  /* 0x0003100001087983 */ /* 0x000ee80000100800 */
[----:B------:R4:W3:Y:S02]  /*13600*/  @!P0 LDG.E.U16 R173, desc[UR60][R176.64] ;  /* 0x0000003cb0ad8981 */ /* 0x0008e4000c1e1500 */
[----:B----4-:R-:W-:Y:S02]  /*13610*/  @!P0 IMAD.MOV.U32 R176, RZ, RZ, R4 ;  /* 0x000000ffffb08224 */ /* 0x010fe400078e0004 */
[----:B------:R-:W4:Y:S01]  /*13620*/  LDL R4, [R1+0x2d0] ;  /* 0x0002d00001047983 */ /* 0x000f220000100800 */
[----:B------:R-:W-:Y:S01]  /*13630*/  PRMT R172, RZ, 0x7610, R172 ;  /* 0x00007610ffac7816 */ /* 0x000fe200000000ac */
[----:B--2---:R-:W-:-:S02]  /*13640*/  @!P0 IMAD.MOV.U32 R177, RZ, RZ, R232 ;  /* 0x000000ffffb18224 */ /* 0x004fc400078e00e8 */
[----:B------:R0:W-:Y:S01]  /*13650*/  STL [R1+0xc58], R232 ;  /* 0x000c58e801007387 */ /* 0x0001e20000100800 */
[----:B------:R-:W-:-:S03]  /*13660*/  @!P0 IMAD.MOV.U32 R178, RZ, RZ, R20 ;  /* 0x000000ffffb28224 */ /* 0x000fc600078e0014 */
[----:B------:R1:W2:Y:S01]  /*13670*/  @!P0 LDG.E.U16 R172, desc[UR60][R174.64] ;  /* 0x0000003caeac8981 */ /* 0x0002a2000c1e1500 */
[----:B------:R-:W-:-:S03]  /*13680*/  @!P0 IMAD.MOV.U32 R179, RZ, RZ, R0 ;  /* 0x000000ffffb38224 */ /* 0x000fc600078e0000 */
[----:B0-----:R-:W2:Y:S01]  /*13690*/  LDL.LU R232, [R1+0x280] ;  /* 0x0002800001e87983 */ /* 0x001ea20000300800 */
[----:B-1----:R-:W-:-:S03]  /*136a0*/  PRMT R175, RZ, 0x7610, R175 ;  /* 0x00007610ffaf7816 */ /* 0x002fc600000000af */
[----:B------:R0:W-:Y:S04]  /*136b0*/  STL [R1+0xc60], R20 ;  /* 0x000c601401007387 */ /* 0x0001e80000100800 */
[----:B------:R1:W2:Y:S04]  /*136c0*/  @!P0 LDG.E.U16 R175, desc[UR60][R178.64] ;  /* 0x0000003cb2af8981 */ /* 0x0002a8000c1e1500 */
[----:B0-----:R-:W2:Y:S04]  /*136d0*/  LDL.LU R20, [R1+0x288] ;  /* 0x0002880001147983 */ /* 0x001ea80000300800 */
[----:B------:R0:W-:Y:S01]  /*136e0*/  STL [R1+0xc5c], R0 ;  /* 0x000c5c0001007387 */ /* 0x0001e20000100800 */
[----:B-1----:R-:W-:-:S03]  /*136f0*/  @!P0 IMAD.MOV.U32 R178, RZ, RZ, R245 ;  /* 0x000000ffffb28224 */ /* 0x002fc600078e00f5 */
[----:B0-----:R-:W2:Y:S04]  /*13700*/  LDL.LU R0, [R1+0x2ac] ;  /* 0x0002ac0001007983 */ /* 0x001ea80000300800 */
[----:B------:R0:W-:Y:S04]  /*13710*/  STL [R1+0xc68], R245 ;  /* 0x000c68f501007387 */ /* 0x0001e80000100800 */
[----:B0-----:R-:W2:Y:S01]  /*13720*/  LDL.LU R245, [R1+0x290] ;  /* 0x0002900001f57983 */ /* 0x001ea20000300800 */
[----:B------:R-:W-:Y:S01]  /*13730*/  PRMT R174, RZ, 0x7610, R174 ;  /* 0x00007610ffae7816 */ /* 0x000fe200000000ae */
[----:B---3--:R-:W-:-:S02]  /*13740*/  @!P0 IMAD.MOV.U32 R180, RZ, RZ, R14 ;  /* 0x000000ffffb48224 */ /* 0x008fc400078e000e */
[----:B------:R-:W-:-:S03]  /*13750*/  @!P0 IMAD.MOV.U32 R181, RZ, RZ, R21 ;  /* 0x000000ffffb58224 */ /* 0x000fc600078e0015 */
[----:B------:R0:W3:Y:S01]  /*13760*/  @!P0 LDG.E.U16 R174, desc[UR60][R176.64] ;  /* 0x0000003cb0ae8981 */ /* 0x0000e2000c1e1500 */
[----:B------:R-:W-:-:S03]  /*13770*/  @!P0 IMAD.MOV.U32 R179, RZ, RZ, R229 ;  /* 0x000000ffffb38224 */ /* 0x000fc600078e00e5 */
[----:B------:R1:W-:Y:S01]  /*13780*/  STL [R1+0xc64], R229 ;  /* 0x000c64e501007387 */ /* 0x0003e20000100800 */
[----:B0-----:R-:W-:Y:S02]  /*13790*/  PRMT R177, RZ, 0x7610, R177 ;  /* 0x00007610ffb17816 */ /* 0x001fe400000000b1 */
[----:B------:R-:W-:Y:S01]  /*137a0*/  PRMT R176, RZ, 0x7610, R176 ;  /* 0x00007610ffb07816 */ /* 0x000fe200000000b0 */
[----:B-1----:R-:W3:Y:S04]  /*137b0*/  LDL.LU R229, [R1+0x2b4] ;  /* 0x0002b40001e57983 */ /* 0x002ee80000300800 */
[----:B------:R0:W3:Y:S04]  /*137c0*/  @!P0 LDG.E.U16 R177, desc[UR60][R180.64] ;  /* 0x0000003cb4b18981 */ /* 0x0000e8000c1e1500 */
[----:B------:R-:W3:Y:S01]  /*137d0*/  LDL R14, [R1+0x3cc] ;  /* 0x0003cc00010e7983 */ /* 0x000ee20000100800 */
[----:B------:R-:W-:-:S03]  /*137e0*/  @!P0 IMAD.MOV.U32 R182, RZ, RZ, R10 ;  /* 0x000000ffffb68224 */ /* 0x000fc600078e000a */
[----:B------:R1:W3:Y:S01]  /*137f0*/  @!P0 LDG.E.U16 R176, desc[UR60][R178.64] ;  /* 0x0000003cb2b08981 */ /* 0x0002e2000c1e1500 */
[----:B0-----:R-:W-:-:S03]  /*13800*/  @!P0 IMAD.MOV.U32 R181, RZ, RZ, R13 ;  /* 0x000000ffffb58224 */ /* 0x001fc600078e000d */
[----:B------:R-:W3:Y:S01]  /*13810*/  LDL R13, [R1+0x3d0] ;  /* 0x0003d000010d7983 */ /* 0x000ee20000100800 */
[----:B------:R-:W-:Y:S02]  /*13820*/  @!P0 IMAD.MOV.U32 R180, RZ, RZ, R12 ;  /* 0x000000ffffb48224 */ /* 0x000fe400078e000c */
[----:B------:R-:W-:Y:S01]  /*13830*/  @!P0 IMAD.MOV.U32 R183, RZ, RZ, R11 ;  /* 0x000000ffffb78224 */ /* 0x000fe200078e000b */
[----:B------:R-:W3:Y:S01]  /*13840*/  LDL R12, [R1+0x38c] ;  /* 0x00038c00010c7983 */ /* 0x000ee20000100800 */
[----:B-1----:R-:W-:-:S03]  /*13850*/  PRMT R179, RZ, 0x7610, R179 ;  /* 0x00007610ffb37816 */ /* 0x002fc600000000b3 */
[----:B------:R-:W3:Y:S04]  /*13860*/  LDL R11, [R1+0x390] ;  /* 0x00039000010b7983 */ /* 0x000ee80000100800 */
[----:B------:R0:W3:Y:S04]  /*13870*/  @!P0 LDG.E.U16 R179, desc[UR60][R182.64] ;  /* 0x0000003cb6b38981 */ /* 0x0000e8000c1e1500 */
[----:B------:R-:W3:Y:S01]  /*13880*/  LDL R10, [R1+0x344] ;  /* 0x00034400010a7983 */ /* 0x000ee20000100800 */
[----:B0-----:R-:W-:-:S03]  /*13890*/  @!P0 IMAD.MOV.U32 R183, RZ, RZ, R9 ;  /* 0x000000ffffb78224 */ /* 0x001fc600078e0009 */
[----:B------:R-:W3:Y:S01]  /*138a0*/  LDL R9, [R1+0x348] ;  /* 0x0003480001097983 */ /* 0x000ee20000100800 */
[----:B------:R-:W-:Y:S02]  /*138b0*/  @!P0 IMAD.MOV.U32 R182, RZ, RZ, R8 ;  /* 0x000000ffffb68224 */ /* 0x000fe400078e0008 */
[----:B------:R-:W-:Y:S01]  /*138c0*/  @!P0 IMAD.MOV.U32 R185, RZ, RZ, R7 ;  /* 0x000000ffffb98224 */ /* 0x000fe200078e0007 */
[----:B------:R-:W3:Y:S04]  /*138d0*/  LDL R8, [R1+0x304] ;  /* 0x0003040001087983 */ /* 0x000ee80000100800 */
[----:B------:R-:W3:Y:S01]  /*138e0*/  LDL R7, [R1+0x308] ;  /* 0x0003080001077983 */ /* 0x000ee20000100800 */
[----:B----4-:R-:W-:-:S03]  /*138f0*/  @!P0 IMAD.MOV.U32 R184, RZ, RZ, R4 ;  /* 0x000000ffffb88224 */ /* 0x010fc600078e0004 */
[----:B------:R-:W4:Y:S01]  /*13900*/  LDL R4, [R1+0x2c8] ;  /* 0x0002c80001047983 */ /* 0x000f220000100800 */
[----:B------:R-:W-:-:S06]  /*13910*/  PRMT R178, RZ, 0x7610, R178 ;  /* 0x00007610ffb27816 */ /* 0x000fcc00000000b2 */
[----:B------:R0:W4:Y:S02]  /*13920*/  @!P0 LDG.E.U16 R178, desc[UR60][R180.64] ;  /* 0x0000003cb4b28981 */ /* 0x000124000c1e1500 */
[----:B0-----:R-:W-:Y:S01]  /*13930*/  PRMT R181, RZ, 0x7610, R181 ;  /* 0x00007610ffb57816 */ /* 0x001fe200000000b5 */
[----:B------:R-:W-:-:S05]  /*13940*/  @!P0 IMAD.MOV.U32 R186, RZ, RZ, R223 ;  /* 0x000000ffffba8224 */ /* 0x000fca00078e00df */
[----:B------:R0:W4:Y:S01]  /*13950*/  @!P0 LDG.E.U16 R181, desc[UR60][R184.64] ;  /* 0x0000003cb8b58981 */ /* 0x000122000c1e1500 */
[----:B------:R-:W-:Y:S02]  /*13960*/  @!P0 IMAD.MOV.U32 R187, RZ, RZ, R251 ;  /* 0x000000ffffbb8224 */ /* 0x000fe400078e00fb */
[----:B0-----:R-:W-:Y:S02]  /*13970*/  @!P0 IMAD.MOV.U32 R185, RZ, RZ, R3 ;  /* 0x000000ffffb98224 */ /* 0x001fe400078e0003 */
[----:B--2---:R-:W-:Y:S01]  /*13980*/  @!P0 IMAD.MOV.U32 R184, RZ, RZ, R245 ;  /* 0x000000ffffb88224 */ /* 0x004fe200078e00f5 */
[----:B------:R0:W-:Y:S04]  /*13990*/  STL [R1+0xc74], R245 ;  /* 0x000c74f501007387 */ /* 0x0001e80000100800 */
[----:B0-----:R-:W2:Y:S04]  /*139a0*/  LDL.LU R245, [R1+0x2b0] ;  /* 0x0002b00001f57983 */ /* 0x001ea80000300800 */
[----:B------:R0:W-:Y:S04]  /*139b0*/  STL [R1+0xc6c], R3 ;  /* 0x000c6c0301007387 */ /* 0x0001e80000100800 */
[----:B0-----:R-:W2:Y:S04]  /*139c0*/  LDL.LU R3, [R1+0x2bc] ;  /* 0x0002bc0001037983 */ /* 0x001ea80000300800 */
[----:B------:R0:W-:Y:S04]  /*139d0*/  STL [R1+0xc78], R223 ;  /* 0x000c78df01007387 */ /* 0x0001e80000100800 */
[----:B0-----:R-:W2:Y:S04]  /*139e0*/  LDL.LU R223, [R1+0x2b8] ;  /* 0x0002b80001df7983 */ /* 0x001ea80000300800 */
[----:B------:R0:W-:Y:S04]  /*139f0*/  STL [R1+0xc70], R251 ;  /* 0x000c70fb01007387 */ /* 0x0001e80000100800 */
[----:B0-----:R-:W2:Y:S01]  /*13a00*/  LDL.LU R251, [R1+0x2c4] ;  /* 0x0002c40001fb7983 */ /* 0x001ea20000300800 */
[----:B------:R-:W-:-:S06]  /*13a10*/  PRMT R180, RZ, 0x7610, R180 ;  /* 0x00007610ffb47816 */ /* 0x000fcc00000000b4 */
[----:B------:R0:W2:Y:S01]  /*13a20*/  @!P0 LDG.E.U16 R180, desc[UR60][R182.64] ;  /* 0x0000003cb6b48981 */ /* 0x0000a2000c1e1500 */
[----:B---3--:R-:W-:Y:S01]  /*13a30*/  @!P0 IMAD.MOV.U32 R192, RZ, RZ, R13 ;  /* 0x000000ffffc08224 */ /* 0x008fe200078e000d */
[----:B0-----:R-:W-:Y:S02]  /*13a40*/  PRMT R182, RZ, 0x7610, R182 ;  /* 0x00007610ffb67816 */ /* 0x001fe400000000b6 */
[----:B------:R-:W-:Y:S01]  /*13a50*/  PRMT R183, RZ, 0x7610, R183 ;  /* 0x00007610ffb77816 */ /* 0x000fe200000000b7 */
[----:B------:R-:W-:-:S03]  /*13a60*/  @!P0 IMAD.MOV.U32 R193, RZ, RZ, R14 ;  /* 0x000000ffffc18224 */ /* 0x000fc600078e000e */
[----:B------:R0:W3:Y:S04]  /*13a70*/  @!P0 LDG.E.U16 R182, desc[UR60][R184.64] ;  /* 0x0000003cb8b68981 */ /* 0x0000e8000c1e1500 */
[----:B------:R1:W3:Y:S01]  /*13a80*/  @!P0 LDG.E.U16 R183, desc[UR60][R186.64] ;  /* 0x0000003cbab78981 */ /* 0x0002e2000c1e1500 */
[----:B0-----:R-:W-:Y:S02]  /*13a90*/  PRMT R184, RZ, 0x7610, R184 ;  /* 0x00007610ffb87816 */ /* 0x001fe400000000b8 */
[----:B------:R-:W-:Y:S01]  /*13aa0*/  PRMT R185, RZ, 0x7610, R185 ;  /* 0x00007610ffb97816 */ /* 0x000fe200000000b9 */
[----:B-1----:R-:W-:Y:S02]  /*13ab0*/  @!P0 IMAD.MOV.U32 R186, RZ, RZ, R242 ;  /* 0x000000ffffba8224 */ /* 0x002fe400078e00f2 */
[----:B------:R-:W-:-:S03]  /*13ac0*/  @!P0 IMAD.MOV.U32 R187, RZ, RZ, R227 ;  /* 0x000000ffffbb8224 */ /* 0x000fc600078e00e3 */
[----:B------:R0:W3:Y:S04]  /*13ad0*/  @!P0 LDG.E.U16 R185, desc[UR60][R192.64] ;  /* 0x0000003cc0b98981 */ /* 0x0000e8000c1e1500 */
[----:B------:R1:W3:Y:S01]  /*13ae0*/  @!P0 LDG.E.U16 R184, desc[UR60][R186.64] ;  /* 0x0000003cbab88981 */ /* 0x0002e2000c1e1500 */
[----:B0-----:R-:W-:Y:S02]  /*13af0*/  @!P0 IMAD.MOV.U32 R192, RZ, RZ, R11 ;  /* 0x000000ffffc08224 */ /* 0x001fe400078e000b */
[----:B------:R-:W-:Y:S01]  /*13b00*/  @!P0 IMAD.MOV.U32 R193, RZ, RZ, R12 ;  /* 0x000000ffffc18224 */ /* 0x000fe200078e000c */
[----:B-1----:R-:W-:Y:S01]  /*13b10*/  PRMT R186, RZ, 0x7610, R186 ;  /* 0x00007610ffba7816 */ /* 0x002fe200000000ba */
[----:B------:R0:W-:Y:S01]  /*13b20*/  STL [R1+0xc80], R242 ;  /* 0x000c80f201007387 */ /* 0x0001e20000100800 */
[----:B------:R-:W-:-:S04]  /*13b30*/  PRMT R187, RZ, 0x7610, R187 ;  /* 0x00007610ffbb7816 */ /* 0x000fc800000000bb */
[----:B------:R1:W3:Y:S04]  /*13b40*/  @!P0 LDG.E.U16 R186, desc[UR60][R192.64] ;  /* 0x0000003cc0ba8981 */ /* 0x0002e8000c1e1500 */
[----:B0-----:R-:W3:Y:S04]  /*13b50*/  LDL.LU R242, [R1+0x2ec] ;  /* 0x0002ec0001f27983 */ /* 0x001ee80000300800 */
[----:B------:R0:W-:Y:S01]  /*13b60*/  STL [R1+0xc7c], R227 ;  /* 0x000c7ce301007387 */ /* 0x0001e20000100800 */
[----:B-1----:R-:W-:Y:S02]  /*13b70*/  @!P0 IMAD.MOV.U32 R192, RZ, RZ, R9 ;  /* 0x000000ffffc08224 */ /* 0x002fe400078e0009 */
[----:B------:R-:W-:Y:S01]  /*13b80*/  @!P0 IMAD.MOV.U32 R193, RZ, RZ, R10 ;  /* 0x000000ffffc18224 */ /* 0x000fe200078e000a */
[----:B------:R-:W-:-:S04]  /*13b90*/  PRMT R194, RZ, 0x7610, R194 ;  /* 0x00007610ffc27816 */ /* 0x000fc800000000c2 */
[----:B------:R1:W3:Y:S04]  /*13ba0*/  @!P0 LDG.E.U16 R187, desc[UR60][R192.64] ;  /* 0x0000003cc0bb8981 */ /* 0x0002e8000c1e1500 */
[----:B0-----:R-:W3:Y:S04]  /*13bb0*/  LDL.LU R227, [R1+0x2c0] ;  /* 0x0002c00001e37983 */ /* 0x001ee80000300800 */
[----:B------:R-:W3:Y:S04]  /*13bc0*/  LDL R11, [R1+0x3c4] ;  /* 0x0003c400010b7983 */ /* 0x000ee80000100800 */
[----:B------:R-:W3:Y:S01]  /*13bd0*/  LDL R10, [R1+0x3c8] ;  /* 0x0003c800010a7983 */ /* 0x000ee20000100800 */
[----:B-1----:R-:W-:-:S02]  /*13be0*/  @!P0 IMAD.MOV.U32 R193, RZ, RZ, R8 ;  /* 0x000000ffffc18224 */ /* 0x002fc400078e0008 */
[----:B------:R-:W-:Y:S01]  /*13bf0*/  @!P0 IMAD.MOV.U32 R192, RZ, RZ, R7 ;  /* 0x000000ffffc08224 */ /* 0x000fe200078e0007 */
[----:B------:R-:W3:Y:S04]  /*13c00*/  LDL R9, [R1+0x384] ;  /* 0x0003840001097983 */ /* 0x000ee80000100800 */
[----:B------:R-:W3:Y:S04]  /*13c10*/  LDL R8, [R1+0x388] ;  /* 0x0003880001087983 */ /* 0x000ee80000100800 */
[----:B------:R4:W3:Y:S04]  /*13c20*/  @!P0 LDG.E.U16 R194, desc[UR60][R192.64] ;  /* 0x0000003cc0c28981 */ /* 0x0008e8000c1e1500 */
[----:B------:R-:W3:Y:S01]  /*13c30*/  LDL R7, [R1+0x33c] ;  /* 0x00033c0001077983 */ /* 0x000ee20000100800 */
[----:B----4-:R-:W-:-:S03]  /*13c40*/  @!P0 IMAD.MOV.U32 R192, RZ, RZ, R4 ;  /* 0x000000ffffc08224 */ /* 0x010fc600078e0004 */
[----:B------:R-:W4:Y:S01]  /*13c50*/  LDL R4, [R1+0x340] ;  /* 0x0003400001047983 */ /* 0x000f220000100800 */
[----:B------:R-:W-:Y:S02]  /*13c60*/  PRMT R196, RZ, 0x7610, R196 ;  /* 0x00007610ffc47816 */ /* 0x000fe400000000c4 */
[----:B------:R-:W-:Y:S02]  /*13c70*/  PRMT R197, RZ, 0x7610, R197 ;  /* 0x00007610ffc57816 */ /* 0x000fe400000000c5 */
[----:B------:R-:W-:Y:S02]  /*13c80*/  PRMT R198, RZ, 0x7610, R198 ;  /* 0x00007610ffc67816 */ /* 0x000fe400000000c6 */
[----:B------:R-:W-:Y:S02]  /*13c90*/  PRMT R199, RZ, 0x7610, R199 ;  /* 0x00007610ffc77816 */ /* 0x000fe400000000c7 */
[----:B------:R-:W-:Y:S02]  /*13ca0*/  PRMT R200, RZ, 0x7610, R200 ;  /* 0x00007610ffc87816 */ /* 0x000fe400000000c8 */
[----:B------:R-:W-:Y:S01]  /*13cb0*/  PRMT R201, RZ, 0x7610, R201 ;  /* 0x00007610ffc97816 */ /* 0x000fe200000000c9 */
[----:B--2---:R-:W-:Y:S01]  /*13cc0*/  @!P0 IMAD.MOV.U32 R193, RZ, RZ, R251 ;  /* 0x000000ffffc18224 */ /* 0x004fe200078e00fb */
[----:B------:R0:W-:Y:S04]  /*13cd0*/  STL [R1+0xc84], R251 ;  /* 0x000c84fb01007387 */ /* 0x0001e80000100800 */
[----:B------:R1:W2:Y:S04]  /*13ce0*/  @!P0 LDG.E.U16 R196, desc[UR60][R192.64] ;  /* 0x0000003cc0c48981 */ /* 0x0002a8000c1e1500 */
[----:B0-----:R-:W2:Y:S01]  /*13cf0*/  LDL.LU R251, [R1+0x2f4] ;  /* 0x0002f40001fb7983 */ /* 0x001ea20000300800 */
[----:B-1----:R-:W-:-:S02]  /*13d00*/  @!P0 IMAD.MOV.U32 R192, RZ, RZ, R20 ;  /* 0x000000ffffc08224 */ /* 0x002fc400078e0014 */
[----:B------:R-:W-:Y:S01]  /*13d10*/  @!P0 IMAD.MOV.U32 R193, RZ, RZ, R235 ;  /* 0x000000ffffc18224 */ /* 0x000fe200078e00eb */
        /* <DEDUP_REMOVED lines=8> */
[----:B------:R-:W-:-:S05]  /*13da0*/  @!P0 IMAD.MOV.U32 R193, RZ, RZ, R246 ;  /* 0x000000ffffc18224 */ /* 0x000fca00078e00f6 */
[----:B------:R0:W2:Y:S02]  /*13db0*/  @!P0 LDG.E.U16 R198, desc[UR60][R192.64] ;  /* 0x0000003cc0c68981 */ /* 0x0000a4000c1e1500 */
[----:B0-----:R-:W-:Y:S02]  /*13dc0*/  @!P0 IMAD.MOV.U32 R192, RZ, RZ, R239 ;  /* 0x000000ffffc08224 */ /* 0x001fe400078e00ef */
[----:B------:R-:W-:-:S05]  /*13dd0*/  @!P0 IMAD.MOV.U32 R193, RZ, RZ, R226 ;  /* 0x000000ffffc18224 */ /* 0x000fca00078e00e2 */
[----:B------:R3:W2:Y:S02]  /*13de0*/  @!P0 LDG.E.U16 R199, desc[UR60][R192.64] ;  /* 0x0000003cc0c78981 */ /* 0x0006a4000c1e1500 */
[----:B---3--:R-:W-:Y:S02]  /*13df0*/  @!P0 IMAD.MOV.U32 R193, RZ, RZ, R11 ;  /* 0x000000ffffc18224 */ /* 0x008fe400078e000b */
[----:B------:R-:W-:Y:S01]  /*13e00*/  @!P0 IMAD.MOV.U32 R192, RZ, RZ, R10 ;  /* 0x000000ffffc08224 */ /* 0x000fe200078e000a */
[----:B------:R0:W-:Y:S04]  /*13e10*/  STL [R1+0xc90], R246 ;  /* 0x000c90f601007387 */ /* 0x0001e80000100800 */
[----:B------:R1:W3:Y:S04]  /*13e20*/  @!P0 LDG.E.U16 R200, desc[UR60][R192.64] ;  /* 0x0000003cc0c88981 */ /* 0x0002e8000c1e1500 */
[----:B0-----:R-:W3:Y:S01]  /*13e30*/  LDL.LU R246, [R1+0x2f8] ;  /* 0x0002f80001f67983 */ /* 0x001ee20000300800 */
[----:B-1----:R-:W-:-:S02]  /*13e40*/  @!P0 IMAD.MOV.U32 R192, RZ, RZ, R8 ;  /* 0x000000ffffc08224 */ /* 0x002fc400078e0008 */
[----:B------:R-:W-:Y:S01]  /*13e50*/  @!P0 IMAD.MOV.U32 R193, RZ, RZ, R9 ;  /* 0x000000ffffc18224 */ /* 0x000fe200078e0009 */
[----:B------:R0:W-:Y:S04]  /*13e60*/  STL [R1+0xc9c], R239 ;  /* 0x000c9cef01007387 */ /* 0x0001e80000100800 */
[----:B------:R1:W3:Y:S04]  /*13e70*/  @!P0 LDG.E.U16 R201, desc[UR60][R192.64] ;  /* 0x0000003cc0c98981 */ /* 0x0002e8000c1e1500 */
[----:B0-----:R-:W3:Y:S04]  /*13e80*/  LDL.LU R239, [R1+0x334] ;  /* 0x0003340001ef7983 */ /* 0x001ee80000300800 */
[----:B------:R0:W-:Y:S01]  /*13e90*/  STL [R1+0xc98], R226 ;  /* 0x000c98e201007387 */ /* 0x0001e20000100800 */
[----:B-1----:R-:W-:-:S03]  /*13ea0*/  @!P0 IMAD.MOV.U32 R193, RZ, RZ, R7 ;  /* 0x000000ffffc18224 */ /* 0x002fc600078e0007 */
[----:B0-----:R-:W3:Y:S04]  /*13eb0*/  LDL.LU R226, [R1+0x32c] ;  /* 0x00032c0001e27983 */ /* 0x001ee80000300800 */
[----:B------:R-:W3:Y:S01]  /*13ec0*/  LDL R7, [R1+0x3bc] ;  /* 0x0003bc0001077983 */ /* 0x000ee20000100800 */
[----:B----4-:R-:W-:-:S03]  /*13ed0*/  @!P0 IMAD.MOV.U32 R192, RZ, RZ, R4 ;  /* 0x000000ffffc08224 */ /* 0x010fc600078e0004 */
[----:B------:R-:W4:Y:S01]  /*13ee0*/  LDL R4, [R1+0x3c0] ;  /* 0x0003c00001047983 */ /* 0x000f220000100800 */
[----:B------:R-:W-:Y:S02]  /*13ef0*/  PRMT R202, RZ, 0x7610, R202 ;  /* 0x00007610ffca7816 */ /* 0x000fe400000000ca */
[----:B------:R-:W-:-:S04]  /*13f00*/  PRMT R203, RZ, 0x7610, R203 ;  /* 0x00007610ffcb7816 */ /* 0x000fc800000000cb */
[----:B------:R2:W4:Y:S01]  /*13f10*/  @!P0 LDG.E.U16 R202, desc[UR60][R192.64] ;  /* 0x0000003cc0ca8981 */ /* 0x000522000c1e1500 */
[----:B------:R-:W-:Y:S02]  /*13f20*/  PRMT R204, RZ, 0x7610, R204 ;  /* 0x00007610ffcc7816 */ /* 0x000fe400000000cc */
[----:B------:R-:W-:Y:S02]  /*13f30*/  PRMT R205, RZ, 0x7610, R205 ;  /* 0x00007610ffcd7816 */ /* 0x000fe400000000cd */
[----:B------:R-:W-:Y:S02]  /*13f40*/  PRMT R206, RZ, 0x7610, R206 ;  /* 0x00007610ffce7816 */ /* 0x000fe400000000ce */
[----:B------:R-:W-:Y:S01]  /*13f50*/  PRMT R207, RZ, 0x7610, R207 ;  /* 0x00007610ffcf7816 */ /* 0x000fe200000000cf */
[----:B--2---:R-:W-:Y:S01]  /*13f60*/  @!P0 IMAD.MOV.U32 R193, RZ, RZ, R235 ;  /* 0x000000ffffc18224 */ /* 0x004fe200078e00eb */
[----:B------:R-:W-:Y:S01]  /*13f70*/  @!P0 MOV R192, R17 ;  /* 0x0000001100c08202 */ /* 0x000fe20000000f00 */
[----:B------:R0:W-:Y:S04]  /*13f80*/  STL [R1+0xca4], R17 ;  /* 0x000ca41101007387 */ /* 0x0001e80000100800 */
[----:B------:R1:W2:Y:S04]  /*13f90*/  @!P0 LDG.E.U16 R203, desc[UR60][R192.64] ;  /* 0x0000003cc0cb8981 */ /* 0x0002a8000c1e1500 */
[----:B0-----:R-:W2:Y:S04]  /*13fa0*/  LDL.LU R17, [R1+0x338] ;  /* 0x0003380001117983 */ /* 0x001ea80000300800 */
[----:B------:R0:W-:Y:S01]  /*13fb0*/  STL [R1+0xca0], R235 ;  /* 0x000ca0eb01007387 */ /* 0x0001e20000100800 */
[----:B-1----:R-:W-:-:S02]  /*13fc0*/  @!P0 IMAD.MOV.U32 R192, RZ, RZ, R227 ;  /* 0x000000ffffc08224 */ /* 0x002fc400078e00e3 */
[----:B------:R-:W-:-:S05]  /*13fd0*/  @!P0 IMAD.MOV.U32 R193, RZ, RZ, R3 ;  /* 0x000000ffffc18224 */ /* 0x000fca00078e0003 */
[----:B------:R1:W2:Y:S04]  /*13fe0*/  @!P0 LDG.E.U16 R204, desc[UR60][R192.64] ;  /* 0x0000003cc0cc8981 */ /* 0x0002a8000c1e1500 */
[----:B0-----:R-:W2:Y:S04]  /*13ff0*/  LDL.LU R235, [R1+0x330] ;  /* 0x0003300001eb7983 */ /* 0x001ea80000300800 */
[----:B------:R0:W-:Y:S01]  /*14000*/  STL [R1+0xcac], R227 ;  /* 0x000cace301007387 */ /* 0x0001e20000100800 */
[----:B-1----:R-:W-:-:S03]  /*14010*/  @!P0 IMAD.MOV.U32 R192, RZ, RZ, R232 ;  /* 0x000000ffffc08224 */ /* 0x002fc600078e00e8 */
[----:B0-----:R-:W2:Y:S04]  /*14020*/  LDL.LU R227, [R1+0x37c] ;  /* 0x00037c0001e37983 */ /* 0x001ea80000300800 */
[----:B------:R0:W-:Y:S04]  /*14030*/  STL [R1+0xca8], R3 ;  /* 0x000ca80301007387 */ /* 0x0001e80000100800 */
[----:B0-----:R-:W2:Y:S04]  /*14040*/  LDL.LU R3, [R1+0x374] ;  /* 0x0003740001037983 */ /* 0x001ea80000300800 */
[----:B------:R0:W-:Y:S04]  /*14050*/  STL [R1+0xcb4], R232 ;  /* 0x000cb4e801007387 */ /* 0x0001e80000100800 */
[----:B0-----:R-:W2:Y:S01]  /*14060*/  LDL.LU R232, [R1+0x380] ;  /* 0x0003800001e87983 */ /* 0x001ea20000300800 */
[----:B------:R-:W-:-:S05]  /*14070*/  @!P0 IMAD.MOV.U32 R193, RZ, RZ, R230 ;  /* 0x000000ffffc18224 */ /* 0x000fca00078e00e6 */
[----:B------:R0:W2:Y:S04]  /*14080*/  @!P0 LDG.E.U16 R205, desc[UR60][R192.64] ;  /* 0x0000003cc0cd8981 */ /* 0x0000a8000c1e1500 */
[----:B------:R1:W-:Y:S01]  /*14090*/  STL [R1+0xcb0], R230 ;  /* 0x000cb0e601007387 */ /* 0x0003e20000100800 */
[----:B0-----:R-:W-:Y:S02]  /*140a0*/  @!P0 IMAD.MOV.U32 R192, RZ, RZ, R19 ;  /* 0x000000ffffc08224 */ /* 0x001fe400078e0013 */
[----:B------:R-:W-:Y:S01]  /*140b0*/  @!P0 IMAD.MOV.U32 R193, RZ, RZ, R243 ;  /* 0x000000ffffc18224 */ /* 0x000fe200078e00f3 */
[----:B-1----:R-:W2:Y:S04]  /*140c0*/  LDL.LU R230, [R1+0x378] ;  /* 0x0003780001e67983 */ /* 0x002ea80000300800 */
[----:B------:R-:W-:Y:S04]  /*140d0*/  STL [R1+0xcbc], R19 ;  /* 0x000cbc1301007387 */ /* 0x000fe80000100800 */
[----:B------:R0:W2:Y:S04]  /*140e0*/  @!P0 LDG.E.U16 R206, desc[UR60][R192.64] ;  /* 0x0000003cc0ce8981 */ /* 0x0000a8000c1e1500 */
[----:B------:R1:W-:Y:S01]  /*140f0*/  STL [R1+0xcb8], R243 ;  /* 0x000cb8f301007387 */ /* 0x0003e20000100800 */
[----:B0-----:R-:W-:-:S02]  /*14100*/  @!P0 IMAD.MOV.U32 R192, RZ, RZ, R236 ;  /* 0x000000ffffc08224 */ /* 0x001fc400078e00ec */
[----:B------:R-:W-:Y:S01]  /*14110*/  @!P0 IMAD.MOV.U32 R193, RZ, RZ, R225 ;  /* 0x000000ffffc18224 */ /* 0x000fe200078e00e1 */
[----:B-1----:R-:W2:Y:S04]  /*14120*/  LDL.LU R243, [R1+0x3b4] ;  /* 0x0003b40001f37983 */ /* 0x002ea80000300800 */
[----:B------:R-:W2:Y:S04]  /*14130*/  LDL.LU R195, [R1+0x1d0] ;  /* 0x0001d00001c37983 */ /* 0x000ea80000300800 */
[----:B------:R-:W2:Y:S04]  /*14140*/  LDL.LU R189, [R1+0x1cc] ;  /* 0x0001cc0001bd7983 */ /* 0x000ea80000300800 */
[----:B------:R-:W2:Y:S04]  /*14150*/  LDL.LU R188, [R1+0x1c0] ;  /* 0x0001c00001bc7983 */ /* 0x000ea80000300800 */
[----:B------:R3:W2:Y:S04]  /*14160*/  @!P0 LDG.E.U16 R207, desc[UR60][R192.64] ;  /* 0x0000003cc0cf8981 */ /* 0x0006a8000c1e1500 */
[----:B------:R-:W2:Y:S04]  /*14170*/  LDL.LU R191, [R1+0x1bc] ;  /* 0x0001bc0001bf7983 */ /* 0x000ea80000300800 */
[----:B------:R-:W2:Y:S01]  /*14180*/  LDL.LU R190, [R1+0x1b0] ;  /* 0x0001b00001be7983 */ /* 0x000ea20000300800 */
[----:B---3--:R-:W-:-:S03]  /*14190*/  @!P0 IMAD.MOV.U32 R193, RZ, RZ, R7 ;  /* 0x000000ffffc18224 */ /* 0x008fc600078e0007 */
[----:B------:R-:W3:Y:S01]  /*141a0*/  LDL.LU R7, [R1+0x1ac] ;  /* 0x0001ac0001077983 */ /* 0x000ee20000300800 */
[----:B----4-:R-:W-:-:S03]  /*141b0*/  @!P0 IMAD.MOV.U32 R192, RZ, RZ, R4 ;  /* 0x000000ffffc08224 */ /* 0x010fc600078e0004 */
        /* <DEDUP_REMOVED lines=9> */
[----:B------:R-:W3:Y:S01]  /*14250*/  LDL.LU R19, [R1+0x3b8] ;  /* 0x0003b80001137983 */ /* 0x000ee20000300800 */
[----:B------:R-:W-:-:S02]  /*14260*/  PRMT R208, RZ, 0x7610, R208 ;  /* 0x00007610ffd07816 */ /* 0x000fc400000000d0 */
[----:B------:R-:W-:Y:S01]  /*14270*/  PRMT R209, RZ, 0x7610, R209 ;  /* 0x00007610ffd17816 */ /* 0x000fe200000000d1 */
[----:B------:R-:W4:Y:S04]  /*14280*/  LDL.LU R23, [R1+0xbe8] ;  /* 0x000be80001177983 */ /* 0x000f280000300800 */
[----:B------:R2:W4:Y:S01]  /*14290*/  @!P0 LDG.E.U16 R208, desc[UR60][R192.64] ;  /* 0x0000003cc0d08981 */ /* 0x000522000c1e1500 */
[----:B------:R-:W-:Y:S02]  /*142a0*/  PRMT R210, RZ, 0x7610, R210 ;  /* 0x00007610ffd27816 */ /* 0x000fe400000000d2 */
[----:B------:R-:W-:Y:S02]  /*142b0*/  PRMT R211, RZ, 0x7610, R211 ;  /* 0x00007610ffd37816 */ /* 0x000fe400000000d3 */
[----:B------:R-:W-:-:S02]  /*142c0*/  PRMT R212, RZ, 0x7610, R212 ;  /* 0x00007610ffd47816 */ /* 0x000fc400000000d4 */
[----:B------:R-:W-:Y:S02]  /*142d0*/  PRMT R213, RZ, 0x7610, R213 ;  /* 0x00007610ffd57816 */ /* 0x000fe400000000d5 */
[----:B------:R-:W-:Y:S02]  /*142e0*/  PRMT R214, RZ, 0x7610, R214 ;  /* 0x00007610ffd67816 */ /* 0x000fe400000000d6 */
[----:B------:R-:W-:Y:S02]  /*142f0*/  PRMT R215, RZ, 0x7610, R215 ;  /* 0x00007610ffd77816 */ /* 0x000fe400000000d7 */
[----:B------:R-:W-:Y:S02]  /*14300*/  PRMT R216, RZ, 0x7610, R216 ;  /* 0x00007610ffd87816 */ /* 0x000fe400000000d8 */
[----:B------:R-:W-:Y:S02]  /*14310*/  PRMT R217, RZ, 0x7610, R217 ;  /* 0x00007610ffd97816 */ /* 0x000fe400000000d9 */
[----:B------:R-:W-:-:S02]  /*14320*/  PRMT R218, RZ, 0x7610, R218 ;  /* 0x00007610ffda7816 */ /* 0x000fc400000000da */
[----:B------:R-:W-:Y:S02]  /*14330*/  PRMT R219, RZ, 0x7610, R219 ;  /* 0x00007610ffdb7816 */ /* 0x000fe400000000db */
[----:B------:R-:W-:Y:S02]  /*14340*/  PRMT R220, RZ, 0x7610, R220 ;  /* 0x00007610ffdc7816 */ /* 0x000fe400000000dc */
[----:B------:R-:W-:Y:S02]  /*14350*/  PRMT R221, RZ, 0x7610, R221 ;  /* 0x00007610ffdd7816 */ /* 0x000fe400000000dd */
[----:B------:R-:W-:Y:S01]  /*14360*/  PRMT R222, RZ, 0x7610, R222 ;  /* 0x00007610ffde7816 */ /* 0x000fe200000000de */
[----:B--2---:R-:W-:Y:S02]  /*14370*/  @!P0 IMAD.MOV.U32 R193, RZ, RZ, R227 ;  /* 0x000000ffffc18224 */ /* 0x004fe400078e00e3 */
[----:B------:R-:W-:-:S05]  /*14380*/  @!P0 IMAD.MOV.U32 R192, RZ, RZ, R232 ;  /* 0x000000ffffc08224 */ /* 0x000fca00078e00e8 */
[----:B------:R0:W2:Y:S02]  /*14390*/  @!P0 LDG.E.U16 R209, desc[UR60][R192.64] ;  /* 0x0000003cc0d18981 */ /* 0x0000a4000c1e1500 */
[----:B0-----:R-:W-:Y:S02]  /*143a0*/  @!P0 IMAD.MOV.U32 R192, RZ, RZ, R17 ;  /* 0x000000ffffc08224 */ /* 0x001fe400078e0011 */
        /* <DEDUP_REMOVED lines=17> */
[----:B---3--:R-:W-:Y:S02]  /*144c0*/  @!P0 IMAD.MOV.U32 R192, RZ, RZ, R19 ;  /* 0x000000ffffc08224 */ /* 0x008fe400078e0013 */
[----:B------:R-:W-:-:S05]  /*144d0*/  @!P0 IMAD.MOV.U32 R193, RZ, RZ, R243 ;  /* 0x000000ffffc18224 */ /* 0x000fca00078e00f3 */
[----:B------:R0:W3:Y:S02]  /*144e0*/  @!P0 LDG.E.U16 R216, desc[UR60][R192.64] ;  /* 0x0000003cc0d88981 */ /* 0x0000e4000c1e1500 */
[----:B0-----:R-:W-:Y:S02]  /*144f0*/  @!P0 IMAD.MOV.U32 R192, RZ, RZ, R230 ;  /* 0x000000ffffc08224 */ /* 0x001fe400078e00e6 */
        /* <DEDUP_REMOVED lines=10> */
[----:B------:R0:W3:Y:S04]  /*145a0*/  @!P0 LDG.E.U16 R220, desc[UR60][R192.64] ;  /* 0x0000003cc0dc8981 */ /* 0x0000e8000c1e1500 */
[----:B------:R1:W-:Y:S01]  /*145b0*/  STS.U16 [R15+0x1300], R195 ;  /* 0x001300c30f007388 */ /* 0x0003e20000000400 */
[----:B0-----:R-:W-:Y:S02]  /*145c0*/  @!P0 IMAD.MOV.U32 R192, RZ, RZ, R249 ;  /* 0x000000ffffc08224 */ /* 0x001fe400078e00f9 */
[----:B------:R-:W-:Y:S01]  /*145d0*/  @!P0 IMAD.MOV.U32 R193, RZ, RZ, R18 ;  /* 0x000000ffffc18224 */ /* 0x000fe200078e0012 */
[----:B------:R0:W-:Y:S04]  /*145e0*/  STS.U16 [R15+0x9300], R189 ;  /* 0x009300bd0f007388 */ /* 0x0001e80000000400 */
[----:B------:R4:W3:Y:S04]  /*145f0*/  @!P0 LDG.E.U16 R221, desc[UR60][R192.64] ;  /* 0x0000003cc0dd8981 */ /* 0x0008e8000c1e1500 */
[----:B-1----:R-:W2:Y:S04]  /*14600*/  LDL.LU R195, [R1+0xbe4] ;  /* 0x000be40001c37983 */ /* 0x002ea80000300800 */
[----:B------:R1:W-:Y:S01]  /*14610*/  STS.U16 [R15+0x1700], R188 ;  /* 0x001700bc0f007388 */ /* 0x0003e20000000400 */
[----:B----4-:R-:W-:-:S02]  /*14620*/  @!P0 IMAD.MOV.U32 R192, RZ, RZ, R2 ;  /* 0x000000ffffc08224 */ /* 0x010fc400078e0002 */
[----:B------:R-:W-:Y:S01]  /*14630*/  @!P0 IMAD.MOV.U32 R193, RZ, RZ, R237 ;  /* 0x000000ffffc18224 */ /* 0x000fe200078e00ed */
[----:B0-----:R-:W4:Y:S04]  /*14640*/  LDL.LU R189, [R1+0x228] ;  /* 0x0002280001bd7983 */ /* 0x001f280000300800 */
[----:B------:R0:W-:Y:S04]  /*14650*/  STS.U16 [R15+0x9700], R191 ;  /* 0x009700bf0f007388 */ /* 0x0001e80000000400 */
[----:B-1----:R-:W3:Y:S04]  /*14660*/  LDL.LU R188, [R1+0x220] ;  /* 0x0002200001bc7983 */ /* 0x002ee80000300800 */
[----:B------:R1:W-:Y:S04]  /*14670*/  STS.U16 [R15+0x1b00], R190 ;  /* 0x001b00be0f007388 */ /* 0x0003e80000000400 */
[----:B0-----:R-:W3:Y:S04]  /*14680*/  LDL.LU R191, [R1+0x1e4] ;  /* 0x0001e40001bf7983 */ /* 0x001ee80000300800 */
[----:B------:R0:W3:Y:S04]  /*14690*/  @!P0 LDG.E.U16 R222, desc[UR60][R192.64] ;  /* 0x0000003cc0de8981 */ /* 0x0000e8000c1e1500 */
[----:B-1----:R-:W3:Y:S04]  /*146a0*/  LDL.LU R190, [R1+0x1dc] ;  /* 0x0001dc0001be7983 */ /* 0x002ee80000300800 */
[----:B------:R1:W-:Y:S04]  /*146b0*/  STS.U16 [R15+0x9b00], R7 ;  /* 0x009b00070f007388 */ /* 0x0003e80000000400 */
[----:B------:R-:W3:Y:S04]  /*146c0*/  LDL.LU R192, [R1+0x1b8] ;  /* 0x0001b80001c07983 */ /* 0x000ee80000300800 */
[----:B------:R-:W3:Y:S04]  /*146d0*/  LDL.LU R193, [R1+0x1b4] ;  /* 0x0001b40001c17983 */ /* 0x000ee80000300800 */
[----:B-1----:R-:W3:Y:S04]  /*146e0*/  LDL.LU R7, [R1+0xd5c] ;  /* 0x000d5c0001077983 */ /* 0x002ee80000300800 */
[----:B------:R1:W-:Y:S04]  /*146f0*/  STS.U16 [R15+0x1f00], R14 ;  /* 0x001f000e0f007388 */ /* 0x0003e80000000400 */
[----:B------:R0:W-:Y:S04]  /*14700*/  STS.U16 [R15+0x9f00], R4 ;  /* 0x009f00040f007388 */ /* 0x0001e80000000400 */
[----:B------:R0:W-:Y:S04]  /*14710*/  STS.U16 [R15+0x2300], R8 ;  /* 0x002300080f007388 */ /* 0x0001e80000000400 */
[----:B-1----:R-:W2:Y:S04]  /*14720*/  LDL.LU R14, [R1+0xd58] ;  /* 0x000d5800010e7983 */ /* 0x002ea80000300800 */
[----:B0-----:R-:W4:Y:S04]  /*14730*/  LDL.LU R4, [R1+0xd54] ;  /* 0x000d540001047983 */ /* 0x001f280000300800 */
[----:B------:R-:W3:Y:S04]  /*14740*/  LDL.LU R8, [R1+0xd50] ;  /* 0x000d500001087983 */ /* 0x000ee80000300800 */
[----:B------:R0:W-:Y:S04]  /*14750*/  STS.U16 [R15+0xa300], R9 ;  /* 0x00a300090f007388 */ /* 0x0001e80000000400 */
[----:B------:R1:W-:Y:S04]  /*14760*/  STS.U16 [R15+0x2700], R21 ;  /* 0x002700150f007388 */ /* 0x0003e80000000400 */
[----:B------:R1:W-:Y:S04]  /*14770*/  STS.U16 [R15+0xa700], R13 ;  /* 0x00a7000d0f007388 */ /* 0x0003e80000000400 */
[----:B0-----:R-:W3:Y:S04]  /*14780*/  LDL.LU R9, [R1+0xd4c] ;  /* 0x000d4c0001097983 */ /* 0x001ee80000300800 */
[----:B-1----:R-:W3:Y:S04]  /*14790*/  LDL.LU R21, [R1+0xd48] ;  /* 0x000d480001157983 */ /* 0x002ee80000300800 */
[----:B------:R-:W3:Y:S04]  /*147a0*/  LDL.LU R13, [R1+0xd44] ;  /* 0x000d4400010d7983 */ /* 0x000ee80000300800 */
[----:B------:R0:W-:Y:S04]  /*147b0*/  STS.U16 [R15+0x2b00], R10 ;  /* 0x002b000a0f007388 */ /* 0x0001e80000000400 */
[----:B------:R1:W-:Y:S04]  /*147c0*/  STS.U16 [R15+0xab00], R11 ;  /* 0x00ab000b0f007388 */ /* 0x0003e80000000400 */
[----:B------:R1:W-:Y:S04]  /*147d0*/  STS.U16 [R15+0x2f00], R12 ;  /* 0x002f000c0f007388 */ /* 0x0003e80000000400 */
[----:B0-----:R-:W3:Y:S04]  /*147e0*/  LDL.LU R10, [R1+0xd40] ;  /* 0x000d4000010a7983 */ /* 0x001ee80000300800 */
[----:B-1----:R-:W3:Y:S04]  /*147f0*/  LDL.LU R11, [R1+0xd3c] ;  /* 0x000d3c00010b7983 */ /* 0x002ee80000300800 */
[----:B------:R-:W3:Y:S04]  /*14800*/  LDL.LU R12, [R1+0xd38] ;  /* 0x000d3800010c7983 */ /* 0x000ee80000300800 */
[----:B--2---:R-:W-:Y:S04]  /*14810*/  STS.U16 [R15+0xb700], R14 ;  /* 0x00b7000e0f007388 */ /* 0x004fe80000000400 */
[----:B----4-:R-:W-:Y:S04]  /*14820*/  STS.U16 [R15+0x3700], R4 ;  /* 0x003700040f007388 */ /* 0x010fe80000000400 */
[----:B---3--:R-:W-:Y:S04]  /*14830*/  STS.U16 [R15+0xb300], R21 ;  /* 0x00b300150f007388 */ /* 0x008fe80000000400 */
[----:B------:R-:W-:Y:S04]  /*14840*/  STS.U16 [R15+0x3300], R13 ;  /* 0x0033000d0f007388 */ /* 0x000fe80000000400 */
[----:B------:R0:W-:Y:S04]  /*14850*/  STS.U16 [R15+0xaf00], R12 ;  /* 0x00af000c0f007388 */ /* 0x0001e80000000400 */
[----:B0-----:R-:W2:Y:S04]  /*14860*/  LDL.LU R12, [R1+0xd34] ;  /* 0x000d3400010c7983 */ /* 0x001ea80000300800 */
[----:B------:R-:W3:Y:S04]  /*14870*/  LDL.LU R13, [R1+0xd30] ;  /* 0x000d3000010d7983 */ /* 0x000ee80000300800 */
[----:B------:R-:W4:Y:S04]  /*14880*/  LDL.LU R21, [R1+0xd2c] ;  /* 0x000d2c0001157983 */ /* 0x000f280000300800 */
[----:B------:R-:W2:Y:S04]  /*14890*/  LDL.LU R4, [R1+0xd28] ;  /* 0x000d280001047983 */ /* 0x000ea80000300800 */
[----:B------:R-:W3:Y:S04]  /*148a0*/  LDL.LU R14, [R1+0xd24] ;  /* 0x000d2400010e7983 */ /* 0x000ee80000300800 */
[----:B------:R0:W-:Y:S04]  /*148b0*/  STS.U16 [R15+0x3b00], R248 ;  /* 0x003b00f80f007388 */ /* 0x0001e80000000400 */
[----:B------:R1:W-:Y:S04]  /*148c0*/  STS.U16 [R15+0xbb00], R247 ;  /* 0x00bb00f70f007388 */ /* 0x0003e80000000400 */
[----:B------:R1:W-:Y:S04]  /*148d0*/  STS.U16 [R15+0x3f00], R238 ;  /* 0x003f00ee0f007388 */ /* 0x0003e80000000400 */
[----:B0-----:R-:W4:Y:S04]  /*148e0*/  LDL.LU R248, [R1+0x1c4] ;  /* 0x0001c40001f87983 */ /* 0x001f280000300800 */
[----:B-1----:R-:W4:Y:S04]  /*148f0*/  LDL.LU R247, [R1+0x1c8] ;  /* 0x0001c80001f77983 */ /* 0x002f280000300800 */
[----:B------:R-:W4:Y:S04]  /*14900*/  LDL.LU R238, [R1+0x1d4] ;  /* 0x0001d40001ee7983 */ /* 0x000f280000300800 */
[----:B------:R0:W-:Y:S04]  /*14910*/  STS.U16 [R15+0xbf00], R234 ;  /* 0x00bf00ea0f007388 */ /* 0x0001e80000000400 */
[----:B0-----:R-:W4:Y:S04]  /*14920*/  LDL.LU R234, [R1+0x1d8] ;  /* 0x0001d80001ea7983 */ /* 0x001f280000300800 */
[----:B---3--:R0:W-:Y:S04]  /*14930*/  STS.U16 [R14+0x380], R23 ;  /* 0x000380170e007388 */ /* 0x0081e80000000400 */
[----:B------:R1:W-:Y:S04]  /*14940*/  STS.U16 [R14+0x8380], R195 ;  /* 0x008380c30e007388 */ /* 0x0003e80000000400 */
[----:B------:R3:W-:Y:S04]  /*14950*/  STS.U16 [R14+0x780], R189 ;  /* 0x000780bd0e007388 */ /* 0x0007e80000000400 */
[----:B0-----:R-:W4:Y:S04]  /*14960*/  LDL.LU R23, [R1+0xd20] ;  /* 0x000d200001177983 */ /* 0x001f280000300800 */
[----:B-1----:R-:W4:Y:S04]  /*14970*/  LDL.LU R195, [R1+0xd1c] ;  /* 0x000d1c0001c37983 */ /* 0x002f280000300800 */
[----:B---3--:R-:W3:Y:S04]  /*14980*/  LDL.LU R189, [R1+0xd18] ;  /* 0x000d180001bd7983 */ /* 0x008ee80000300800 */
[----:B------:R0:W-:Y:S04]  /*14990*/  STS.U16 [R14+0x8780], R188 ;  /* 0x008780bc0e007388 */ /* 0x0001e80000000400 */
[----:B------:R1:W-:Y:S04]  /*149a0*/  STS.U16 [R14+0xb80], R191 ;  /* 0x000b80bf0e007388 */ /* 0x0003e80000000400 */
[----:B------:R2:W-:Y:S04]  /*149b0*/  STS.U16 [R14+0x8b80], R190 ;  /* 0x008b80be0e007388 */ /* 0x0005e80000000400 */
[----:B0-----:R-:W3:Y:S04]  /*149c0*/  LDL.LU R188, [R1+0xd14] ;  /* 0x000d140001bc7983 */ /* 0x001ee80000300800 */
[----:B-1----:R-:W3:Y:S04]  /*149d0*/  LDL.LU R191, [R1+0xd10] ;  /* 0x000d100001bf7983 */ /* 0x002ee80000300800 */
[----:B--2---:R-:W2:Y:S04]  /*149e0*/  LDL.LU R190, [R1+0xd0c] ;  /* 0x000d0c0001be7983 */ /* 0x004ea80000300800 */
[----:B------:R-:W-:Y:S04]  /*149f0*/  STS.U16 [R14+0x2780], R4 ;  /* 0x002780040e007388 */ /* 0x000fe80000000400 */
        /* <DEDUP_REMOVED lines=10> */
[----:B---3--:R-:W-:Y:S04]  /*14aa0*/  STS.U16 [R14+0x9f80], R189 ;  /* 0x009f80bd0e007388 */ /* 0x008fe80000000400 */
[----:B------:R-:W-:Y:S04]  /*14ab0*/  STS.U16 [R14+0x1f80], R188 ;  /* 0x001f80bc0e007388 */ /* 0x000fe80000000400 */
[----:B------:R-:W-:Y:S04]  /*14ac0*/  STS.U16 [R14+0x9b80], R191 ;  /* 0x009b80bf0e007388 */ /* 0x000fe80000000400 */
[----:B--2---:R0:W-:Y:S04]  /*14ad0*/  STS.U16 [R14+0x1b80], R190 ;  /* 0x001b80be0e007388 */ /* 0x0041e80000000400 */
[----:B0-----:R-:W2:Y:S04]  /*14ae0*/  LDL.LU R190, [R1+0xd08] ;  /* 0x000d080001be7983 */ /* 0x001ea80000300800 */
[----:B------:R-:W3:Y:S04]  /*14af0*/  LDL.LU R191, [R1+0xd04] ;  /* 0x000d040001bf7983 */ /* 0x000ee80000300800 */
[----:B------:R-:W4:Y:S04]  /*14b00*/  LDL.LU R188, [R1+0xd00] ;  /* 0x000d000001bc7983 */ /* 0x000f280000300800 */
[----:B------:R-:W4:Y:S04]  /*14b10*/  LDL.LU R189, [R1+0xcfc] ;  /* 0x000cfc0001bd7983 */ /* 0x000f280000300800 */
[----:B------:R-:W4:Y:S04]  /*14b20*/  LDL.LU R195, [R1+0xcf8] ;  /* 0x000cf80001c37983 */ /* 0x000f280000300800 */
[----:B------:R-:W2:Y:S04]  /*14b30*/  LDL.LU R23, [R1+0xcf4] ;  /* 0x000cf40001177983 */ /* 0x000ea80000300800 */
[----:B------:R-:W3:Y:S04]  /*14b40*/  LDL.LU R4, [R1+0xcf0] ;  /* 0x000cf00001047983 */ /* 0x000ee80000300800 */
[----:B------:R-:W4:Y:S04]  /*14b50*/  LDL.LU R21, [R1+0xcec] ;  /* 0x000cec0001157983 */ /* 0x000f280000300800 */
[----:B------:R-:W2:Y:S04]  /*14b60*/  LDL.LU R13, [R1+0xce8] ;  /* 0x000ce800010d7983 */ /* 0x000ea80000300800 */
[----:B------:R-:W3:Y:S04]  /*14b70*/  LDL.LU R12, [R1+0xce4] ;  /* 0x000ce400010c7983 */ /* 0x000ee80000300800 */
[----:B------:R-:W3:Y:S04]  /*14b80*/  LDL.LU R11, [R1+0xce0] ;  /* 0x000ce000010b7983 */ /* 0x000ee80000300800 */
[----:B------:R-:W3:Y:S04]  /*14b90*/  LDL.LU R10, [R1+0xcdc] ;  /* 0x000cdc00010a7983 */ /* 0x000ee80000300800 */
[----:B------:R-:W3:Y:S04]  /*14ba0*/  LDL.LU R9, [R1+0xcd8] ;  /* 0x000cd80001097983 */ /* 0x000ee80000300800 */
[----:B------:R-:W3:Y:S04]  /*14bb0*/  LDL.LU R8, [R1+0xcd4] ;  /* 0x000cd40001087983 */ /* 0x000ee80000300800 */
[----:B------:R-:W3:Y:S04]  /*14bc0*/  LDL.LU R7, [R1+0xcd0] ;  /* 0x000cd00001077983 */ /* 0x000ee80000300800 */
[----:B------:R-:W-:Y:S04]  /*14bd0*/  STS.U16 [R14+0xf80], R234 ;  /* 0x000f80ea0e007388 */ /* 0x000fe80000000400 */
[----:B------:R-:W-:Y:S04]  /*14be0*/  STS.U16 [R14+0x8f80], R238 ;  /* 0x008f80ee0e007388 */ /* 0x000fe80000000400 */
[----:B------:R-:W-:Y:S04]  /*14bf0*/  STS.U16 [R14+0x1380], R247 ;  /* 0x001380f70e007388 */ /* 0x000fe80000000400 */
[----:B------:R-:W-:Y:S04]  /*14c00*/  STS.U16 [R14+0x9380], R248 ;  /* 0x009380f80e007388 */ /* 0x000fe80000000400 */
[----:B------:R-:W-:Y:S04]  /*14c10*/  STS.U16 [R14+0x1780], R192 ;  /* 0x001780c00e007388 */ /* 0x000fe80000000400 */
[----:B------:R0:W-:Y:S04]  /*14c20*/  STS.U16 [R14+0x9780], R193 ;  /* 0x009780c10e007388 */ /* 0x0001e80000000400 */
[----:B------:R-:W-:Y:S04]  /*14c30*/  STS.U16 [R14+0xb780], R250 ;  /* 0x00b780fa0e007388 */ /* 0x000fe80000000400 */
[----:B------:R-:W-:Y:S04]  /*14c40*/  STS.U16 [R14+0x3b80], R244 ;  /* 0x003b80f40e007388 */ /* 0x000fe80000000400 */
[----:B------:R-:W-:Y:S04]  /*14c50*/  STS.U16 [R14+0xbb80], R240 ;  /* 0x00bb80f00e007388 */ /* 0x000fe80000000400 */
[----:B------:R-:W-:Y:S04]  /*14c60*/  STS.U16 [R14+0x3f80], R231 ;  /* 0x003f80e70e007388 */ /* 0x000fe80000000400 */
[----:B------:R-:W-:Y:S01]  /*14c70*/  STS.U16 [R14+0xbf80], R228 ;  /* 0x00bf80e40e007388 */ /* 0x000fe20000000400 */
[----:B0-----:R-:W0:Y:S01]  /*14c80*/  S2R R193, SR_CgaCtaId ;  /* 0x0000000000c17919 */ /* 0x001e220000008800 */
[----:B------:R-:W-:Y:S01]  /*14c90*/  MOV R192, 0x400 ;  /* 0x0000040000c07802 */ /* 0x000fe20000000f00 */
[----:B------:R-:W-:Y:S01]  /*14ca0*/  UMOV UR33, 0x40000040 ;  /* 0x4000004000217882 */ /* 0x000fe20000000000 */
[----:B------:R-:W-:Y:S01]  /*14cb0*/  UIADD3.64 UR52, UR4, 0x380, URZ ;  /* 0x0000038004347897 */ /* 0x000fe2000fffe03f */
[----:B------:R-:W3:Y:S01]  /*14cc0*/  LDL.LU R247, [R1+0xc00] ;  /* 0x000c000001f77983 */ /* 0x000ee20000300800 */
[----:B------:R-:W-:Y:S01]  /*14cd0*/  UMOV UR54, UR34 ;  /* 0x0000002200367c82 */ /* 0x000fe20008000000 */
[----:B------:R-:W-:Y:S01]  /*14ce0*/  UMOV UR55, UR35 ;  /* 0x0000002300377c82 */ /* 0x000fe20008000000 */
[----:B------:R-:W-:Y:S01]  /*14cf0*/  UIADD3.64 UR48, UR4, 0x400, URZ ;  /* 0x0000040004307897 */ /* 0x000fe2000fffe03f */
[----:B------:R-:W3:Y:S01]  /*14d00*/  LDL.LU R248, [R1+0xbfc] ;  /* 0x000bfc0001f87983 */ /* 0x000ee20000300800 */
[----:B0-----:R-:W-:-:S04]  /*14d10*/  LEA R192, R193, R192, 0x18 ;  /* 0x000000c0c1c07211 */ /* 0x001fc800078ec0ff */
[----:B------:R-:W-:-:S04]  /*14d20*/  SHF.R.U32.HI R192, RZ, 0x4, R192 ;  /* 0x00000004ffc07819 */ /* 0x000fc800000116c0 */
[----:B------:R-:W-:-:S04]  /*14d30*/  SGXT.U32 R192, R192, 0xe ;  /* 0x0000000ec0c0781a */ /* 0x000fc80000000000 */
[----:B------:R-:W-:Y:S01]  /*14d40*/  R2UR UR32, R192 ;  /* 0x00000000c02072ca */ /* 0x000fe200000e0000 */
[----:B------:R-:W-:Y:S01]  /*14d50*/  UMOV UR50, UR6 ;  /* 0x0000000600327c82 */ /* 0x000fe20008000000 */
[----:B------:R-:W-:Y:S01]  /*14d60*/  UMOV UR51, UR7 ;  /* 0x0000000700337c82 */ /* 0x000fe20008000000 */
[----:B------:R-:W3:Y:S04]  /*14d70*/  LDL.LU R192, [R1+0xbf8] ;  /* 0x000bf80001c07983 */ /* 0x000ee80000300800 */
[----:B------:R-:W3:Y:S04]  /*14d80*/  LDL.LU R193, [R1+0xbf4] ;  /* 0x000bf40001c17983 */ /* 0x000ee80000300800 */
        /* <DEDUP_REMOVED lines=8> */
[----:B--2---:R-:W-:Y:S04]  /*14e10*/  STS.U16 [R13+0x10080], R161 ;  /* 0x010080a10d007388 */ /* 0x004fe80000000400 */
        /* <DEDUP_REMOVED lines=54> */
[----:B------:R-:W-:Y:S01]  /*15180*/  STS.U16 [R7+0x11b80], R222 ;  /* 0x011b80de07007388 */ /* 0x000fe20000000400 */
[----:B------:R1:W-:Y:S06]  /*15190*/  MEMBAR.ALL.CTA ;  /* 0x0000000000007992 */ /* 0x0003ec0000008000 */
[----:B-1----:R-:W1:Y:S01]  /*151a0*/  FENCE.VIEW.ASYNC.S ;  /* 0x00000000000073c6 */ /* 0x002e620000000000 */
[----:B------:R-:W-:Y:S01]  /*151b0*/  UIADD3.64 UR56, UR4, 0xc00, URZ ;  /* 0x00000c0004387897 */ /* 0x000fe2000fffe03f */
[----:B------:R-:W-:Y:S01]  /*151c0*/  UMOV UR58, UR6 ;  /* 0x00000006003a7c82 */ /* 0x000fe20008000000 */
[----:B------:R-:W-:Y:S01]  /*151d0*/  UMOV UR59, UR7 ;  /* 0x00000007003b7c82 */ /* 0x000fe20008000000 */
[----:B0-----:R-:W2:Y:S01]  /*151e0*/  LDL R152, [R1+0xc08] ;  /* 0x000c080001987983 */ /* 0x001ea20000100800 */
[----:B-1----:R-:W-:Y:S06]  /*151f0*/  BAR.SYNC.DEFER_BLOCKING 0x0 ;  /* 0x0000000000007b1d */ /* 0x002fec0000010000 */
[----:B------:R-:W-:-:S06]  /*15200*/  WARPGROUP.ARRIVE ;  /* 0x00000000000079c5 */ /* 0x000fcc0000000000 */
[----:B------:R-:W-:Y:S04]  /*15210*/  HGMMA.64x64x16.F32 R120, gdesc[UR32].tnspA, R120 ;  /* 0x20e00000207879f0 */ /* 0x000fe80008700878 */
[----:B------:R-:W-:Y:S04]  /*15220*/  HGMMA.64x64x16.F32 R120, gdesc[UR4].tnspA, R120 ;  /* 0x20e00000047879f0 */ /* 0x000fe80008700878 */
[----:B------:R-:W-:Y:S04]  /*15230*/  HGMMA.64x64x16.F32 R120, gdesc[UR8].tnspA, R120 ;  /* 0x20e00000087879f0 */ /* 0x000fe80008700878 */
[----:B------:R-:W-:Y:S04]  /*15240*/  HGMMA.64x64x16.F32 R120, gdesc[UR12].tnspA, R120 ;  /* 0x20e000000c7879f0 */ /* 0x000fe80008700878 */
[----:B------:R-:W-:Y:S04]  /*15250*/  HGMMA.64x64x16.F32 R120, gdesc[UR16].tnspA, R120 ;  /* 0x20e00000107879f0 */ /* 0x000fe80008700878 */
[----:B------:R-:W-:Y:S04]  /*15260*/  HGMMA.64x64x16.F32 R120, gdesc[UR20].tnspA, R120 ;  /* 0x20e00000147879f0 */ /* 0x000fe80008700878 */
[----:B------:R-:W-:Y:S04]  /*15270*/  HGMMA.64x64x16.F32 R120, gdesc[UR24].tnspA, R120 ;  /* 0x20e00000187879f0 */ /* 0x000fe80008700878 */
[----:B------:R-:W-:Y:S04]  /*15280*/  HGMMA.64x64x16.F32 R120, gdesc[UR28].tnspA, R120 ;  /* 0x20e000001c7879f0 */ /* 0x000fe80008700878 */
[----:B------:R-:W-:Y:S01]  /*15290*/  HGMMA.64x64x16.F32 R88, gdesc[UR52].tnspA, R88 ;  /* 0x20e00000345879f0 */ /* 0x000fe20008700858 */
[----:B------:R-:W-:-:S03]  /*152a0*/  UIADD3.64 UR52, UR4, 0x480, URZ ;  /* 0x0000048004347897 */ /* 0x000fc6000fffe03f */
[----:B------:R-:W-:Y:S01]  /*152b0*/  HGMMA.64x64x16.F32 R88, gdesc[UR48].tnspA, R88 ;  /* 0x20e00000305879f0 */ /* 0x000fe20008700858 */
[----:B------:R-:W-:Y:S01]  /*152c0*/  UMOV UR54, UR10 ;  /* 0x0000000a00367c82 */ /* 0x000fe20008000000 */
[----:B------:R-:W-:Y:S01]  /*152d0*/  UMOV UR55, UR11 ;  /* 0x0000000b00377c82 */ /* 0x000fe20008000000 */
        /* <DEDUP_REMOVED lines=18> */
[----:B------:R-:W-:Y:S01]  /*15400*/  UIADD3.64 UR52, UR4, 0x780, URZ ;  /* 0x0000078004347897 */ /* 0x000fe2000fffe03f */
[----:B------:R-:W-:Y:S01]  /*15410*/  UMOV UR50, UR30 ;  /* 0x0000001e00327c82 */ /* 0x000fe20008000000 */
[----:B------:R-:W-:Y:S01]  /*15420*/  UMOV UR51, UR31 ;  /* 0x0000001f00337c82 */ /* 0x000fe20008000000 */
[----:B------:R-:W-:Y:S01]  /*15430*/  UMOV UR54, UR34 ;  /* 0x0000002200367c82 */ /* 0x000fe20008000000 */
[----:B------:R-:W-:Y:S01]  /*15440*/  UMOV UR55, UR35 ;  /* 0x0000002300377c82 */ /* 0x000fe20008000000 */
[----:B------:R-:W-:Y:S04]  /*15450*/  HGMMA.64x64x16.F32 R88, gdesc[UR48].tnspA, R88 ;  /* 0x20e00000305879f0 */ /* 0x000fe80008700858 */
[----:B------:R-:W-:Y:S01]  /*15460*/  HGMMA.64x64x16.F32 R56, gdesc[UR52].tnspA, R56 ;  /* 0x20e00000343879f0 */ /* 0x000fe20008700838 */
[----:B------:R-:W-:Y:S01]  /*15470*/  UIADD3.64 UR48, UR4, 0x800, URZ ;  /* 0x0000080004307897 */ /* 0x000fe2000fffe03f */
[----:B------:R-:W-:Y:S01]  /*15480*/  UMOV UR50, UR6 ;  /* 0x0000000600327c82 */ /* 0x000fe20008000000 */
[----:B------:R-:W-:Y:S01]  /*15490*/  UMOV UR51, UR7 ;  /* 0x0000000700337c82 */ /* 0x000fe20008000000 */
[----:B------:R-:W-:-:S06]  /*154a0*/  UIADD3.64 UR52, UR4, 0x880, URZ ;  /* 0x0000088004347897 */ /* 0x000fcc000fffe03f */
[----:B------:R-:W-:Y:S01]  /*154b0*/  HGMMA.64x64x16.F32 R56, gdesc[UR48].tnspA, R56 ;  /* 0x20e00000303879f0 */ /* 0x000fe20008700838 */
[----:B------:R-:W-:Y:S01]  /*154c0*/  UMOV UR54, UR10 ;  /* 0x0000000a00367c82 */ /* 0x000fe20008000000 */
[----:B------:R-:W-:Y:S01]  /*154d0*/  UMOV UR55, UR11 ;  /* 0x0000000b00377c82 */ /* 0x000fe20008000000 */
[----:B------:R-:W-:Y:S01]  /*154e0*/  UIADD3.64 UR48, UR4, 0x900, URZ ;  /* 0x0000090004307897 */ /* 0x000fe2000fffe03f */
[----:B------:R-:W-:Y:S01]  /*154f0*/  HGMMA.64x64x16.F32 R56, gdesc[UR52].tnspA, R56 ;  /* 0x20e00000343879f0 */ /* 0x000fe20008700838 */
[----:B------:R-:W-:Y:S01]  /*15500*/  UMOV UR50, UR14 ;  /* 0x0000000e00327c82 */ /* 0x000fe20008000000 */
[----:B------:R-:W-:Y:S01]  /*15510*/  UMOV UR51, UR15 ;  /* 0x0000000f00337c82 */ /* 0x000fe20008000000 */
[----:B------:R-:W-:-:S05]  /*15520*/  UIADD3.64 UR52, UR4, 0x980, URZ ;  /* 0x0000098004347897 */ /* 0x000fca000fffe03f */
        /* <DEDUP_REMOVED lines=13> */
[----:B------:R-:W-:Y:S01]  /*15600*/  UIADD3.64 UR52, UR4, 0xb80, URZ ;  /* 0x00000b8004347897 */ /* 0x000fe2000fffe03f */
[----:B------:R-:W-:Y:S01]  /*15610*/  UMOV UR50, UR30 ;  /* 0x0000001e00327c82 */ /* 0x000fe20008000000 */
[----:B------:R-:W-:Y:S01]  /*15620*/  UMOV UR51, UR31 ;  /* 0x0000001f00337c82 */ /* 0x000fe20008000000 */
[----:B------:R-:W-:Y:S01]  /*15630*/  UMOV UR54, UR34 ;  /* 0x0000002200367c82 */ /* 0x000fe20008000000 */
[----:B------:R-:W-:-:S03]  /*15640*/  UMOV UR55, UR35 ;  /* 0x0000002300377c82 */ /* 0x000fc60008000000 */
[----:B------:R-:W-:Y:S04]  /*15650*/  HGMMA.64x64x16.F32 R56, gdesc[UR48].tnspA, R56 ;  /* 0x20e00000303879f0 */ /* 0x000fe80008700838 */
[----:B------:R-:W-:Y:S01]  /*15660*/  HGMMA.64x64x16.F32 R24, gdesc[UR52].tnspA, R24 ;  /* 0x20e00000341879f0 */ /* 0x000fe20008700818 */
[----:B------:R-:W-:Y:S02]  /*15670*/  R2UR UR48, R248 ;  /* 0x00000000f83072ca */ /* 0x000fe400000e0000 */
[----:B------:R-:W-:Y:S02]  /*15680*/  R2UR UR53, R192 ;  /* 0x00000000c03572ca */ /* 0x000fe400000e0000 */
[----:B------:R-:W-:Y:S01]  /*15690*/  R2UR UR52, R193 ;  /* 0x00000000c13472ca */ /* 0x000fe200000e0000 */
[----:B------:R-:W-:Y:S01]  /*156a0*/  HGMMA.64x64x16.F32 R24, gdesc[UR56].tnspA, R24 ;  /* 0x20e00000381879f0 */ /* 0x000fe20008700818 */
[----:B------:R-:W-:-:S02]  /*156b0*/  R2UR UR57, R4 ;  /* 0x00000000043972ca */ /* 0x000fc400000e0000 */
[----:B------:R-:W3:Y:S04]  /*156c0*/  LDL.LU R4, [R1+0xccc] ;  /* 0x000ccc0001047983 */ /* 0x000ee80000300800 */
[----:B------:R-:W4:Y:S04]  /*156d0*/  LDL.LU R248, [R1+0xbe0] ;  /* 0x000be00001f87983 */ /* 0x000f280000300800 */
[----:B------:R-:W2:Y:S04]  /*156e0*/  LDL.LU R192, [R1+0xbd8] ;  /* 0x000bd80001c07983 */ /* 0x000ea80000300800 */
[----:B------:R-:W2:Y:S04]  /*156f0*/  LDL.LU R155, [R1+0xbd0] ;  /* 0x000bd000019b7983 */ /* 0x000ea80000300800 */
[----:B------:R-:W2:Y:S04]  /*15700*/  LDL.LU R153, [R1+0xbc8] ;  /* 0x000bc80001997983 */ /* 0x000ea80000300800 */
[----:B------:R-:W2:Y:S01]  /*15710*/  LDL.LU R193, [R1+0xbc0] ;  /* 0x000bc00001c17983 */ /* 0x000ea20000300800 */
[----:B------:R-:W-:-:S02]  /*15720*/  R2UR UR56, R23 ;  /* 0x00000000173872ca */ /* 0x000fc400000e0000 */
[----:B------:R-:W0:Y:S01]  /*15730*/  LDC R23, c[0x0][0x238] ;  /* 0x00008e00ff177b82 */ /* 0x000e220000000800 */
[----:B------:R-:W2:Y:S04]  /*15740*/  LDL.LU R250, [R1+0xbb8] ;  /* 0x000bb80001fa7983 */ /* 0x000ea80000300800 */
[----:B------:R-:W2:Y:S04]  /*15750*/  LDL.LU R234, [R1+0xbdc] ;  /* 0x000bdc0001ea7983 */ /* 0x000ea80000300800 */
[----:B------:R-:W2:Y:S04]  /*15760*/  LDL.LU R228, [R1+0xbb0] ;  /* 0x000bb00001e47983 */ /* 0x000ea80000300800 */
[----:B------:R-:W2:Y:S04]  /*15770*/  LDL.LU R238, [R1+0xbd4] ;  /* 0x000bd40001ee7983 */ /* 0x000ea80000300800 */
[----:B------:R-:W2:Y:S01]  /*15780*/  LDL.LU R240, [R1+0xba8] ;  /* 0x000ba80001f07983 */ /* 0x000ea20000300800 */
[----:B0-----:R-:W-:-:S04]  /*15790*/  IMAD.SHL.U32 R23, R23, 0x80, RZ ;  /* 0x0000008017177824 */ /* 0x001fc800078e00ff */
[----:B------:R-:W-:Y:S01]  /*157a0*/  IMAD.SHL.U32 R23, R23, 0x2, RZ ;  /* 0x0000000217177824 */ /* 0x000fe200078e00ff */
[----:B------:R-:W-:Y:S02]  /*157b0*/  R2UR UR49, R247 ;  /* 0x00000000f73172ca */ /* 0x000fe400000e0000 */
[----:B------:R-:W2:Y:S02]  /*157c0*/  LDL.LU R247, [R1+0xbcc] ;  /* 0x000bcc0001f77983 */ /* 0x000ea40000300800 */
[-C--:B------:R-:W-:Y:S02]  /*157d0*/  IADD3 R190, P1, R190, R23.reuse, RZ ;  /* 0x00000017bebe7210 */ /* 0x080fe40007f3e0ff */
[----:B------:R-:W2:Y:S04]  /*157e0*/  LDL.LU R161, [R1+0xba0] ;  /* 0x000ba00001a17983 */ /* 0x000ea80000300800 */
[----:B------:R-:W2:Y:S04]  /*157f0*/  LDL.LU R244, [R1+0xbc4] ;  /* 0x000bc40001f47983 */ /* 0x000ea80000300800 */
[----:B------:R-:W2:Y:S04]  /*15800*/  LDL.LU R160, [R1+0xb98] ;  /* 0x000b980001a07983 */ /* 0x000ea80000300800 */
[----:B------:R-:W2:Y:S04]  /*15810*/  LDL.LU R154, [R1+0xbbc] ;  /* 0x000bbc00019a7983 */ /* 0x000ea80000300800 */
[----:B------:R-:W2:Y:S01]  /*15820*/  LDL.LU R231, [R1+0xb90] ;  /* 0x000b900001e77983 */ /* 0x000ea20000300800 */
[----:B---3--:R-:W-:Y:S01]  /*15830*/  IMAD.X R191, R191, 0x1, R4, P1 ;  /* 0x00000001bfbf7824 */ /* 0x008fe200008e0604 */
[----:B----4-:R-:W-:-:S05]  /*15840*/  IADD3 R248, P1, R248, R23, RZ ;  /* 0x00000017f8f87210 */ /* 0x010fca0007f3e0ff */
[----:B------:R0:W-:Y:S01]  /*15850*/  STL [R1+0xbe0], R248 ;  /* 0x000be0f801007387 */ /* 0x0001e20000100800 */
[-C--:B--2---:R-:W-:Y:S02]  /*15860*/  IADD3 R192, P2, R192, R23.reuse, RZ ;  /* 0x00000017c0c07210 */ /* 0x084fe40007f5e0ff */
[-C--:B------:R-:W-:Y:S01]  /*15870*/  IADD3 R155, P3, R155, R23.reuse, RZ ;  /* 0x000000179b9b7210 */ /* 0x080fe20007f7e0ff */
[----:B0-----:R-:W2:Y:S01]  /*15880*/  LDL.LU R248, [R1+0xbb4] ;  /* 0x000bb40001f87983 */ /* 0x001ea20000300800 */
[-C--:B------:R-:W-:Y:S02]  /*15890*/  IADD3 R153, P4, R153, R23.reuse, RZ ;  /* 0x0000001799997210 */ /* 0x080fe40007f9e0ff */
[-C--:B------:R-:W-:Y:S01]  /*158a0*/  IADD3 R193, P5, R193, R23.reuse, RZ ;  /* 0x00000017c1c17210 */ /* 0x080fe20007fbe0ff */
[----:B------:R0:W-:Y:S04]  /*158b0*/  STL [R1+0xbd8], R192 ;  /* 0x000bd8c001007387 */ /* 0x0001e80000100800 */
[----:B0-----:R-:W3:Y:S04]  /*158c0*/  LDL.LU R192, [R1+0xb88] ;  /* 0x000b880001c07983 */ /* 0x001ee80000300800 */
[----:B------:R-:W4:Y:S04]  /*158d0*/  LDL.LU R159, [R1+0xbac] ;  /* 0x000bac00019f7983 */ /* 0x000f280000300800 */
[----:B------:R-:W-:Y:S04]  /*158e0*/  STL [R1+0xbd0], R155 ;  /* 0x000bd09b01007387 */ /* 0x000fe80000100800 */
[----:B------:R-:W4:Y:S04]  /*158f0*/  LDL.LU R158, [R1+0xb80] ;  /* 0x000b8000019e7983 */ /* 0x000f280000300800 */
[----:B------:R-:W-:Y:S04]  /*15900*/  STL [R1+0xbc8], R153 ;  /* 0x000bc89901007387 */ /* 0x000fe80000100800 */
[----:B------:R0:W-:Y:S04]  /*15910*/  STL [R1+0xbc0], R193 ;  /* 0x000bc0c101007387 */ /* 0x0001e80000100800 */
[----:B0-----:R-:W4:Y:S01]  /*15920*/  LDL.LU R193, [R1+0xba4] ;  /* 0x000ba40001c17983 */ /* 0x001f220000300800 */
[----:B------:R-:W-:Y:S01]  /*15930*/  IADD3 R250, P6, R250, R23, RZ ;  /* 0x00000017fafa7210 */ /* 0x000fe20007fde0ff */
[----:B------:R-:W-:-:S02]  /*15940*/  IMAD.X R234, R234, 0x1, R4, P1 ;  /* 0x00000001eaea7824 */ /* 0x000fc400008e0604 */
[----:B------:R-:W4:Y:S04]  /*15950*/  LDL.LU R157, [R1+0xb78] ;  /* 0x000b7800019d7983 */ /* 0x000f280000300800 */
[----:B------:R0:W-:Y:S01]  /*15960*/  STL [R1+0xbb8], R250 ;  /* 0x000bb8fa01007387 */ /* 0x0001e20000100800 */
[----:B------:R-:W-:Y:S01]  /*15970*/  IMAD.X R238, R238, 0x1, R4, P2 ;  /* 0x00000001eeee7824 */ /* 0x000fe200010e0604 */
[-C--:B------:R-:W-:Y:S02]  /*15980*/  IADD3 R228, P1, R228, R23.reuse, RZ ;  /* 0x00000017e4e47210 */ /* 0x080fe40007f3e0ff */
[----:B0-----:R-:W4:Y:S04]  /*15990*/  LDL.LU R250, [R1+0xb9c] ;  /* 0x000b9c0001fa7983 */ /* 0x001f280000300800 */
[----:B------:R-:W4:Y:S04]  /*159a0*/  LDL.LU R153, [R1+0xb70] ;  /* 0x000b700001997983 */ /* 0x000f280000300800 */
[----:B------:R0:W-:Y:S01]  /*159b0*/  STL [R1+0xbdc], R234 ;  /* 0x000bdcea01007387 */ /* 0x0001e20000100800 */
[----:B------:R-:W-:-:S03]  /*159c0*/  IADD3 R240, P2, R240, R23, RZ ;  /* 0x00000017f0f07210 */ /* 0x000fc60007f5e0ff */
[----:B0-----:R-:W4:Y:S04]  /*159d0*/  LDL.LU R234, [R1+0xb94] ;  /* 0x000b940001ea7983 */ /* 0x001f280000300800 */
[----:B------:R0:W-:Y:S01]  /*159e0*/  STL [R1+0xbd4], R238 ;  /* 0x000bd4ee01007387 */ /* 0x0001e20000100800 */
[----:B------:R-:W-:-:S03]  /*159f0*/  IMAD.X R247, R247, 0x1, R4, P3 ;  /* 0x00000001f7f77824 */ /* 0x000fc600018e0604 */
[----:B0-----:R-:W4:Y:S04]  /*15a00*/  LDL.LU R238, [R1+0xb68] ;  /* 0x000b680001ee7983 */ /* 0x001f280000300800 */
[----:B------:R-:W-:Y:S04]  /*15a10*/  STL [R1+0xbb0], R228 ;  /* 0x000bb0e401007387 */ /* 0x000fe80000100800 */
[----:B------:R-:W4:Y:S04]  /*15a20*/  LDL.LU R156, [R1+0xb8c] ;  /* 0x000b8c00019c7983 */ /* 0x000f280000300800 */
[----:B------:R0:W-:Y:S01]  /*15a30*/  STL [R1+0xba8], R240 ;  /* 0x000ba8f001007387 */ /* 0x0001e20000100800 */
[----:B------:R-:W-:Y:S01]  /*15a40*/  IMAD.X R244, R244, 0x1, R4, P4 ;  /* 0x00000001f4f47824 */ /* 0x000fe200020e0604 */
[----:B------:R-:W-:-:S02]  /*15a50*/  IADD3 R161, P3, R161, R23, RZ ;  /* 0x00000017a1a17210 */ /* 0x000fc40007f7e0ff */
[----:B0-----:R-:W4:Y:S04]  /*15a60*/  LDL.LU R240, [R1+0xb60] ;  /* 0x000b600001f07983 */ /* 0x001f280000300800 */
[----:B------:R-:W4:Y:S04]  /*15a70*/  LDL.LU R155, [R1+0xb84] ;  /* 0x000b8400019b7983 */ /* 0x000f280000300800 */
[----:B------:R-:W4:Y:S04]  /*15a80*/  LDL.LU R228, [R1+0xb58] ;  /* 0x000b580001e47983 */ /* 0x000f280000300800 */
[----:B------:R0:W-:Y:S01]  /*15a90*/  STL [R1+0xbcc], R247 ;  /* 0x000bccf701007387 */ /* 0x0001e20000100800 */
[----:B------:R-:W-:Y:S01]  /*15aa0*/  IADD3 R160, P4, R160, R23, RZ ;  /* 0x00000017a0a07210 */ /* 0x000fe20007f9e0ff */
[----:B------:R-:W-:-:S02]  /*15ab0*/  IMAD.X R154, R154, 0x1, R4, P5 ;  /* 0x000000019a9a7824 */ /* 0x000fc400028e0604 */
[----:B0-----:R-:W4:Y:S04]  /*15ac0*/  LDL.LU R247, [R1+0xb7c] ;  /* 0x000b7c0001f77983 */ /* 0x001f280000300800 */
[----:B------:R0:W-:Y:S01]  /*15ad0*/  STL [R1+0xbc4], R244 ;  /* 0x000bc4f401007387 */ /* 0x0001e20000100800 */
[----:B------:R-:W-:-:S03]  /*15ae0*/  IADD3 R231, P5, R231, R23, RZ ;  /* 0x00000017e7e77210 */ /* 0x000fc60007fbe0ff */
[----:B0-----:R-:W4:Y:S04]  /*15af0*/  LDL.LU R244, [R1+0xb50] ;  /* 0x000b500001f47983 */ /* 0x001f280000300800 */
[----:B------:R-:W-:Y:S04]  /*15b00*/  STL [R1+0xba0], R161 ;  /* 0x000ba0a101007387 */ /* 0x000fe80000100800 */
[----:B------:R-:W-:Y:S01]  /*15b10*/  STL [R1+0xb98], R160 ;  /* 0x000b98a001007387 */ /* 0x000fe20000100800 */
[----:B--2---:R-:W-:-:S05]  /*15b20*/  IMAD.X R248, R248, 0x1, R4, P6 ;  /* 0x00000001f8f87824 */ /* 0x004fca00030e0604 */
[----:B------:R0:W-:Y:S04]  /*15b30*/  STL [R1+0xbb4], R248 ;  /* 0x000bb4f801007387 */ /* 0x0001e80000100800 */
[----:B------:R1:W-:Y:S01]  /*15b40*/  STL [R1+0xbbc], R154 ;  /* 0x000bbc9a01007387 */ /* 0x0003e20000100800 */
[----:B---3--:R-:W-:-:S03]  /*15b50*/  IADD3 R192, P6, R192, R23, RZ ;  /* 0x00000017c0c07210 */ /* 0x008fc60007fde0ff */
[----:B0-----:R-:W2:Y:S04]  /*15b60*/  LDL.LU R248, [R1+0xb74] ;  /* 0x000b740001f87983 */ /* 0x001ea80000300800 */
[----:B------:R0:W-:Y:S04]  /*15b70*/  STL [R1+0xb90], R231 ;  /* 0x000b90e701007387 */ /* 0x0001e80000100800 */
[----:B-1----:R-:W3:Y:S01]  /*15b80*/  LDL.LU R154, [R1+0xb48] ;  /* 0x000b4800019a7983 */ /* 0x002ee20000300800 */
[----:B----4-:R-:W-:-:S03]  /*15b90*/  IMAD.X R159, R159, 0x1, R4, P1 ;  /* 0x000000019f9f7824 */ /* 0x010fc600008e0604 */
[----:B0-----:R-:W4:Y:S04]  /*15ba0*/  LDL.LU R231, [R1+0xb6c] ;  /* 0x000b6c0001e77983 */ /* 0x001f280000300800 */
[----:B------:R0:W-:Y:S04]  /*15bb0*/  STL [R1+0xb88], R192 ;  /* 0x000b88c001007387 */ /* 0x0001e80000100800 */
[----:B0-----:R-:W4:Y:S01]  /*15bc0*/  LDL.LU R192, [R1+0xb40] ;  /* 0x000b400001c07983 */ /* 0x001f220000300800 */
[----:B------:R-:W-:-:S05]  /*15bd0*/  IMAD.X R193, R193, 0x1, R4, P2 ;  /* 0x00000001c1c17824 */ /* 0x000fca00010e0604 */
[----:B------:R0:W-:Y:S04]  /*15be0*/  STL [R1+0xba4], R193 ;  /* 0x000ba4c101007387 */ /* 0x0001e80000100800 */
[----:B------:R-:W-:Y:S04]  /*15bf0*/  STL [R1+0xbac], R159 ;  /* 0x000bac9f01007387 */ /* 0x000fe80000100800 */
[----:B0-----:R-:W4:Y:S01]  /*15c00*/  LDL.LU R193, [R1+0xb64] ;  /* 0x000b640001c17983 */ /* 0x001f220000300800 */
[-C--:B------:R-:W-:Y:S01]  /*15c10*/  IADD3 R158, P1, R158, R23.reuse, RZ ;  /* 0x000000179e9e7210 */ /* 0x080fe20007f3e0ff */
[----:B------:R-:W-:Y:S01]  /*15c20*/  IMAD.X R250, R250, 0x1, R4, P3 ;  /* 0x00000001fafa7824 */ /* 0x000fe200018e0604 */
[----:B------:R-:W-:-:S03]  /*15c30*/  IADD3 R157, P2, R157, R23, RZ ;  /* 0x000000179d9d7210 */ /* 0x000fc60007f5e0ff */
[----:B------:R-:W-:Y:S01]  /*15c40*/  STL [R1+0xb80], R158 ;  /* 0x000b809e01007387 */ /* 0x000fe20000100800 */
[----:B------:R-:W-:-:S03]  /*15c50*/  IADD3 R153, P3, R153, R23, RZ ;  /* 0x0000001799997210 */ /* 0x000fc60007f7e0ff */
[----:B------:R0:W-:Y:S04]  /*15c60*/  STL [R1+0xb9c], R250 ;  /* 0x000b9cfa01007387 */ /* 0x0001e80000100800 */
[----:B0-----:R-:W4:Y:S01]  /*15c70*/  LDL.LU R250, [R1+0xb38] ;  /* 0x000b380001fa7983 */ /* 0x001f220000300800 */
[----:B------:R-:W-:-:S03]  /*15c80*/  IMAD.X R234, R234, 0x1, R4, P4 ;  /* 0x00000001eaea7824 */ /* 0x000fc600020e0604 */
[----:B------:R-:W-:Y:S04]  /*15c90*/  STL [R1+0xb78], R157 ;  /* 0x000b789d01007387 */ /* 0x000fe80000100800 */
[----:B------:R0:W-:Y:S01]  /*15ca0*/  STL [R1+0xb70], R153 ;  /* 0x000b709901007387 */ /* 0x0001e20000100800 */
[----:B------:R-:W-:-:S03]  /*15cb0*/  IADD3 R238, P4, R238, R23, RZ ;  /* 0x00000017eeee7210 */ /* 0x000fc60007f9e0ff */
[----:B0-----:R-:W4:Y:S04]  /*15cc0*/  LDL.LU R153, [R1+0xb5c] ;  /* 0x000b5c0001997983 */ /* 0x001f280000300800 */
[----:B------:R0:W-:Y:S01]  /*15cd0*/  STL [R1+0xb94], R234 ;  /* 0x000b94ea01007387 */ /* 0x0001e20000100800 */
[----:B------:R-:W-:-:S03]  /*15ce0*/  IMAD.X R156, R156, 0x1, R4, P5 ;  /* 0x000000019c9c7824 */ /* 0x000fc600028e0604 */
[----:B0-----:R-:W4:Y:S04]  /*15cf0*/  LDL.LU R234, [R1+0xb30] ;  /* 0x000b300001ea7983 */ /* 0x001f280000300800 */
[----:B------:R0:W-:Y:S01]  /*15d00*/  STL [R1+0xb68], R238 ;  /* 0x000b68ee01007387 */ /* 0x0001e20000100800 */
[-C--:B------:R-:W-:Y:S01]  /*15d10*/  IADD3 R240, P5, R240, R23.reuse, RZ ;  /* 0x00000017f0f07210 */ /* 0x080fe20007fbe0ff */
[----:B------:R-:W-:Y:S02]  /*15d20*/  IMAD.X R155, R155, 0x1, R4, P6 ;  /* 0x000000019b9b7824 */ /* 0x000fe400030e0604 */
[----:B0-----:R-:W4:Y:S01]  /*15d30*/  LDL.LU R238, [R1+0xb54] ;  /* 0x000b540001ee7983 */ /* 0x001f220000300800 */
[----:B------:R-:W-:-:S03]  /*15d40*/  IADD3 R228, P6, R228, R23, RZ ;  /* 0x00000017e4e47210 */ /* 0x000fc60007fde0ff */
[----:B------:R0:W-:Y:S01]  /*15d50*/  STL [R1+0xb60], R240 ;  /* 0x000b60f001007387 */ /* 0x0001e20000100800 */
[----:B------:R-:W-:-:S03]  /*15d60*/  IMAD.X R247, R247, 0x1, R4, P1 ;  /* 0x00000001f7f77824 */ /* 0x000fc600008e0604 */
[----:B0-----:R-:W4:Y:S04]  /*15d70*/  LDL.LU R240, [R1+0xb28] ;  /* 0x000b280001f07983 */ /* 0x001f280000300800 */
[----:B------:R-:W-:Y:S04]  /*15d80*/  STL [R1+0xb8c], R156 ;  /* 0x000b8c9c01007387 */ /* 0x000fe80000100800 */
[----:B------:R-:W4:Y:S04]  /*15d90*/  LDL.LU R161, [R1+0xb4c] ;  /* 0x000b4c0001a17983 */ /* 0x000f280000300800 */
[----:B------:R-:W-:Y:S01]  /*15da0*/  STL [R1+0xb84], R155 ;  /* 0x000b849b01007387 */ /* 0x000fe20000100800 */
[----:B------:R-:W-:-:S03]  /*15db0*/  IADD3 R244, P1, R244, R23, RZ ;  /* 0x00000017f4f47210 */ /* 0x000fc60007f3e0ff */
[----:B------:R0:W-:Y:S04]  /*15dc0*/  STL [R1+0xb7c], R247 ;  /* 0x000b7cf701007387 */ /* 0x0001e80000100800 */
[----:B------:R1:W-:Y:S04]  /*15dd0*/  STL [R1+0xb58], R228 ;  /* 0x000b58e401007387 */ /* 0x0003e80000100800 */
[----:B0-----:R-:W4:Y:S04]  /*15de0*/  LDL.LU R247, [R1+0xb20] ;  /* 0x000b200001f77983 */ /* 0x001f280000300800 */
[----:B------:R-:W4:Y:S04]  /*15df0*/  LDL.LU R160, [R1+0xb44] ;  /* 0x000b440001a07983 */ /* 0x000f280000300800 */
[----:B------:R-:W4:Y:S04]  /*15e00*/  LDL.LU R155, [R1+0xb18] ;  /* 0x000b1800019b7983 */ /* 0x000f280000300800 */
[----:B-1----:R-:W4:Y:S04]  /*15e10*/  LDL.LU R228, [R1+0xb3c] ;  /* 0x000b3c0001e47983 */ /* 0x002f280000300800 */
[----:B------:R0:W-:Y:S04]  /*15e20*/  STL [R1+0xb50], R244 ;  /* 0x000b50f401007387 */ /* 0x0001e80000100800 */
[----:B0-----:R-:W4:Y:S01]  /*15e30*/  LDL.LU R244, [R1+0xb10] ;  /* 0x000b100001f47983 */ /* 0x001f220000300800 */
[----:B--2---:R-:W-:-:S05]  /*15e40*/  IMAD.X R248, R248, 0x1, R4, P2 ;  /* 0x00000001f8f87824 */ /* 0x004fca00010e0604 */
[----:B------:R0:W-:Y:S01]  /*15e50*/  STL [R1+0xb74], R248 ;  /* 0x000b74f801007387 */ /* 0x0001e20000100800 */
[-C--:B---3--:R-:W-:Y:S01]  /*15e60*/  IADD3 R154, P2, R154, R23.reuse, RZ ;  /* 0x000000179a9a7210 */ /* 0x088fe20007f5e0ff */
[----:B----4-:R-:W-:Y:S02]  /*15e70*/  IMAD.X R231, R231, 0x1, R4, P3 ;  /* 0x00000001e7e77824 */ /* 0x010fe400018e0604 */
[----:B0-----:R-:W2:Y:S04]  /*15e80*/  LDL.LU R248, [R1+0xb34] ;  /* 0x000b340001f87983 */ /* 0x001ea80000300800 */
[----:B------:R-:W3:Y:S04]  /*15e90*/  LDL.LU R159, [R1+0xb08] ;  /* 0x000b0800019f7983 */ /* 0x000ee80000300800 */
[----:B------:R-:W-:Y:S04]  /*15ea0*/  STL [R1+0xb48], R154 ;  /* 0x000b489a01007387 */ /* 0x000fe80000100800 */
[----:B------:R-:W4:Y:S01]  /*15eb0*/  LDL.LU R158, [R1+0xb2c] ;  /* 0x000b2c00019e7983 */ /* 0x000f220000300800 */
[----:B------:R-:W-:-:S03]  /*15ec0*/  IADD3 R192, P3, R192, R23, RZ ;  /* 0x00000017c0c07210 */ /* 0x000fc60007f7e0ff */
[----:B------:R-:W-:Y:S04]  /*15ed0*/  STL [R1+0xb6c], R231 ;  /* 0x000b6ce701007387 */ /* 0x000fe80000100800 */
[----:B------:R0:W-:Y:S01]  /*15ee0*/  STL [R1+0xb40], R192 ;  /* 0x000b40c001007387 */ /* 0x0001e20000100800 */
[----:B------:R-:W-:-:S03]  /*15ef0*/  IMAD.X R193, R193, 0x1, R4, P4 ;  /* 0x00000001c1c17824 */ /* 0x000fc600020e0604 */
[----:B0-----:R-:W4:Y:S04]  /*15f00*/  LDL.LU R192, [R1+0xb00] ;  /* 0x000b000001c07983 */ /* 0x001f280000300800 */
[----:B------:R-:W4:Y:S04]  /*15f10*/  LDL.LU R157, [R1+0xb24] ;  /* 0x000b2400019d7983 */ /* 0x000f280000300800 */
[----:B------:R0:W-:Y:S04]  /*15f20*/  STL [R1+0xb64], R193 ;  /* 0x000b64c101007387 */ /* 0x0001e80000100800 */
[----:B0-----:R-:W4:Y:S01]  /*15f30*/  LDL.LU R193, [R1+0xaf8] ;  /* 0x000af80001c17983 */ /* 0x001f220000300800 */
[----:B------:R-:W-:-:S03]  /*15f40*/  IADD3 R250, P4, R250, R23, RZ ;  /* 0x00000017fafa7210 */ /* 0x000fc60007f9e0ff */
[----:B------:R-:W4:Y:S04]  /*15f50*/  LDL.LU R231, [R1+0xb1c] ;  /* 0x000b1c0001e77983 */ /* 0x000f280000300800 */
[----:B------:R0:W-:Y:S04]  /*15f60*/  STL [R1+0xb38], R250 ;  /* 0x000b38fa01007387 */ /* 0x0001e80000100800 */
[----:B0-----:R-:W4:Y:S01]  /*15f70*/  LDL.LU R250, [R1+0xaf0] ;  /* 0x000af00001fa7983 */ /* 0x001f220000300800 */
[----:B------:R-:W-:Y:S01]  /*15f80*/  IMAD.X R153, R153, 0x1, R4, P5 ;  /* 0x0000000199997824 */ /* 0x000fe200028e0604 */
[----:B------:R-:W-:-:S05]  /*15f90*/  IADD3 R234, P5, R234, R23, RZ ;  /* 0x00000017eaea7210 */ /* 0x000fca0007fbe0ff */
[----:B------:R0:W-:Y:S01]  /*15fa0*/  STL [R1+0xb30], R234 ;  /* 0x000b30ea01007387 */ /* 0x0001e20000100800 */
[----:B------:R-:W-:-:S03]  /*15fb0*/  IMAD.X R238, R238, 0x1, R4, P6 ;  /* 0x00000001eeee7824 */ /* 0x000fc600030e0604 */
[----:B0-----:R-:W4:Y:S04]  /*15fc0*/  LDL.LU R234, [R1+0xb14] ;  /* 0x000b140001ea7983 */ /* 0x001f280000300800 */
[----:B------:R-:W-:Y:S04]  /*15fd0*/  STL [R1+0xb5c], R153 ;  /* 0x000b5c9901007387 */ /* 0x000fe80000100800 */
[----:B------:R-:W4:Y:S04]  /*15fe0*/  LDL.LU R156, [R1+0xae8] ;  /* 0x000ae800019c7983 */ /* 0x000f280000300800 */
[----:B------:R0:W-:Y:S01]  /*15ff0*/  STL [R1+0xb54], R238 ;  /* 0x000b54ee01007387 */ /* 0x0001e20000100800 */
[----:B------:R-:W-:-:S03]  /*16000*/  IADD3 R240, P6, R240, R23, RZ ;  /* 0x00000017f0f07210 */ /* 0x000fc60007fde0ff */
[----:B0-----:R-:W4:Y:S01]  /*16010*/  LDL.LU R238, [R1+0xb0c] ;  /* 0x000b0c0001ee7983 */ /* 0x001f220000300800 */
[----:B------:R-:W-:-:S03]  /*16020*/  IMAD.X R161, R161, 0x1, R4, P1 ;  /* 0x00000001a1a17824 */ /* 0x000fc600008e0604 */
[----:B------:R-:W4:Y:S04]  /*16030*/  LDL.LU R154, [R1+0xae0] ;  /* 0x000ae000019a7983 */ /* 0x000f280000300800 */
[----:B------:R-:W4:Y:S04]  /*16040*/  LDL.LU R153, [R1+0xb04] ;  /* 0x000b040001997983 */ /* 0x000f280000300800 */
[----:B------:R0:W-:Y:S01]  /*16050*/  STL [R1+0xb28], R240 ;  /* 0x000b28f001007387 */ /* 0x0001e20000100800 */
[----:B------:R-:W-:-:S03]  /*16060*/  IADD3 R247, P1, R247, R23, RZ ;  /* 0x00000017f7f77210 */ /* 0x000fc60007f3e0ff */
[----:B0-----:R-:W4:Y:S01]  /*16070*/  LDL.LU R240, [R1+0xad8] ;  /* 0x000ad80001f07983 */ /* 0x001f220000300800 */
[--C-:B------:R-:W-:Y:S01]  /*16080*/  IMAD.X R160, R160, 0x1, R4.reuse, P2 ;  /* 0x00000001a0a07824 */ /* 0x100fe200010e0604 */
[----:B------:R-:W-:Y:S02]  /*16090*/  IADD3 R155, P2, R155, R23, RZ ;  /* 0x000000179b9b7210 */ /* 0x000fe40007f5e0ff */
[----:B------:R0:W-:Y:S01]  /*160a0*/  STL [R1+0xb20], R247 ;  /* 0x000b20f701007387 */ /* 0x0001e20000100800 */
[----:B------:R-:W-:-:S03]  /*160b0*/  IMAD.X R228, R228, 0x1, R4, P3 ;  /* 0x00000001e4e47824 */ /* 0x000fc600018e0604 */
[----:B0-----:R-:W4:Y:S04]  /*160c0*/  LDL.LU R247, [R1+0xafc] ;  /* 0x000afc0001f77983 */ /* 0x001f280000300800 */
[----:B------:R-:W-:Y:S01]  /*160d0*/  STL [R1+0xb4c], R161 ;  /* 0x000b4ca101007387 */ /* 0x000fe20000100800 */
[----:B------:R-:W-:-:S03]  /*160e0*/  IADD3 R244, P3, R244, R23, RZ ;  /* 0x00000017f4f47210 */ /* 0x000fc60007f7e0ff */
[----:B------:R-:W-:Y:S04]  /*160f0*/  STL [R1+0xb44], R160 ;  /* 0x000b44a001007387 */ /* 0x000fe80000100800 */
[----:B------:R0:W-:Y:S04]  /*16100*/  STL [R1+0xb10], R244 ;  /* 0x000b10f401007387 */ /* 0x0001e80000100800 */
[----:B------:R1:W-:Y:S04]  /*16110*/  STL [R1+0xb18], R155 ;  /* 0x000b189b01007387 */ /* 0x0003e80000100800 */
[----:B0-----:R-:W4:Y:S04]  /*16120*/  LDL.LU R244, [R1+0xad0] ;  /* 0x000ad00001f47983 */ /* 0x001f280000300800 */
[----:B------:R0:W-:Y:S04]  /*16130*/  STL [R1+0xb3c], R228 ;  /* 0x000b3ce401007387 */ /* 0x0001e80000100800 */
[----:B-1----:R-:W4:Y:S04]  /*16140*/  LDL.LU R155, [R1+0xaf4] ;  /* 0x000af400019b7983 */ /* 0x002f280000300800 */
[----:B0-----:R-:W4:Y:S01]  /*16150*/  LDL.LU R228, [R1+0xac8] ;  /* 0x000ac80001e47983 */ /* 0x001f220000300800 */
[----:B--2---:R-:W-:Y:S01]  /*16160*/  IMAD.X R248, R248, 0x1, R4, P4 ;  /* 0x00000001f8f87824 */ /* 0x004fe200020e0604 */
[----:B---3--:R-:W-:-:S04]  /*16170*/  IADD3 R159, P4, R159, R23, RZ ;  /* 0x000000179f9f7210 */ /* 0x008fc80007f9e0ff */
[----:B------:R0:W-:Y:S01]  /*16180*/  STL [R1+0xb34], R248 ;  /* 0x000b34f801007387 */ /* 0x0001e20000100800 */
[----:B----4-:R-:W-:-:S03]  /*16190*/  IMAD.X R158, R158, 0x1, R4, P5 ;  /* 0x000000019e9e7824 */ /* 0x010fc600028e0604 */
[----:B0-----:R-:W2:Y:S01]  /*161a0*/  LDL.LU R248, [R1+0xaec] ;  /* 0x000aec0001f87983 */ /* 0x001ea20000300800 */
[----:B------:R-:W-:Y:S01]  /*161b0*/  IADD3 R192, P5, R192, R23, RZ ;  /* 0x00000017c0c07210 */ /* 0x000fe20007fbe0ff */
[----:B------:R-:W-:-:S04]  /*161c0*/  IMAD.X R157, R157, 0x1, R4, P6 ;  /* 0x000000019d9d7824 */ /* 0x000fc800030e0604 */
[----:B------:R0:W-:Y:S04]  /*161d0*/  STL [R1+0xb00], R192 ;  /* 0x000b00c001007387 */ /* 0x0001e80000100800 */
[----:B------:R-:W-:Y:S04]  /*161e0*/  STL [R1+0xb08], R159 ;  /* 0x000b089f01007387 */ /* 0x000fe80000100800 */
[----:B0-----:R-:W3:Y:S01]  /*161f0*/  LDL.LU R192, [R1+0xac0] ;  /* 0x000ac00001c07983 */ /* 0x001ee20000300800 */
[----:B------:R-:W-:-:S03]  /*16200*/  IADD3 R193, P6, R193, R23, RZ ;  /* 0x00000017c1c17210 */ /* 0x000fc60007fde0ff */
[----:B------:R-:W-:Y:S04]  /*16210*/  STL [R1+0xb2c], R158 ;  /* 0x000b2c9e01007387 */ /* 0x000fe80000100800 */
[----:B------:R0:W-:Y:S04]  /*16220*/  STL [R1+0xaf8], R193 ;  /* 0x000af8c101007387 */ /* 0x0001e80000100800 */
[----:B0-----:R-:W4:Y:S01]  /*16230*/  LDL.LU R193, [R1+0xae4] ;  /* 0x000ae40001c17983 */ /* 0x001f220000300800 */
[----:B------:R-:W-:Y:S01]  /*16240*/  IMAD.X R231, R231, 0x1, R4, P1 ;  /* 0x00000001e7e77824 */ /* 0x000fe200008e0604 */
[----:B------:R-:W-:-:S02]  /*16250*/  IADD3 R250, P1, R250, R23, RZ ;  /* 0x00000017fafa7210 */ /* 0x000fc40007f3e0ff */
[----:B------:R-:W-:Y:S04]  /*16260*/  STL [R1+0xb24], R157 ;  /* 0x000b249d01007387 */ /* 0x000fe80000100800 */
[----:B------:R0:W-:Y:S04]  /*16270*/  STL [R1+0xb1c], R231 ;  /* 0x000b1ce701007387 */ /* 0x0001e80000100800 */
[----:B0-----:R-:W4:Y:S04]  /*16280*/  LDL.LU R231, [R1+0xab8] ;  /* 0x000ab80001e77983 */ /* 0x001f280000300800 */
[----:B------:R0:W-:Y:S04]  /*16290*/  STL [R1+0xaf0], R250 ;  /* 0x000af0fa01007387 */ /* 0x0001e80000100800 */
[----:B0-----:R-:W4:Y:S01]  /*162a0*/  LDL.LU R250, [R1+0xadc] ;  /* 0x000adc0001fa7983 */ /* 0x001f220000300800 */
[----:B------:R-:W-:-:S05]  /*162b0*/  IMAD.X R234, R234, 0x1, R4, P2 ;  /* 0x00000001eaea7824 */ /* 0x000fca00010e0604 */
[----:B------:R0:W-:Y:S01]  /*162c0*/  STL [R1+0xb14], R234 ;  /* 0x000b14ea01007387 */ /* 0x0001e20000100800 */
[----:B------:R-:W-:-:S03]  /*162d0*/  IADD3 R156, P2, R156, R23, RZ ;  /* 0x000000179c9c7210 */ /* 0x000fc60007f5e0ff */
[----:B0-----:R-:W4:Y:S01]  /*162e0*/  LDL.LU R234, [R1+0xab0] ;  /* 0x000ab00001ea7983 */ /* 0x001f220000300800 */
[----:B------:R-:W-:Y:S01]  /*162f0*/  IMAD.X R238, R238, 0x1, R4, P3 ;  /* 0x00000001eeee7824 */ /* 0x000fe200018e0604 */
[----:B------:R-:W-:-:S04]  /*16300*/  IADD3 R154, P3, R154, R23, RZ ;  /* 0x000000179a9a7210 */ /* 0x000fc80007f7e0ff */
[----:B------:R0:W-:Y:S01]  /*16310*/  STL [R1+0xb0c], R238 ;  /* 0x000b0cee01007387 */ /* 0x0001e20000100800 */
[----:B------:R-:W-:-:S03]  /*16320*/  IMAD.X R153, R153, 0x1, R4, P4 ;  /* 0x0000000199997824 */ /* 0x000fc600020e0604 */
[----:B0-----:R-:W4:Y:S04]  /*16330*/  LDL.LU R238, [R1+0xad4] ;  /* 0x000ad40001ee7983 */ /* 0x001f280000300800 */
[----:B------:R-:W-:Y:S01]  /*16340*/  STL [R1+0xae8], R156 ;  /* 0x000ae89c01007387 */ /* 0x000fe20000100800 */
[----:B------:R-:W-:-:S03]  /*16350*/  IADD3 R240, P4, R240, R23, RZ ;  /* 0x00000017f0f07210 */ /* 0x000fc60007f9e0ff */
[----:B------:R-:W4:Y:S04]  /*16360*/  LDL.LU R161, [R1+0xaa8] ;  /* 0x000aa80001a17983 */ /* 0x000f280000300800 */
[----:B------:R-:W-:Y:S04]  /*16370*/  STL [R1+0xae0], R154 ;  /* 0x000ae09a01007387 */ /* 0x000fe80000100800 */
[----:B------:R0:W-:Y:S04]  /*16380*/  STL [R1+0xad8], R240 ;  /* 0x000ad8f001007387 */ /* 0x0001e80000100800 */
[----:B------:R1:W-:Y:S01]  /*16390*/  STL [R1+0xb04], R153 ;  /* 0x000b049901007387 */ /* 0x0003e20000100800 */
[----:B------:R-:W-:-:S03]  /*163a0*/  IMAD.X R247, R247, 0x1, R4, P5 ;  /* 0x00000001f7f77824 */ /* 0x000fc600028e0604 */
[----:B0-----:R-:W4:Y:S04]  /*163b0*/  LDL.LU R240, [R1+0xacc] ;  /* 0x000acc0001f07983 */ /* 0x001f280000300800 */
[----:B------:R-:W4:Y:S04]  /*163c0*/  LDL.LU R160, [R1+0xaa0] ;  /* 0x000aa00001a07983 */ /* 0x000f280000300800 */
[----:B------:R-:W4:Y:S04]  /*163d0*/  LDL.LU R154, [R1+0xac4] ;  /* 0x000ac400019a7983 */ /* 0x000f280000300800 */
[----:B-1----:R-:W4:Y:S04]  /*163e0*/  LDL.LU R153, [R1+0xa98] ;  /* 0x000a980001997983 */ /* 0x002f280000300800 */
[----:B------:R0:W-:Y:S01]  /*163f0*/  STL [R1+0xafc], R247 ;  /* 0x000afcf701007387 */ /* 0x0001e20000100800 */
[----:B------:R-:W-:-:S03]  /*16400*/  IADD3 R244, P5, R244, R23, RZ ;  /* 0x00000017f4f47210 */ /* 0x000fc60007fbe0ff */
[----:B0-----:R-:W4:Y:S01]  /*16410*/  LDL.LU R247, [R1+0xabc] ;  /* 0x000abc0001f77983 */ /* 0x001f220000300800 */
[----:B------:R-:W-:-:S03]  /*16420*/  IMAD.X R155, R155, 0x1, R4, P6 ;  /* 0x000000019b9b7824 */ /* 0x000fc600030e0604 */
[----:B------:R0:W-:Y:S01]  /*16430*/  STL [R1+0xad0], R244 ;  /* 0x000ad0f401007387 */ /* 0x0001e20000100800 */
[----:B------:R-:W-:-:S03]  /*16440*/  IADD3 R228, P6, R228, R23, RZ ;  /* 0x00000017e4e47210 */ /* 0x000fc60007fde0ff */
[----:B0-----:R-:W4:Y:S04]  /*16450*/  LDL.LU R244, [R1+0xa90] ;  /* 0x000a900001f47983 */ /* 0x001f280000300800 */
[----:B------:R-:W4:Y:S04]  /*16460*/  LDL.LU R159, [R1+0xab4] ;  /* 0x000ab400019f7983 */ /* 0x000f280000300800 */
[----:B------:R-:W-:Y:S04]  /*16470*/  STL [R1+0xaf4], R155 ;  /* 0x000af49b01007387 */ /* 0x000fe80000100800 */
[----:B------:R-:W4:Y:S04]  /*16480*/  LDL.LU R158, [R1+0xa88] ;  /* 0x000a8800019e7983 */ /* 0x000f280000300800 */
[----:B------:R-:W-:Y:S01]  /*16490*/  STL [R1+0xac8], R228 ;  /* 0x000ac8e401007387 */ /* 0x000fe20000100800 */
[----:B--2---:R-:W-:-:S05]  /*164a0*/  IMAD.X R248, R248, 0x1, R4, P1 ;  /* 0x00000001f8f87824 */ /* 0x004fca00008e0604 */
[----:B------:R0:W-:Y:S04]  /*164b0*/  STL [R1+0xaec], R248 ;  /* 0x000aecf801007387 */ /* 0x0001e80000100800 */
[----:B0-----:R-:W2:Y:S04]  /*164c0*/  LDL.LU R248, [R1+0xaac] ;  /* 0x000aac0001f87983 */ /* 0x001ea80000300800 */
[----:B------:R-:W2:Y:S01]  /*164d0*/  LDL.LU R157, [R1+0xa80] ;  /* 0x000a8000019d7983 */ /* 0x000ea20000300800 */
[----:B---3--:R-:W-:-:S05]  /*164e0*/  IADD3 R192, P1, R192, R23, RZ ;  /* 0x00000017c0c07210 */ /* 0x008fca0007f3e0ff */
[----:B------:R0:W-:Y:S04]  /*164f0*/  STL [R1+0xac0], R192 ;  /* 0x000ac0c001007387 */ /* 0x0001e80000100800 */
[----:B0-----:R-:W3:Y:S01]  /*16500*/  LDL.LU R192, [R1+0xaa4] ;  /* 0x000aa40001c07983 */ /* 0x001ee20000300800 */
[----:B----4-:R-:W-:-:S03]  /*16510*/  IMAD.X R193, R193, 0x1, R4, P2 ;  /* 0x00000001c1c17824 */ /* 0x010fc600010e0604 */
[----:B------:R-:W4:Y:S04]  /*16520*/  LDL.LU R228, [R1+0xa78] ;  /* 0x000a780001e47983 */ /* 0x000f280000300800 */
[----:B------:R0:W-:Y:S04]  /*16530*/  STL [R1+0xae4], R193 ;  /* 0x000ae4c101007387 */ /* 0x0001e80000100800 */
[----:B0-----:R-:W4:Y:S01]  /*16540*/  LDL.LU R193, [R1+0xa9c] ;  /* 0x000a9c0001c17983 */ /* 0x001f220000300800 */
[----:B------:R-:W-:Y:S01]  /*16550*/  IADD3 R231, P2, R231, R23, RZ ;  /* 0x00000017e7e77210 */ /* 0x000fe20007f5e0ff */
[----:B------:R-:W-:-:S05]  /*16560*/  IMAD.X R250, R250, 0x1, R4, P3 ;  /* 0x00000001fafa7824 */ /* 0x000fca00018e0604 */
[----:B------:R0:W-:Y:S04]  /*16570*/  STL [R1+0xadc], R250 ;  /* 0x000adcfa01007387 */ /* 0x0001e80000100800 */
[----:B0-----:R-:W4:Y:S01]  /*16580*/  LDL.LU R250, [R1+0xa70] ;  /* 0x000a700001fa7983 */ /* 0x001f220000300800 */
[----:B------:R-:W-:-:S03]  /*16590*/  IADD3 R234, P3, R234, R23, RZ ;  /* 0x00000017eaea7210 */ /* 0x000fc60007f7e0ff */
[----:B------:R-:W-:Y:S04]  /*165a0*/  STL [R1+0xab8], R231 ;  /* 0x000ab8e701007387 */ /* 0x000fe80000100800 */
[----:B------:R-:W4:Y:S04]  /*165b0*/  LDL.LU R156, [R1+0xa94] ;  /* 0x000a9400019c7983 */ /* 0x000f280000300800 */
[----:B------:R0:W-:Y:S04]  /*165c0*/  STL [R1+0xab0], R234 ;  /* 0x000ab0ea01007387 */ /* 0x0001e80000100800 */
[----:B0-----:R-:W4:Y:S01]  /*165d0*/  LDL.LU R234, [R1+0xa68] ;  /* 0x000a680001ea7983 */ /* 0x001f220000300800 */
[----:B------:R-:W-:-:S03]  /*165e0*/  IMAD.X R238, R238, 0x1, R4, P4 ;  /* 0x00000001eeee7824 */ /* 0x000fc600020e0604 */
[----:B------:R-:W4:Y:S04]  /*165f0*/  LDL.LU R155, [R1+0xa8c] ;  /* 0x000a8c00019b7983 */ /* 0x000f280000300800 */
[----:B------:R-:W4:Y:S04]  /*16600*/  LDL.LU R231, [R1+0xa60] ;  /* 0x000a600001e77983 */ /* 0x000f280000300800 */
[----:B------:R0:W-:Y:S01]  /*16610*/  STL [R1+0xad4], R238 ;  /* 0x000ad4ee01007387 */ /* 0x0001e20000100800 */
[----:B------:R-:W-:-:S03]  /*16620*/  IADD3 R161, P4, R161, R23, RZ ;  /* 0x00000017a1a17210 */ /* 0x000fc60007f9e0ff */
[----:B0-----:R-:W4:Y:S01]  /*16630*/  LDL.LU R238, [R1+0xa84] ;  /* 0x000a840001ee7983 */ /* 0x001f220000300800 */
[----:B------:R-:W-:Y:S01]  /*16640*/  IMAD.X R240, R240, 0x1, R4, P5 ;  /* 0x00000001f0f07824 */ /* 0x000fe200028e0604 */
[----:B------:R-:W-:-:S04]  /*16650*/  IADD3 R160, P5, R160, R23, RZ ;  /* 0x00000017a0a07210 */ /* 0x000fc80007fbe0ff */
[----:B------:R0:W-:Y:S01]  /*16660*/  STL [R1+0xacc], R240 ;  /* 0x000accf001007387 */ /* 0x0001e20000100800 */
[--C-:B------:R-:W-:Y:S01]  /*16670*/  IMAD.X R154, R154, 0x1, R4.reuse, P6 ;  /* 0x000000019a9a7824 */ /* 0x100fe200030e0604 */
[----:B------:R-:W-:Y:S02]  /*16680*/  IADD3 R153, P6, R153, R23, RZ ;  /* 0x0000001799997210 */ /* 0x000fe40007fde0ff */
[----:B0-----:R-:W4:Y:S04]  /*16690*/  LDL.LU R240, [R1+0xa58] ;  /* 0x000a580001f07983 */ /* 0x001f280000300800 */
[----:B------:R-:W-:Y:S01]  /*166a0*/  STL [R1+0xaa8], R161 ;  /* 0x000aa8a101007387 */ /* 0x000fe20000100800 */
[----:B------:R-:W-:-:S03]  /*166b0*/  IMAD.X R247, R247, 0x1, R4, P1 ;  /* 0x00000001f7f77824 */ /* 0x000fc600008e0604 */
[----:B------:R-:W-:Y:S04]  /*166c0*/  STL [R1+0xaa0], R160 ;  /* 0x000aa0a001007387 */ /* 0x000fe80000100800 */
[----:B------:R0:W-:Y:S04]  /*166d0*/  STL [R1+0xabc], R247 ;  /* 0x000abcf701007387 */ /* 0x0001e80000100800 */
[----:B------:R1:W-:Y:S01]  /*166e0*/  STL [R1+0xac4], R154 ;  /* 0x000ac49a01007387 */ /* 0x0003e20000100800 */
[----:B------:R-:W-:-:S03]  /*166f0*/  IADD3 R244, P1, R244, R23, RZ ;  /* 0x00000017f4f47210 */ /* 0x000fc60007f3e0ff */
[----:B0-----:R-:W4:Y:S04]  /*16700*/  LDL.LU R247, [R1+0xa7c] ;  /* 0x000a7c0001f77983 */ /* 0x001f280000300800 */
[----:B------:R0:W-:Y:S01]  /*16710*/  STL [R1+0xa98], R153 ;  /* 0x000a989901007387 */ /* 0x0001e20000100800 */
[----:B------:R-:W-:-:S03]  /*16720*/  IMAD.X R159, R159, 0x1, R4, P2 ;  /* 0x000000019f9f7824 */ /* 0x000fc600010e0604 */
[----:B-1----:R-:W4:Y:S04]  /*16730*/  LDL.LU R154, [R1+0xa50] ;  /* 0x000a5000019a7983 */ /* 0x002f280000300800 */
[----:B0-----:R-:W4:Y:S04]  /*16740*/  LDL.LU R153, [R1+0xa74] ;  /* 0x000a740001997983 */ /* 0x001f280000300800 */
[----:B------:R0:W-:Y:S01]  /*16750*/  STL [R1+0xa90], R244 ;  /* 0x000a90f401007387 */ /* 0x0001e20000100800 */
[----:B------:R-:W-:-:S03]  /*16760*/  IADD3 R158, P2, R158, R23, RZ ;  /* 0x000000179e9e7210 */ /* 0x000fc60007f5e0ff */
[----:B0-----:R-:W4:Y:S01]  /*16770*/  LDL.LU R244, [R1+0xa48] ;  /* 0x000a480001f47983 */ /* 0x001f220000300800 */
[----:B--2---:R-:W-:-:S05]  /*16780*/  IADD3.X R248, R248, R4, RZ, P3, !PT ;  /* 0x00000004f8f87210 */ /* 0x004fca0001ffe4ff */
[----:B------:R0:W-:Y:S01]  /*16790*/  STL [R1+0xaac], R248 ;  /* 0x000aacf801007387 */ /* 0x0001e20000100800 */
[----:B------:R-:W-:-:S03]  /*167a0*/  IADD3 R157, P3, R157, R23, RZ ;  /* 0x000000179d9d7210 */ /* 0x000fc60007f7e0ff */
[----:B------:R-:W-:Y:S04]  /*167b0*/  STL [R1+0xab4], R159 ;  /* 0x000ab49f01007387 */ /* 0x000fe80000100800 */
[----:B0-----:R-:W2:Y:S04]  /*167c0*/  LDL.LU R248, [R1+0xa6c] ;  /* 0x000a6c0001f87983 */ /* 0x001ea80000300800 */
[----:B------:R-:W-:Y:S01]  /*167d0*/  STL [R1+0xa88], R158 ;  /* 0x000a889e01007387 */ /* 0x000fe20000100800 */
[----:B---3--:R-:W-:Y:S01]  /*167e0*/  IMAD.X R192, R192, 0x1, R4, P4 ;  /* 0x00000001c0c07824 */ /* 0x008fe200020e0604 */
[----:B----4-:R-:W-:-:S04]  /*167f0*/  IADD3 R228, P4, R228, R23, RZ ;  /* 0x00000017e4e47210 */ /* 0x010fc80007f9e0ff */
[----:B------:R0:W-:Y:S04]  /*16800*/  STL [R1+0xaa4], R192 ;  /* 0x000aa4c001007387 */ /* 0x0001e80000100800 */
[----:B0-----:R-:W3:Y:S01]  /*16810*/  LDL.LU R192, [R1+0xa40] ;  /* 0x000a400001c07983 */ /* 0x001ee20000300800 */
[----:B------:R-:W-:-:S03]  /*16820*/  IMAD.X R193, R193, 0x1, R4, P5 ;  /* 0x00000001c1c17824 */ /* 0x000fc600028e0604 */
[----:B------:R-:W-:Y:S04]  /*16830*/  STL [R1+0xa80], R157 ;  /* 0x000a809d01007387 */ /* 0x000fe80000100800 */
[----:B------:R0:W-:Y:S04]  /*16840*/  STL [R1+0xa78], R228 ;  /* 0x000a78e401007387 */ /* 0x0001e80000100800 */
[----:B0-----:R-:W4:Y:S04]  /*16850*/  LDL.LU R228, [R1+0xa64] ;  /* 0x000a640001e47983 */ /* 0x001f280000300800 */
[----:B------:R0:W-:Y:S04]  /*16860*/  STL [R1+0xa9c], R193 ;  /* 0x000a9cc101007387 */ /* 0x0001e80000100800 */
[----:B0-----:R-:W4:Y:S01]  /*16870*/  LDL.LU R193, [R1+0xa38] ;  /* 0x000a380001c17983 */ /* 0x001f220000300800 */
[----:B------:R-:W-:-:S05]  /*16880*/  IADD3 R250, P5, R250, R23, RZ ;  /* 0x00000017fafa7210 */ /* 0x000fca0007fbe0ff */
[----:B------:R0:W-:Y:S01]  /*16890*/  STL [R1+0xa70], R250 ;  /* 0x000a70fa01007387 */ /* 0x0001e20000100800 */
[----:B------:R-:W-:-:S03]  /*168a0*/  IMAD.X R156, R156, 0x1, R4, P6 ;  /* 0x000000019c9c7824 */ /* 0x000fc600030e0604 */
[----:B0-----:R-:W4:Y:S01]  /*168b0*/  LDL.LU R250, [R1+0xa5c] ;  /* 0x000a5c0001fa7983 */ /* 0x001f220000300800 */
[----:B------:R-:W-:Y:S01]  /*168c0*/  IADD3 R234, P6, R234, R23, RZ ;  /* 0x00000017eaea7210 */ /* 0x000fe20007fde0ff */
[----:B------:R-:W-:-:S04]  /*168d0*/  IMAD.X R155, R155, 0x1, R4, P1 ;  /* 0x000000019b9b7824 */ /* 0x000fc800008e0604 */
[----:B------:R0:W-:Y:S01]  /*168e0*/  STL [R1+0xa68], R234 ;  /* 0x000a68ea01007387 */ /* 0x0001e20000100800 */
[----:B------:R-:W-:-:S03]  /*168f0*/  IADD3 R231, P1, R231, R23, RZ ;  /* 0x00000017e7e77210 */ /* 0x000fc60007f3e0ff */
[----:B0-----:R-:W4:Y:S04]  /*16900*/  LDL.LU R234, [R1+0xa30] ;  /* 0x000a300001ea7983 */ /* 0x001f280000300800 */
[----:B------:R-:W-:Y:S01]  /*16910*/  STL [R1+0xa94], R156 ;  /* 0x000a949c01007387 */ /* 0x000fe20000100800 */
[----:B------:R-:W-:-:S03]  /*16920*/  IMAD.X R238, R238, 0x1, R4, P2 ;  /* 0x00000001eeee7824 */ /* 0x000fc600010e0604 */
[----:B------:R-:W4:Y:S04]  /*16930*/  LDL.LU R161, [R1+0xa54] ;  /* 0x000a540001a17983 */ /* 0x000f280000300800 */
[----:B------:R-:W-:Y:S04]  /*16940*/  STL [R1+0xa8c], R155 ;  /* 0x000a8c9b01007387 */ /* 0x000fe80000100800 */
[----:B------:R0:W-:Y:S04]  /*16950*/  STL [R1+0xa84], R238 ;  /* 0x000a84ee01007387 */ /* 0x0001e80000100800 */
[----:B------:R1:W-:Y:S04]  /*16960*/  STL [R1+0xa60], R231 ;  /* 0x000a60e701007387 */ /* 0x0003e80000100800 */
[----:B0-----:R-:W4:Y:S01]  /*16970*/  LDL.LU R238, [R1+0xa28] ;  /* 0x000a280001ee7983 */ /* 0x001f220000300800 */
[----:B------:R-:W-:-:S03]  /*16980*/  IADD3 R240, P2, R240, R23, RZ ;  /* 0x00000017f0f07210 */ /* 0x000fc60007f5e0ff */
[----:B------:R-:W4:Y:S04]  /*16990*/  LDL.LU R160, [R1+0xa4c] ;  /* 0x000a4c0001a07983 */ /* 0x000f280000300800 */
[----:B------:R-:W4:Y:S04]  /*169a0*/  LDL.LU R155, [R1+0xa20] ;  /* 0x000a2000019b7983 */ /* 0x000f280000300800 */
[----:B-1----:R-:W4:Y:S04]  /*169b0*/  LDL.LU R231, [R1+0xa44] ;  /* 0x000a440001e77983 */ /* 0x002f280000300800 */
[----:B------:R0:W-:Y:S04]  /*169c0*/  STL [R1+0xa58], R240 ;  /* 0x000a58f001007387 */ /* 0x0001e80000100800 */
[----:B0-----:R-:W4:Y:S01]  /*169d0*/  LDL.LU R240, [R1+0xa18] ;  /* 0x000a180001f07983 */ /* 0x001f220000300800 */
[----:B------:R-:W-:-:S05]  /*169e0*/  IMAD.X R247, R247, 0x1, R4, P3 ;  /* 0x00000001f7f77824 */ /* 0x000fca00018e0604 */
[----:B------:R0:W-:Y:S01]  /*169f0*/  STL [R1+0xa7c], R247 ;  /* 0x000a7cf701007387 */ /* 0x0001e20000100800 */
[-C--:B------:R-:W-:Y:S01]  /*16a00*/  IADD3 R154, P3, R154, R23.reuse, RZ ;  /* 0x000000179a9a7210 */ /* 0x080fe20007f7e0ff */
[----:B------:R-:W-:Y:S02]  /*16a10*/  IMAD.X R153, R153, 0x1, R4, P4 ;  /* 0x0000000199997824 */ /* 0x000fe400020e0604 */
[----:B0-----:R-:W4:Y:S04]  /*16a20*/  LDL.LU R247, [R1+0xa3c] ;  /* 0x000a3c0001f77983 */ /* 0x001f280000300800 */
[----:B------:R-:W4:Y:S04]  /*16a30*/  LDL.LU R159, [R1+0xa10] ;  /* 0x000a1000019f7983 */ /* 0x000f280000300800 */
[----:B------:R-:W-:Y:S04]  /*16a40*/  STL [R1+0xa50], R154 ;  /* 0x000a509a01007387 */ /* 0x000fe80000100800 */
[----:B------:R-:W4:Y:S01]  /*16a50*/  LDL.LU R158, [R1+0xa34] ;  /* 0x000a3400019e7983 */ /* 0x000f220000300800 */
[----:B------:R-:W-:-:S03]  /*16a60*/  IADD3 R244, P4, R244, R23, RZ ;  /* 0x00000017f4f47210 */ /* 0x000fc60007f9e0ff */
[----:B------:R-:W-:Y:S04]  /*16a70*/  STL [R1+0xa74], R153 ;  /* 0x000a749901007387 */ /* 0x000fe80000100800 */
[----:B------:R0:W-:Y:S04]  /*16a80*/  STL [R1+0xa48], R244 ;  /* 0x000a48f401007387 */ /* 0x0001e80000100800 */
[----:B0-----:R-:W4:Y:S04]  /*16a90*/  LDL.LU R244, [R1+0xa08] ;  /* 0x000a080001f47983 */ /* 0x001f280000300800 */
[----:B------:R-:W4:Y:S01]  /*16aa0*/  LDL.LU R157, [R1+0xa2c] ;  /* 0x000a2c00019d7983 */ /* 0x000f220000300800 */
[----:B--2---:R-:W-:-:S05]  /*16ab0*/  IMAD.X R248, R248, 0x1, R4, P5 ;  /* 0x00000001f8f87824 */ /* 0x004fca00028e0604 */
[----:B------:R0:W-:Y:S04]  /*16ac0*/  STL [R1+0xa6c], R248 ;  /* 0x000a6cf801007387 */ /* 0x0001e80000100800 */
[----:B0-----:R-:W2:Y:S04]  /*16ad0*/  LDL.LU R248, [R1+0xa00] ;  /* 0x000a000001f87983 */ /* 0x001ea80000300800 */
[----:B------:R-:W2:Y:S01]  /*16ae0*/  LDL.LU R153, [R1+0xa24] ;  /* 0x000a240001997983 */ /* 0x000ea20000300800 */
[----:B---3--:R-:W-:-:S05]  /*16af0*/  IADD3 R192, P5, R192, R23, RZ ;  /* 0x00000017c0c07210 */ /* 0x008fca0007fbe0ff */
[----:B------:R0:W-:Y:S04]  /*16b00*/  STL [R1+0xa40], R192 ;  /* 0x000a40c001007387 */ /* 0x0001e80000100800 */
[----:B0-----:R-:W3:Y:S01]  /*16b10*/  LDL.LU R192, [R1+0x9f8] ;  /* 0x0009f80001c07983 */ /* 0x001ee20000300800 */
[----:B----4-:R-:W-:Y:S01]  /*16b20*/  IMAD.X R228, R228, 0x1, R4, P6 ;  /* 0x00000001e4e47824 */ /* 0x010fe200030e0604 */
[----:B------:R-:W-:-:S05]  /*16b30*/  IADD3 R193, P6, R193, R23, RZ ;  /* 0x00000017c1c17210 */ /* 0x000fca0007fde0ff */
[----:B------:R0:W-:Y:S04]  /*16b40*/  STL [R1+0xa38], R193 ;  /* 0x000a38c101007387 */ /* 0x0001e80000100800 */
[----:B0-----:R-:W4:Y:S01]  /*16b50*/  LDL.LU R193, [R1+0xa1c] ;  /* 0x000a1c0001c17983 */ /* 0x001f220000300800 */
[----:B------:R-:W-:-:S03]  /*16b60*/  IMAD.X R250, R250, 0x1, R4, P1 ;  /* 0x00000001fafa7824 */ /* 0x000fc600008e0604 */
[----:B------:R-:W-:Y:S04]  /*16b70*/  STL [R1+0xa64], R228 ;  /* 0x000a64e401007387 */ /* 0x000fe80000100800 */
[----:B------:R-:W4:Y:S04]  /*16b80*/  LDL.LU R156, [R1+0x9f0] ;  /* 0x0009f000019c7983 */ /* 0x000f280000300800 */
[----:B------:R0:W-:Y:S04]  /*16b90*/  STL [R1+0xa5c], R250 ;  /* 0x000a5cfa01007387 */ /* 0x0001e80000100800 */
[----:B0-----:R-:W4:Y:S01]  /*16ba0*/  LDL.LU R250, [R1+0xa14] ;  /* 0x000a140001fa7983 */ /* 0x001f220000300800 */
[----:B------:R-:W-:-:S03]  /*16bb0*/  IADD3 R234, P1, R234, R23, RZ ;  /* 0x00000017eaea7210 */ /* 0x000fc60007f3e0ff */
[----:B------:R-:W4:Y:S04]  /*16bc0*/  LDL.LU R154, [R1+0x9e8] ;  /* 0x0009e800019a7983 */ /* 0x000f280000300800 */
[----:B------:R-:W4:Y:S01]  /*16bd0*/  LDL.LU R228, [R1+0xa0c] ;  /* 0x000a0c0001e47983 */ /* 0x000f220000300800 */
[----:B------:R-:W-:-:S03]  /*16be0*/  IMAD.X R161, R161, 0x1, R4, P2 ;  /* 0x00000001a1a17824 */ /* 0x000fc600010e0604 */
[----:B------:R0:W-:Y:S04]  /*16bf0*/  STL [R1+0xa30], R234 ;  /* 0x000a30ea01007387 */ /* 0x0001e80000100800 */
[----:B0-----:R-:W4:Y:S01]  /*16c00*/  LDL.LU R234, [R1+0x9e0] ;  /* 0x0009e00001ea7983 */ /* 0x001f220000300800 */
[----:B------:R-:W-:Y:S01]  /*16c10*/  IADD3 R238, P2, R238, R23, RZ ;  /* 0x00000017eeee7210 */ /* 0x000fe20007f5e0ff */
[----:B------:R-:W-:-:S04]  /*16c20*/  IMAD.X R160, R160, 0x1, R4, P3 ;  /* 0x00000001a0a07824 */ /* 0x000fc800018e0604 */
[----:B------:R0:W-:Y:S01]  /*16c30*/  STL [R1+0xa28], R238 ;  /* 0x000a28ee01007387 */ /* 0x0001e20000100800 */
[-C--:B------:R-:W-:Y:S01]  /*16c40*/  IADD3 R155, P3, R155, R23.reuse, RZ ;  /* 0x000000179b9b7210 */ /* 0x080fe20007f7e0ff */
[----:B------:R-:W-:Y:S02]  /*16c50*/  IMAD.X R231, R231, 0x1, R4, P4 ;  /* 0x00000001e7e77824 */ /* 0x000fe400020e0604 */
[----:B0-----:R-:W4:Y:S04]  /*16c60*/  LDL.LU R238, [R1+0xa04] ;  /* 0x000a040001ee7983 */ /* 0x001f280000300800 */
[----:B------:R-:W-:Y:S01]  /*16c70*/  STL [R1+0xa54], R161 ;  /* 0x000a54a101007387 */ /* 0x000fe20000100800 */
[----:B------:R-:W-:-:S03]  /*16c80*/  IADD3 R240, P4, R240, R23, RZ ;  /* 0x00000017f0f07210 */ /* 0x000fc60007f9e0ff */
[----:B------:R-:W-:Y:S04]  /*16c90*/  STL [R1+0xa4c], R160 ;  /* 0x000a4ca001007387 */ /* 0x000fe80000100800 */
[----:B------:R0:W-:Y:S04]  /*16ca0*/  STL [R1+0xa18], R240 ;  /* 0x000a18f001007387 */ /* 0x0001e80000100800 */
[----:B------:R1:W-:Y:S04]  /*16cb0*/  STL [R1+0xa20], R155 ;  /* 0x000a209b01007387 */ /* 0x0003e80000100800 */
[----:B0-----:R-:W4:Y:S01]  /*16cc0*/  LDL.LU R240, [R1+0x9d8] ;  /* 0x0009d80001f07983 */ /* 0x001f220000300800 */
[----:B------:R-:W-:-:S03]  /*16cd0*/  IMAD.X R247, R247, 0x1, R4, P5 ;  /* 0x00000001f7f77824 */ /* 0x000fc600028e0604 */
[----:B------:R0:W-:Y:S01]  /*16ce0*/  STL [R1+0xa44], R231 ;  /* 0x000a44e701007387 */ /* 0x0001e20000100800 */
[----:B------:R-:W-:-:S03]  /*16cf0*/  IADD3 R159, P5, R159, R23, RZ ;  /* 0x000000179f9f7210 */ /* 0x000fc60007fbe0ff */
[----:B-1----:R-:W4:Y:S01]  /*16d00*/  LDL.LU R155, [R1+0x9fc] ;  /* 0x0009fc00019b7983 */ /* 0x002f220000300800 */
[----:B------:R-:W-:-:S03]  /*16d10*/  IMAD.X R158, R158, 0x1, R4, P6 ;  /* 0x000000019e9e7824 */ /* 0x000fc600030e0604 */
[----:B0-----:R-:W4:Y:S04]  /*16d20*/  LDL.LU R231, [R1+0x9d0] ;  /* 0x0009d00001e77983 */ /* 0x001f280000300800 */
[----:B------:R0:W-:Y:S04]  /*16d30*/  STL [R1+0xa3c], R247 ;  /* 0x000a3cf701007387 */ /* 0x0001e80000100800 */
[----:B0-----:R-:W4:Y:S01]  /*16d40*/  LDL.LU R247, [R1+0x9f4] ;  /* 0x0009f40001f77983 */ /* 0x001f220000300800 */
[----:B------:R-:W-:Y:S01]  /*16d50*/  IADD3 R244, P6, R244, R23, RZ ;  /* 0x00000017f4f47210 */ /* 0x000fe20007fde0ff */
[----:B------:R-:W-:-:S04]  /*16d60*/  IMAD.X R157, R157, 0x1, R4, P1 ;  /* 0x000000019d9d7824 */ /* 0x000fc800008e0604 */
[----:B------:R0:W-:Y:S04]  /*16d70*/  STL [R1+0xa08], R244 ;  /* 0x000a08f401007387 */ /* 0x0001e80000100800 */
[----:B------:R-:W-:Y:S04]  /*16d80*/  STL [R1+0xa10], R159 ;  /* 0x000a109f01007387 */ /* 0x000fe80000100800 */
[----:B0-----:R-:W4:Y:S04]  /*16d90*/  LDL.LU R244, [R1+0x9c8] ;  /* 0x0009c80001f47983 */ /* 0x001f280000300800 */
[----:B------:R-:W-:Y:S01]  /*16da0*/  STL [R1+0xa34], R158 ;  /* 0x000a349e01007387 */ /* 0x000fe20000100800 */
[----:B--2---:R-:W-:Y:S01]  /*16db0*/  IADD3 R248, P1, R248, R23, RZ ;  /* 0x00000017f8f87210 */ /* 0x004fe20007f3e0ff */
[----:B------:R-:W-:-:S04]  /*16dc0*/  IMAD.X R153, R153, 0x1, R4, P2 ;  /* 0x0000000199997824 */ /* 0x000fc800010e0604 */
[----:B------:R0:W-:Y:S04]  /*16dd0*/  STL [R1+0xa00], R248 ;  /* 0x000a00f801007387 */ /* 0x0001e80000100800 */
[----:B0-----:R-:W2:Y:S04]  /*16de0*/  LDL.LU R248, [R1+0x9ec] ;  /* 0x0009ec0001f87983 */ /* 0x001ea80000300800 */
[----:B------:R-:W-:Y:S04]  /*16df0*/  STL [R1+0xa2c], R157 ;  /* 0x000a2c9d01007387 */ /* 0x000fe80000100800 */
[----:B------:R0:W-:Y:S01]  /*16e00*/  STL [R1+0xa24], R153 ;  /* 0x000a249901007387 */ /* 0x0001e20000100800 */
[----:B---3--:R-:W-:-:S03]  /*16e10*/  IADD3 R192, P2, R192, R23, RZ ;  /* 0x00000017c0c07210 */ /* 0x008fc60007f5e0ff */
[----:B0-----:R-:W3:Y:S04]  /*16e20*/  LDL.LU R153, [R1+0x9c0] ;  /* 0x0009c00001997983 */ /* 0x001ee80000300800 */
[----:B------:R0:W-:Y:S04]  /*16e30*/  STL [R1+0x9f8], R192 ;  /* 0x0009f8c001007387 */ /* 0x0001e80000100800 */
[----:B0-----:R-:W3:Y:S01]  /*16e40*/  LDL.LU R192, [R1+0x9e4] ;  /* 0x0009e40001c07983 */ /* 0x001ee20000300800 */
[----:B----4-:R-:W-:-:S05]  /*16e50*/  IMAD.X R193, R193, 0x1, R4, P3 ;  /* 0x00000001c1c17824 */ /* 0x010fca00018e0604 */
[----:B------:R0:W-:Y:S04]  /*16e60*/  STL [R1+0xa1c], R193 ;  /* 0x000a1cc101007387 */ /* 0x0001e80000100800 */
[----:B0-----:R-:W4:Y:S01]  /*16e70*/  LDL.LU R193, [R1+0x9b8] ;  /* 0x0009b80001c17983 */ /* 0x001f220000300800 */
[-C--:B------:R-:W-:Y:S01]  /*16e80*/  IADD3 R156, P3, R156, R23.reuse, RZ ;  /* 0x000000179c9c7210 */ /* 0x080fe20007f7e0ff */
        /* <DEDUP_REMOVED lines=10> */
[----:B------:R1:W-:Y:S04]  /*16f30*/  STL [R1+0xa0c], R228 ;  /* 0x000a0ce401007387 */ /* 0x0003e80000100800 */
[----:B0-----:R-:W4:Y:S01]  /*16f40*/  LDL.LU R234, [R1+0x9d4] ;  /* 0x0009d40001ea7983 */ /* 0x001f220000300800 */
[----:B------:R-:W-:-:S03]  /*16f50*/  IMAD.X R238, R238, 0x1, R4, P6 ;  /* 0x00000001eeee7824 */ /* 0x000fc600030e0604 */
[----:B------:R-:W4:Y:S04]  /*16f60*/  LDL.LU R160, [R1+0x9a8] ;  /* 0x0009a80001a07983 */ /* 0x000f280000300800 */
[----:B------:R-:W4:Y:S04]  /*16f70*/  LDL.LU R154, [R1+0x9cc] ;  /* 0x0009cc00019a7983 */ /* 0x000f280000300800 */
[----:B-1----:R-:W4:Y:S04]  /*16f80*/  LDL.LU R228, [R1+0x9a0] ;  /* 0x0009a00001e47983 */ /* 0x002f280000300800 */
[----:B------:R0:W-:Y:S04]  /*16f90*/  STL [R1+0xa04], R238 ;  /* 0x000a04ee01007387 */ /* 0x0001e80000100800 */
[----:B0-----:R-:W4:Y:S01]  /*16fa0*/  LDL.LU R238, [R1+0x9c4] ;  /* 0x0009c40001ee7983 */ /* 0x001f220000300800 */
[----:B------:R-:W-:-:S05]  /*16fb0*/  IADD3 R240, P6, R240, R23, RZ ;  /* 0x00000017f0f07210 */ /* 0x000fca0007fde0ff */
[----:B------:R0:W-:Y:S01]  /*16fc0*/  STL [R1+0x9d8], R240 ;  /* 0x0009d8f001007387 */ /* 0x0001e20000100800 */
[--C-:B------:R-:W-:Y:S01]  /*16fd0*/  IMAD.X R155, R155, 0x1, R4.reuse, P1 ;  /* 0x000000019b9b7824 */ /* 0x100fe200008e0604 */
[----:B------:R-:W-:Y:S02]  /*16fe0*/  IADD3 R231, P1, R231, R23, RZ ;  /* 0x00000017e7e77210 */ /* 0x000fe40007f3e0ff */
[----:B0-----:R-:W4:Y:S04]  /*16ff0*/  LDL.LU R240, [R1+0x998] ;  /* 0x0009980001f07983 */ /* 0x001f280000300800 */
[----:B------:R-:W4:Y:S04]  /*17000*/  LDL.LU R159, [R1+0x9bc] ;  /* 0x0009bc00019f7983 */ /* 0x000f280000300800 */
[----:B------:R-:W-:Y:S04]  /*17010*/  STL [R1+0x9fc], R155 ;  /* 0x0009fc9b01007387 */ /* 0x000fe80000100800 */
[----:B------:R-:W4:Y:S01]  /*17020*/  LDL.LU R158, [R1+0x990] ;  /* 0x00099000019e7983 */ /* 0x000f220000300800 */
[----:B------:R-:W-:-:S03]  /*17030*/  IMAD.X R247, R247, 0x1, R4, P2 ;  /* 0x00000001f7f77824 */ /* 0x000fc600010e0604 */
[----:B------:R-:W-:Y:S04]  /*17040*/  STL [R1+0x9d0], R231 ;  /* 0x0009d0e701007387 */ /* 0x000fe80000100800 */
[----:B------:R0:W-:Y:S04]  /*17050*/  STL [R1+0x9f4], R247 ;  /* 0x0009f4f701007387 */ /* 0x0001e80000100800 */
[----:B0-----:R-:W4:Y:S01]  /*17060*/  LDL.LU R247, [R1+0x9b4] ;  /* 0x0009b40001f77983 */ /* 0x001f220000300800 */
[----:B------:R-:W-:-:S03]  /*17070*/  IADD3 R244, P2, R244, R23, RZ ;  /* 0x00000017f4f47210 */ /* 0x000fc60007f5e0ff */
[----:B------:R-:W4:Y:S04]  /*17080*/  LDL.LU R157, [R1+0x988] ;  /* 0x00098800019d7983 */ /* 0x000f280000300800 */
[----:B------:R0:W-:Y:S04]  /*17090*/  STL [R1+0x9c8], R244 ;  /* 0x0009c8f401007387 */ /* 0x0001e80000100800 */
[----:B0-----:R-:W4:Y:S04]  /*170a0*/  LDL.LU R244, [R1+0x9ac] ;  /* 0x0009ac0001f47983 */ /* 0x001f280000300800 */
[----:B------:R-:W4:Y:S01]  /*170b0*/  LDL.LU R231, [R1+0x980] ;  /* 0x0009800001e77983 */ /* 0x000f220000300800 */
[----:B--2---:R-:W-:-:S05]  /*170c0*/  IMAD.X R248, R248, 0x1, R4, P3 ;  /* 0x00000001f8f87824 */ /* 0x004fca00018e0604 */
[----:B------:R0:W-:Y:S04]  /*170d0*/  STL [R1+0x9ec], R248 ;  /* 0x0009ecf801007387 */ /* 0x0001e80000100800 */
[----:B0-----:R-:W2:Y:S01]  /*170e0*/  LDL.LU R248, [R1+0x9a4] ;  /* 0x0009a40001f87983 */ /* 0x001ea20000300800 */
[----:B---3--:R-:W-:Y:S01]  /*170f0*/  IADD3 R153, P3, R153, R23, RZ ;  /* 0x0000001799997210 */ /* 0x008fe20007f7e0ff */
[----:B------:R-:W-:-:S05]  /*17100*/  IMAD.X R192, R192, 0x1, R4, P4 ;  /* 0x00000001c0c07824 */ /* 0x000fca00020e0604 */
[----:B------:R0:W-:Y:S04]  /*17110*/  STL [R1+0x9e4], R192 ;  /* 0x0009e4c001007387 */ /* 0x0001e80000100800 */
[----:B0-----:R-:W3:Y:S04]  /*17120*/  LDL.LU R192, [R1+0x978] ;  /* 0x0009780001c07983 */ /* 0x001ee80000300800 */
[----:B------:R-:W-:Y:S04]  /*17130*/  STL [R1+0x9c0], R153 ;  /* 0x0009c09901007387 */ /* 0x000fe80000100800 */
[----:B------:R-:W3:Y:S01]  /*17140*/  LDL.LU R156, [R1+0x99c] ;  /* 0x00099c00019c7983 */ /* 0x000ee20000300800 */
[----:B----4-:R-:W-:-:S05]  /*17150*/  IADD3 R193, P4, R193, R23, RZ ;  /* 0x00000017c1c17210 */ /* 0x010fca0007f9e0ff */
[----:B------:R0:W-:Y:S04]  /*17160*/  STL [R1+0x9b8], R193 ;  /* 0x0009b8c101007387 */ /* 0x0001e80000100800 */
[----:B0-----:R-:W4:Y:S04]  /*17170*/  LDL.LU R193, [R1+0x970] ;  /* 0x0009700001c17983 */ /* 0x001f280000300800 */
[----:B------:R-:W4:Y:S01]  /*17180*/  LDL.LU R155, [R1+0x994] ;  /* 0x00099400019b7983 */ /* 0x000f220000300800 */
[----:B------:R-:W-:-:S03]  /*17190*/  IMAD.X R250, R250, 0x1, R4, P5 ;  /* 0x00000001fafa7824 */ /* 0x000fc600028e0604 */
        /* <DEDUP_REMOVED lines=14> */
[----:B------:R1:W-:Y:S04]  /*17280*/  STL [R1+0x9cc], R154 ;  /* 0x0009cc9a01007387 */ /* 0x0003e80000100800 */
[----:B0-----:R-:W4:Y:S01]  /*17290*/  LDL.LU R238, [R1+0x984] ;  /* 0x0009840001ee7983 */ /* 0x001f220000300800 */
[----:B------:R-:W-:-:S03]  /*172a0*/  IADD3 R240, P2, R240, R23, RZ ;  /* 0x00000017f0f07210 */ /* 0x000fc60007f5e0ff */
[----:B------:R0:W-:Y:S04]  /*172b0*/  STL [R1+0x9a0], R228 ;  /* 0x0009a0e401007387 */ /* 0x0001e80000100800 */
[----:B-1----:R-:W4:Y:S01]  /*172c0*/  LDL.LU R154, [R1+0x958] ;  /* 0x00095800019a7983 */ /* 0x002f220000300800 */
[----:B------:R-:W-:-:S03]  /*172d0*/  IMAD.X R159, R159, 0x1, R4, P3 ;  /* 0x000000019f9f7824 */ /* 0x000fc600018e0604 */
[----:B0-----:R-:W4:Y:S04]  /*172e0*/  LDL.LU R228, [R1+0x97c] ;  /* 0x00097c0001e47983 */ /* 0x001f280000300800 */
[----:B------:R0:W-:Y:S01]  /*172f0*/  STL [R1+0x998], R240 ;  /* 0x000998f001007387 */ /* 0x0001e20000100800 */
[----:B------:R-:W-:-:S03]  /*17300*/  IADD3 R158, P3, R158, R23, RZ ;  /* 0x000000179e9e7210 */ /* 0x000fc60007f7e0ff */
[----:B0-----:R-:W4:Y:S01]  /*17310*/  LDL.LU R240, [R1+0x950] ;  /* 0x0009500001f07983 */ /* 0x001f220000300800 */
[----:B------:R-:W-:-:S05]  /*17320*/  IMAD.X R247, R247, 0x1, R4, P4 ;  /* 0x00000001f7f77824 */ /* 0x000fca00020e0604 */
[----:B------:R0:W-:Y:S01]  /*17330*/  STL [R1+0x9b4], R247 ;  /* 0x0009b4f701007387 */ /* 0x0001e20000100800 */
[----:B------:R-:W-:-:S03]  /*17340*/  IADD3 R157, P4, R157, R23, RZ ;  /* 0x000000179d9d7210 */ /* 0x000fc60007f9e0ff */
[----:B------:R-:W-:Y:S04]  /*17350*/  STL [R1+0x9bc], R159 ;  /* 0x0009bc9f01007387 */ /* 0x000fe80000100800 */
[----:B0-----:R-:W4:Y:S01]  /*17360*/  LDL.LU R247, [R1+0x974] ;  /* 0x0009740001f77983 */ /* 0x001f220000300800 */
[----:B------:R-:W-:-:S03]  /*17370*/  IMAD.X R244, R244, 0x1, R4, P5 ;  /* 0x00000001f4f47824 */ /* 0x000fc600028e0604 */
[----:B------:R-:W-:Y:S01]  /*17380*/  STL [R1+0x990], R158 ;  /* 0x0009909e01007387 */ /* 0x000fe20000100800 */
[----:B------:R-:W-:-:S03]  /*17390*/  IADD3 R231, P5, R231, R23, RZ ;  /* 0x00000017e7e77210 */ /* 0x000fc60007fbe0ff */
[----:B------:R0:W-:Y:S04]  /*173a0*/  STL [R1+0x9ac], R244 ;  /* 0x0009acf401007387 */ /* 0x0001e80000100800 */
[----:B0-----:R-:W4:Y:S04]  /*173b0*/  LDL.LU R244, [R1+0x948] ;  /* 0x0009480001f47983 */ /* 0x001f280000300800 */
[----:B------:R-:W-:Y:S04]  /*173c0*/  STL [R1+0x988], R157 ;  /* 0x0009889d01007387 */ /* 0x000fe80000100800 */
[----:B------:R0:W-:Y:S04]  /*173d0*/  STL [R1+0x980], R231 ;  /* 0x000980e701007387 */ /* 0x0001e80000100800 */
[----:B0-----:R-:W4:Y:S01]  /*173e0*/  LDL.LU R231, [R1+0x96c] ;  /* 0x00096c0001e77983 */ /* 0x001f220000300800 */
[----:B--2---:R-:W-:-:S05]  /*173f0*/  IMAD.X R248, R248, 0x1, R4, P6 ;  /* 0x00000001f8f87824 */ /* 0x004fca00030e0604 */
[----:B------:R0:W-:Y:S04]  /*17400*/  STL [R1+0x9a4], R248 ;  /* 0x0009a4f801007387 */ /* 0x0001e80000100800 */
[----:B0-----:R-:W2:Y:S01]  /*17410*/  LDL.LU R248, [R1+0x940] ;  /* 0x0009400001f87983 */ /* 0x001ea20000300800 */
[----:B---3--:R-:W-:-:S05]  /*17420*/  IADD3 R192, P6, R192, R23, RZ ;  /* 0x00000017c0c07210 */ /* 0x008fca0007fde0ff */
[----:B------:R0:W-:Y:S01]  /*17430*/  STL [R1+0x978], R192 ;  /* 0x000978c001007387 */ /* 0x0001e20000100800 */
[----:B------:R-:W-:-:S03]  /*17440*/  IMAD.X R156, R156, 0x1, R4, P1 ;  /* 0x000000019c9c7824 */ /* 0x000fc600008e0604 */
[----:B0-----:R-:W3:Y:S01]  /*17450*/  LDL.LU R192, [R1+0x964] ;  /* 0x0009640001c07983 */ /* 0x001ee20000300800 */
[----:B----4-:R-:W-:-:S05]  /*17460*/  IADD3 R193, P1, R193, R23, RZ ;  /* 0x00000017c1c17210 */ /* 0x010fca0007f3e0ff */
[----:B------:R0:W-:Y:S04]  /*17470*/  STL [R1+0x970], R193 ;  /* 0x000970c101007387 */ /* 0x0001e80000100800 */
[----:B0-----:R-:W4:Y:S01]  /*17480*/  LDL.LU R193, [R1+0x938] ;  /* 0x0009380001c17983 */ /* 0x001f220000300800 */
[--C-:B------:R-:W-:Y:S01]  /*17490*/  IMAD.X R155, R155, 0x1, R4.reuse, P2 ;  /* 0x000000019b9b7824 */ /* 0x100fe200010e0604 */
[----:B------:R-:W-:Y:S02]  /*174a0*/  IADD3 R153, P2, R153, R23, RZ ;  /* 0x0000001799997210 */ /* 0x000fe40007f5e0ff */
[----:B------:R-:W-:Y:S01]  /*174b0*/  STL [R1+0x99c], R156 ;  /* 0x00099c9c01007387 */ /* 0x000fe20000100800 */
[----:B------:R-:W-:-:S03]  /*174c0*/  IMAD.X R250, R250, 0x1, R4, P3 ;  /* 0x00000001fafa7824 */ /* 0x000fc600018e0604 */
[----:B------:R-:W4:Y:S04]  /*174d0*/  LDL.LU R161, [R1+0x95c] ;  /* 0x00095c0001a17983 */ /* 0x000f280000300800 */
[----:B------:R-:W-:Y:S04]  /*174e0*/  STL [R1+0x994], R155 ;  /* 0x0009949b01007387 */ /* 0x000fe80000100800 */
[----:B------:R0:W-:Y:S04]  /*174f0*/  STL [R1+0x98c], R250 ;  /* 0x00098cfa01007387 */ /* 0x0001e80000100800 */
[----:B------:R1:W-:Y:S04]  /*17500*/  STL [R1+0x968], R153 ;  /* 0x0009689901007387 */ /* 0x0003e80000100800 */
[----:B0-----:R-:W4:Y:S04]  /*17510*/  LDL.LU R250, [R1+0x930] ;  /* 0x0009300001fa7983 */ /* 0x001f280000300800 */
[----:B------:R-:W4:Y:S01]  /*17520*/  LDL.LU R160, [R1+0x954] ;  /* 0x0009540001a07983 */ /* 0x000f220000300800 */
[----:B------:R-:W-:-:S03]  /*17530*/  IADD3 R234, P3, R234, R23, RZ ;  /* 0x00000017eaea7210 */ /* 0x000fc60007f7e0ff */
        /* <DEDUP_REMOVED lines=15> */
[----:B0-----:R-:W4:Y:S01]  /*17630*/  LDL.LU R240, [R1+0x910] ;  /* 0x0009100001f07983 */ /* 0x001f220000300800 */
[----:B------:R-:W-:-:S03]  /*17640*/  IMAD.X R247, R247, 0x1, R4, P6 ;  /* 0x00000001f7f77824 */ /* 0x000fc600030e0604 */
        /* <DEDUP_REMOVED lines=8> */
[----:B--2---:R-:W-:-:S05]  /*176d0*/  IADD3 R248, P1, R248, R23, RZ ;  /* 0x00000017f8f87210 */ /* 0x004fca0007f3e0ff */
[----:B------:R0:W-:Y:S04]  /*176e0*/  STL [R1+0x940], R248 ;  /* 0x000940f801007387 */ /* 0x0001e80000100800 */
[----:B0-----:R-:W2:Y:S04]  /*176f0*/  LDL.LU R248, [R1+0x924] ;  /* 0x0009240001f87983 */ /* 0x001ea80000300800 */
[----:B------:R-:W-:Y:S04]  /*17700*/  STL [R1+0x96c], R231 ;  /* 0x00096ce701007387 */ /* 0x000fe80000100800 */
[----:B------:R-:W2:Y:S01]  /*17710*/  LDL.LU R156, [R1+0x8f8] ;  /* 0x0008f800019c7983 */ /* 0x000ea20000300800 */
[----:B---3--:R-:W-:-:S05]  /*17720*/  IMAD.X R192, R192, 0x1, R4, P2 ;  /* 0x00000001c0c07824 */ /* 0x008fca00010e0604 */
[----:B------:R0:W-:Y:S04]  /*17730*/  STL [R1+0x964], R192 ;  /* 0x000964c001007387 */ /* 0x0001e80000100800 */
[----:B0-----:R-:W3:Y:S04]  /*17740*/  LDL.LU R192, [R1+0x91c] ;  /* 0x00091c0001c07983 */ /* 0x001ee80000300800 */
[----:B------:R-:W3:Y:S04]  /*17750*/  LDL.LU R154, [R1+0x8f0] ;  /* 0x0008f000019a7983 */ /* 0x000ee80000300800 */
[----:B------:R-:W3:Y:S01]  /*17760*/  LDL.LU R231, [R1+0x914] ;  /* 0x0009140001e77983 */ /* 0x000ee20000300800 */
[----:B----4-:R-:W-:-:S05]  /*17770*/  IADD3 R193, P2, R193, R23, RZ ;  /* 0x00000017c1c17210 */ /* 0x010fca0007f5e0ff */
[----:B------:R0:W-:Y:S04]  /*17780*/  STL [R1+0x938], R193 ;  /* 0x000938c101007387 */ /* 0x0001e80000100800 */
[----:B0-----:R-:W4:Y:S01]  /*17790*/  LDL.LU R193, [R1+0x8e8] ;  /* 0x0008e80001c17983 */ /* 0x001f220000300800 */
[--C-:B------:R-:W-:Y:S01]  /*177a0*/  IMAD.X R161, R161, 0x1, R4.reuse, P3 ;  /* 0x00000001a1a17824 */ /* 0x100fe200018e0604 */
        /* <DEDUP_REMOVED lines=11> */
[----:B0-----:R-:W4:Y:S04]  /*17860*/  LDL.LU R234, [R1+0x8e0] ;  /* 0x0008e00001ea7983 */ /* 0x001f280000300800 */
[----:B------:R0:W-:Y:S01]  /*17870*/  STL [R1+0x94c], R153 ;  /* 0x00094c9901007387 */ /* 0x0001e20000100800 */
[----:B------:R-:W-:-:S03]  /*17880*/  IMAD.X R238, R238, 0x1, R4, P6 ;  /* 0x00000001eeee7824 */ /* 0x000fc600030e0604 */
[----:B-1----:R-:W4:Y:S01]  /*17890*/  LDL.LU R155, [R1+0x904] ;  /* 0x00090400019b7983 */ /* 0x002f220000300800 */
[----:B------:R-:W-:-:S03]  /*178a0*/  IADD3 R159, P6, R159, R23, RZ ;  /* 0x000000179f9f7210 */ /* 0x000fc60007fde0ff */
[----:B0-----:R-:W4:Y:S04]  /*178b0*/  LDL.LU R153, [R1+0x8d8] ;  /* 0x0008d80001997983 */ /* 0x001f280000300800 */
[----:B------:R0:W-:Y:S01]  /*178c0*/  STL [R1+0x944], R238 ;  /* 0x000944ee01007387 */ /* 0x0001e20000100800 */
[----:B------:R-:W-:-:S03]  /*178d0*/  IMAD.X R158, R158, 0x1, R4, P1 ;  /* 0x000000019e9e7824 */ /* 0x000fc600008e0604 */
[----:B0-----:R-:W4:Y:S01]  /*178e0*/  LDL.LU R238, [R1+0x8fc] ;  /* 0x0008fc0001ee7983 */ /* 0x001f220000300800 */
[----:B------:R-:W-:Y:S01]  /*178f0*/  IADD3 R240, P1, R240, R23, RZ ;  /* 0x00000017f0f07210 */ /* 0x000fe20007f3e0ff */
[----:B------:R-:W-:-:S04]  /*17900*/  IMAD.X R157, R157, 0x1, R4, P2 ;  /* 0x000000019d9d7824 */ /* 0x000fc800010e0604 */
[----:B------:R0:W-:Y:S04]  /*17910*/  STL [R1+0x910], R240 ;  /* 0x000910f001007387 */ /* 0x0001e80000100800 */
[----:B------:R-:W-:Y:S04]  /*17920*/  STL [R1+0x918], R159 ;  /* 0x0009189f01007387 */ /* 0x000fe80000100800 */
[----:B0-----:R-:W4:Y:S01]  /*17930*/  LDL.LU R240, [R1+0x8d0] ;  /* 0x0008d00001f07983 */ /* 0x001f220000300800 */
[----:B------:R-:W-:-:S03]  /*17940*/  IADD3 R247, P2, R247, R23, RZ ;  /* 0x00000017f7f77210 */ /* 0x000fc60007f5e0ff */
[----:B------:R-:W-:Y:S01]  /*17950*/  STL [R1+0x93c], R158 ;  /* 0x00093c9e01007387 */ /* 0x000fe20000100800 */
[----:B------:R-:W-:-:S03]  /*17960*/  IMAD.X R228, R228, 0x1, R4, P3 ;  /* 0x00000001e4e47824 */ /* 0x000fc600018e0604 */
[----:B------:R0:W-:Y:S04]  /*17970*/  STL [R1+0x908], R247 ;  /* 0x000908f701007387 */ /* 0x0001e80000100800 */
[----:B0-----:R-:W4:Y:S01]  /*17980*/  LDL.LU R247, [R1+0x8f4] ;  /* 0x0008f40001f77983 */ /* 0x001f220000300800 */
[----:B------:R-:W-:-:S03]  /*17990*/  IADD3 R244, P3, R244, R23, RZ ;  /* 0x00000017f4f47210 */ /* 0x000fc60007f7e0ff */
[----:B------:R-:W-:Y:S04]  /*179a0*/  STL [R1+0x934], R157 ;  /* 0x0009349d01007387 */ /* 0x000fe80000100800 */
[----:B------:R0:W-:Y:S04]  /*179b0*/  STL [R1+0x92c], R228 ;  /* 0x00092ce401007387 */ /* 0x0001e80000100800 */
[----:B0-----:R-:W4:Y:S04]  /*179c0*/  LDL.LU R228, [R1+0x8c8] ;  /* 0x0008c80001e47983 */ /* 0x001f280000300800 */
[----:B------:R0:W-:Y:S04]  /*179d0*/  STL [R1+0x900], R244 ;  /* 0x000900f401007387 */ /* 0x0001e80000100800 */
[----:B0-----:R-:W4:Y:S01]  /*179e0*/  LDL.LU R244, [R1+0x8ec] ;  /* 0x0008ec0001f47983 */ /* 0x001f220000300800 */
[----:B--2---:R-:W-:-:S05]  /*179f0*/  IMAD.X R248, R248, 0x1, R4, P4 ;  /* 0x00000001f8f87824 */ /* 0x004fca00020e0604 */
[----:B------:R0:W-:Y:S01]  /*17a00*/  STL [R1+0x924], R248 ;  /* 0x000924f801007387 */ /* 0x0001e20000100800 */
[----:B------:R-:W-:-:S03]  /*17a10*/  IADD3 R156, P4, R156, R23, RZ ;  /* 0x000000179c9c7210 */ /* 0x000fc60007f9e0ff */
[----:B0-----:R-:W2:Y:S01]  /*17a20*/  LDL.LU R248, [R1+0x8c0] ;  /* 0x0008c00001f87983 */ /* 0x001ea20000300800 */
[----:B---3--:R-:W-:Y:S01]  /*17a30*/  IMAD.X R192, R192, 0x1, R4, P5 ;  /* 0x00000001c0c07824 */ /* 0x008fe200028e0604 */
[----:B------:R-:W-:-:S04]  /*17a40*/  IADD3 R154, P5, R154, R23, RZ ;  /* 0x000000179a9a7210 */ /* 0x000fc80007fbe0ff */
[----:B------:R0:W-:Y:S01]  /*17a50*/  STL [R1+0x91c], R192 ;  /* 0x00091cc001007387 */ /* 0x0001e20000100800 */
[----:B------:R-:W-:-:S03]  /*17a60*/  IMAD.X R231, R231, 0x1, R4, P6 ;  /* 0x00000001e7e77824 */ /* 0x000fc600030e0604 */
[----:B0-----:R-:W3:Y:S04]  /*17a70*/  LDL.LU R192, [R1+0x8e4] ;  /* 0x0008e40001c07983 */ /* 0x001ee80000300800 */
[----:B------:R-:W-:Y:S04]  /*17a80*/  STL [R1+0x8f8], R156 ;  /* 0x0008f89c01007387 */ /* 0x000fe80000100800 */
[----:B------:R-:W3:Y:S01]  /*17a90*/  LDL.LU R161, [R1+0x8b8] ;  /* 0x0008b80001a17983 */ /* 0x000ee20000300800 */
[----:B----4-:R-:W-:-:S03]  /*17aa0*/  IADD3 R193, P6, R193, R23, RZ ;  /* 0x00000017c1c17210 */ /* 0x010fc60007fde0ff */
[----:B------:R-:W-:Y:S04]  /*17ab0*/  STL [R1+0x8f0], R154 ;  /* 0x0008f09a01007387 */ /* 0x000fe80000100800 */
[----:B------:R0:W-:Y:S04]  /*17ac0*/  STL [R1+0x8e8], R193 ;  /* 0x0008e8c101007387 */ /* 0x0001e80000100800 */
[----:B------:R1:W-:Y:S04]  /*17ad0*/  STL [R1+0x914], R231 ;  /* 0x000914e701007387 */ /* 0x0003e80000100800 */
[----:B0-----:R-:W4:Y:S04]  /*17ae0*/  LDL.LU R193, [R1+0x8dc] ;  /* 0x0008dc0001c17983 */ /* 0x001f280000300800 */
[----:B------:R-:W4:Y:S04]  /*17af0*/  LDL.LU R160, [R1+0x8b0] ;  /* 0x0008b00001a07983 */ /* 0x000f280000300800 */
[----:B------:R-:W4:Y:S01]  /*17b00*/  LDL.LU R154, [R1+0x8d4] ;  /* 0x0008d400019a7983 */ /* 0x000f220000300800 */
[----:B------:R-:W-:-:S03]  /*17b10*/  IMAD.X R250, R250, 0x1, R4, P1 ;  /* 0x00000001fafa7824 */ /* 0x000fc600008e0604 */
        /* <DEDUP_REMOVED lines=14> */
[----:B0-----:R-:W4:Y:S04]  /*17c00*/  LDL.LU R238, [R1+0x8bc] ;  /* 0x0008bc0001ee7983 */ /* 0x001f280000300800 */
[----:B------:R-:W4:Y:S01]  /*17c10*/  LDL.LU R157, [R1+0x890] ;  /* 0x00089000019d7983 */ /* 0x000f220000300800 */
[----:B------:R-:W-:-:S05]  /*17c20*/  IADD3 R240, P3, R240, R23, RZ ;  /* 0x00000017f0f07210 */ /* 0x000fca0007f7e0ff */
[----:B------:R0:W-:Y:S04]  /*17c30*/  STL [R1+0x8d0], R240 ;  /* 0x0008d0f001007387 */ /* 0x0001e80000100800 */
[----:B0-----:R-:W4:Y:S01]  /*17c40*/  LDL.LU R240, [R1+0x8b4] ;  /* 0x0008b40001f07983 */ /* 0x001f220000300800 */
[----:B------:R-:W-:-:S03]  /*17c50*/  IMAD.X R247, R247, 0x1, R4, P4 ;  /* 0x00000001f7f77824 */ /* 0x000fc600020e0604 */
[----:B------:R-:W4:Y:S04]  /*17c60*/  LDL.LU R153, [R1+0x888] ;  /* 0x0008880001997983 */ /* 0x000f280000300800 */
[----:B------:R0:W-:Y:S04]  /*17c70*/  STL [R1+0x8f4], R247 ;  /* 0x0008f4f701007387 */ /* 0x0001e80000100800 */
[----:B0-----:R-:W4:Y:S01]  /*17c80*/  LDL.LU R247, [R1+0x8ac] ;  /* 0x0008ac0001f77983 */ /* 0x001f220000300800 */
[----:B------:R-:W-:Y:S01]  /*17c90*/  IADD3 R228, P4, R228, R23, RZ ;  /* 0x00000017e4e47210 */ /* 0x000fe20007f9e0ff */
[----:B------:R-:W-:-:S05]  /*17ca0*/  IMAD.X R244, R244, 0x1, R4, P5 ;  /* 0x00000001f4f47824 */ /* 0x000fca00028e0604 */
[----:B------:R0:W-:Y:S04]  /*17cb0*/  STL [R1+0x8ec], R244 ;  /* 0x0008ecf401007387 */ /* 0x0001e80000100800 */
[----:B0-----:R-:W4:Y:S04]  /*17cc0*/  LDL.LU R244, [R1+0x880] ;  /* 0x0008800001f47983 */ /* 0x001f280000300800 */
[----:B------:R-:W-:Y:S04]  /*17cd0*/  STL [R1+0x8c8], R228 ;  /* 0x0008c8e401007387 */ /* 0x000fe80000100800 */
[----:B------:R-:W4:Y:S01]  /*17ce0*/  LDL.LU R156, [R1+0x8a4] ;  /* 0x0008a400019c7983 */ /* 0x000f220000300800 */
[----:B--2---:R-:W-:-:S05]  /*17cf0*/  IADD3 R248, P5, R248, R23, RZ ;  /* 0x00000017f8f87210 */ /* 0x004fca0007fbe0ff */
[----:B------:R0:W-:Y:S04]  /*17d00*/  STL [R1+0x8c0], R248 ;  /* 0x0008c0f801007387 */ /* 0x0001e80000100800 */
[----:B0-----:R-:W2:Y:S04]  /*17d10*/  LDL.LU R248, [R1+0x878] ;  /* 0x0008780001f87983 */ /* 0x001ea80000300800 */
[----:B------:R-:W2:Y:S04]  /*17d20*/  LDL.LU R155, [R1+0x89c] ;  /* 0x00089c00019b7983 */ /* 0x000ea80000300800 */
[----:B------:R-:W2:Y:S01]  /*17d30*/  LDL.LU R228, [R1+0x870] ;  /* 0x0008700001e47983 */ /* 0x000ea20000300800 */
[----:B---3--:R-:W-:-:S05]  /*17d40*/  IMAD.X R192, R192, 0x1, R4, P6 ;  /* 0x00000001c0c07824 */ /* 0x008fca00030e0604 */
[----:B------:R0:W-:Y:S04]  /*17d50*/  STL [R1+0x8e4], R192 ;  /* 0x0008e4c001007387 */ /* 0x0001e80000100800 */
[----:B0-----:R-:W3:Y:S01]  /*17d60*/  LDL.LU R192, [R1+0x894] ;  /* 0x0008940001c07983 */ /* 0x001ee20000300800 */
[----:B----4-:R-:W-:-:S05]  /*17d70*/  IMAD.X R193, R193, 0x1, R4, P1 ;  /* 0x00000001c1c17824 */ /* 0x010fca00008e0604 */
[----:B------:R0:W-:Y:S04]  /*17d80*/  STL [R1+0x8dc], R193 ;  /* 0x0008dcc101007387 */ /* 0x0001e80000100800 */
[----:B0-----:R-:W4:Y:S01]  /*17d90*/  LDL.LU R193, [R1+0x868] ;  /* 0x0008680001c17983 */ /* 0x001f220000300800 */
[-C--:B------:R-:W-:Y:S02]  /*17da0*/  IADD3 R161, P6, R161, R23.reuse, RZ ;  /* 0x00000017a1a17210 */ /* 0x080fe40007fde0ff */
[-C--:B------:R-:W-:Y:S01]  /*17db0*/  IADD3 R160, P1, R160, R23.reuse, RZ ;  /* 0x00000017a0a07210 */ /* 0x080fe20007f3e0ff */
[--C-:B------:R-:W-:Y:S01]  /*17dc0*/  IMAD.X R154, R154, 0x1, R4.reuse, P2 ;  /* 0x000000019a9a7824 */ /* 0x100fe200010e0604 */
[----:B------:R-:W-:Y:S01]  /*17dd0*/  IADD3 R231, P2, R231, R23, RZ ;  /* 0x00000017e7e77210 */ /* 0x000fe20007f5e0ff */
[----:B------:R-:W-:Y:S01]  /*17de0*/  STL [R1+0x8b8], R161 ;  /* 0x0008b8a101007387 */ /* 0x000fe20000100800 */
[----:B------:R-:W-:-:S03]  /*17df0*/  IMAD.X R250, R250, 0x1, R4, P3 ;  /* 0x00000001fafa7824 */ /* 0x000fc600018e0604 */
[----:B------:R-:W-:Y:S04]  /*17e00*/  STL [R1+0x8b0], R160 ;  /* 0x0008b0a001007387 */ /* 0x000fe80000100800 */
[----:B------:R0:W-:Y:S04]  /*17e10*/  STL [R1+0x8cc], R250 ;  /* 0x0008ccfa01007387 */ /* 0x0001e80000100800 */
[----:B------:R1:W-:Y:S04]  /*17e20*/  STL [R1+0x8d4], R154 ;  /* 0x0008d49a01007387 */ /* 0x0003e80000100800 */
[----:B0-----:R-:W4:Y:S04]  /*17e30*/  LDL.LU R250, [R1+0x88c] ;  /* 0x00088c0001fa7983 */ /* 0x001f280000300800 */
[----:B------:R0:W-:Y:S04]  /*17e40*/  STL [R1+0x8a8], R231 ;  /* 0x0008a8e701007387 */ /* 0x0001e80000100800 */
[----:B-1----:R-:W4:Y:S01]  /*17e50*/  LDL.LU R154, [R1+0x860] ;  /* 0x00086000019a7983 */ /* 0x002f220000300800 */
[----:B------:R-:W-:-:S03]  /*17e60*/  IADD3 R234, P3, R234, R23, RZ ;  /* 0x00000017eaea7210 */ /* 0x000fc60007f7e0ff */
[----:B0-----:R-:W4:Y:S01]  /*17e70*/  LDL.LU R231, [R1+0x884] ;  /* 0x0008840001e77983 */ /* 0x001f220000300800 */
[----:B------:R-:W-:-:S03]  /*17e80*/  IMAD.X R159, R159, 0x1, R4, P4 ;  /* 0x000000019f9f7824 */ /* 0x000fc600020e0604 */
        /* <DEDUP_REMOVED lines=12> */
[----:B0-----:R-:W4:Y:S01]  /*17f50*/  LDL.LU R240, [R1+0x850] ;  /* 0x0008500001f07983 */ /* 0x001f220000300800 */
        /* <DEDUP_REMOVED lines=10> */
[----:B--2---:R-:W-:Y:S01]  /*18000*/  IADD3 R248, P2, R248, R23, RZ ;  /* 0x00000017f8f87210 */ /* 0x004fe20007f5e0ff */
[----:B------:R-:W-:-:S04]  /*18010*/  IMAD.X R155, R155, 0x1, R4, P3 ;  /* 0x000000019b9b7824 */ /* 0x000fc800018e0604 */
[----:B------:R0:W-:Y:S01]  /*18020*/  STL [R1+0x878], R248 ;  /* 0x000878f801007387 */ /* 0x0001e20000100800 */
[----:B------:R-:W-:-:S03]  /*18030*/  IADD3 R228, P3, R228, R23, RZ ;  /* 0x00000017e4e47210 */ /* 0x000fc60007f7e0ff */
[----:B0-----:R-:W2:Y:S04]  /*18040*/  LDL.LU R248, [R1+0x840] ;  /* 0x0008400001f87983 */ /* 0x001ea80000300800 */
[----:B------:R-:W-:Y:S04]  /*18050*/  STL [R1+0x8a4], R156 ;  /* 0x0008a49c01007387 */ /* 0x000fe80000100800 */
[----:B------:R-:W2:Y:S04]  /*18060*/  LDL.LU R161, [R1+0x864] ;  /* 0x0008640001a17983 */ /* 0x000ea80000300800 */
[----:B------:R-:W-:Y:S01]  /*18070*/  STL [R1+0x89c], R155 ;  /* 0x00089c9b01007387 */ /* 0x000fe20000100800 */
[----:B---3--:R-:W-:-:S05]  /*18080*/  IMAD.X R192, R192, 0x1, R4, P4 ;  /* 0x00000001c0c07824 */ /* 0x008fca00020e0604 */
[----:B------:R0:W-:Y:S04]  /*18090*/  STL [R1+0x894], R192 ;  /* 0x000894c001007387 */ /* 0x0001e80000100800 */
[----:B------:R1:W-:Y:S04]  /*180a0*/  STL [R1+0x870], R228 ;  /* 0x000870e401007387 */ /* 0x0003e80000100800 */
[----:B0-----:R-:W3:Y:S04]  /*180b0*/  LDL.LU R192, [R1+0x838] ;  /* 0x0008380001c07983 */ /* 0x001ee80000300800 */
[----:B------:R-:W3:Y:S04]  /*180c0*/  LDL.LU R160, [R1+0x85c] ;  /* 0x00085c0001a07983 */ /* 0x000ee80000300800 */
[----:B------:R-:W3:Y:S04]  /*180d0*/  LDL.LU R155, [R1+0x830] ;  /* 0x00083000019b7983 */ /* 0x000ee80000300800 */
[----:B-1----:R-:W3:Y:S01]  /*180e0*/  LDL.LU R228, [R1+0x854] ;  /* 0x0008540001e47983 */ /* 0x002ee20000300800 */
[----:B----4-:R-:W-:-:S05]  /*180f0*/  IADD3 R193, P4, R193, R23, RZ ;  /* 0x00000017c1c17210 */ /* 0x010fca0007f9e0ff */
        /* <DEDUP_REMOVED lines=15> */
[----:B------:R-:W-:-:S05]  /*181f0*/  IMAD.X R238, R238, 0x1, R4, P1 ;  /* 0x00000001eeee7824 */ /* 0x000fca00008e0604 */
[----:B------:R0:W-:Y:S04]  /*18200*/  STL [R1+0x87c], R238 ;  /* 0x00087cee01007387 */ /* 0x0001e80000100800 */
[----:B0-----:R-:W4:Y:S04]  /*18210*/  LDL.LU R238, [R1+0x810] ;  /* 0x0008100001ee7983 */ /* 0x001f280000300800 */
[----:B------:R-:W4:Y:S01]  /*18220*/  LDL.LU R231, [R1+0x834] ;  /* 0x0008340001e77983 */ /* 0x000f220000300800 */
[----:B------:R-:W-:-:S05]  /*18230*/  IADD3 R240, P1, R240, R23, RZ ;  /* 0x00000017f0f07210 */ /* 0x000fca0007f3e0ff */
[----:B------:R0:W-:Y:S04]  /*18240*/  STL [R1+0x850], R240 ;  /* 0x000850f001007387 */ /* 0x0001e80000100800 */
[----:B0-----:R-:W4:Y:S01]  /*18250*/  LDL.LU R240, [R1+0x808] ;  /* 0x0008080001f07983 */ /* 0x001f220000300800 */
[----:B------:R-:W-:Y:S01]  /*18260*/  IMAD.X R153, R153, 0x1, R4, P2 ;  /* 0x0000000199997824 */ /* 0x000fe200010e0604 */
[----:B------:R-:W-:-:S05]  /*18270*/  IADD3 R247, P2, R247, R23, RZ ;  /* 0x00000017f7f77210 */ /* 0x000fca0007f5e0ff */
[----:B------:R0:W-:Y:S04]  /*18280*/  STL [R1+0x848], R247 ;  /* 0x000848f701007387 */ /* 0x0001e80000100800 */
[----:B0-----:R-:W4:Y:S01]  /*18290*/  LDL.LU R247, [R1+0x82c] ;  /* 0x00082c0001f77983 */ /* 0x001f220000300800 */
[----:B------:R-:W-:-:S03]  /*182a0*/  IMAD.X R244, R244, 0x1, R4, P3 ;  /* 0x00000001f4f47824 */ /* 0x000fc600018e0604 */
[----:B------:R-:W-:Y:S04]  /*182b0*/  STL [R1+0x874], R153 ;  /* 0x0008749901007387 */ /* 0x000fe80000100800 */
[----:B------:R-:W4:Y:S04]  /*182c0*/  LDL.LU R156, [R1+0x800] ;  /* 0x00080000019c7983 */ /* 0x000f280000300800 */
[----:B------:R0:W-:Y:S04]  /*182d0*/  STL [R1+0x86c], R244 ;  /* 0x00086cf401007387 */ /* 0x0001e80000100800 */
[----:B0-----:R-:W4:Y:S04]  /*182e0*/  LDL.LU R244, [R1+0x824] ;  /* 0x0008240001f47983 */ /* 0x001f280000300800 */
[----:B------:R-:W4:Y:S04]  /*182f0*/  LDL.LU R154, [R1+0x7f8] ;  /* 0x0007f800019a7983 */ /* 0x000f280000300800 */
[----:B------:R-:W4:Y:S01]  /*18300*/  LDL.LU R153, [R1+0x81c] ;  /* 0x00081c0001997983 */ /* 0x000f220000300800 */
[----:B--2---:R-:W-:-:S05]  /*18310*/  IADD3 R248, P3, R248, R23, RZ ;  /* 0x00000017f8f87210 */ /* 0x004fca0007f7e0ff */
[----:B------:R0:W-:Y:S01]  /*18320*/  STL [R1+0x840], R248 ;  /* 0x000840f801007387 */ /* 0x0001e20000100800 */
[----:B------:R-:W-:-:S03]  /*18330*/  IMAD.X R161, R161, 0x1, R4, P4 ;  /* 0x00000001a1a17824 */ /* 0x000fc600020e0604 */
[----:B0-----:R-:W2:Y:S01]  /*18340*/  LDL.LU R248, [R1+0x7f0] ;  /* 0x0007f00001f87983 */ /* 0x001ea20000300800 */
[----:B---3--:R-:W-:Y:S01]  /*18350*/  IADD3 R192, P4, R192, R23, RZ ;  /* 0x00000017c0c07210 */ /* 0x008fe20007f9e0ff */
[----:B------:R-:W-:-:S04]  /*18360*/  IMAD.X R160, R160, 0x1, R4, P5 ;  /* 0x00000001a0a07824 */ /* 0x000fc800028e0604 */
[----:B------:R0:W-:Y:S01]  /*18370*/  STL [R1+0x838], R192 ;  /* 0x000838c001007387 */ /* 0x0001e20000100800 */
[-C--:B------:R-:W-:Y:S01]  /*18380*/  IADD3 R155, P5, R155, R23.reuse, RZ ;  /* 0x000000179b9b7210 */ /* 0x080fe20007fbe0ff */
[----:B------:R-:W-:Y:S02]  /*18390*/  IMAD.X R228, R228, 0x1, R4, P6 ;  /* 0x00000001e4e47824 */ /* 0x000fe400030e0604 */
[----:B0-----:R-:W3:Y:S04]  /*183a0*/  LDL.LU R192, [R1+0x814] ;  /* 0x0008140001c07983 */ /* 0x001ee80000300800 */
[----:B------:R-:W-:Y:S04]  /*183b0*/  STL [R1+0x864], R161 ;  /* 0x000864a101007387 */ /* 0x000fe80000100800 */
[----:B------:R-:W-:Y:S01]  /*183c0*/  STL [R1+0x85c], R160 ;  /* 0x00085ca001007387 */ /* 0x000fe20000100800 */
[----:B----4-:R-:W-:-:S05]  /*183d0*/  IADD3 R193, P6, R193, R23, RZ ;  /* 0x00000017c1c17210 */ /* 0x010fca0007fde0ff */
[----:B------:R0:W-:Y:S04]  /*183e0*/  STL [R1+0x828], R193 ;  /* 0x000828c101007387 */ /* 0x0001e80000100800 */
[----:B------:R1:W-:Y:S04]  /*183f0*/  STL [R1+0x830], R155 ;  /* 0x0008309b01007387 */ /* 0x0003e80000100800 */
[----:B0-----:R-:W4:Y:S04]  /*18400*/  LDL.LU R193, [R1+0x7e8] ;  /* 0x0007e80001c17983 */ /* 0x001f280000300800 */
[----:B------:R0:W-:Y:S04]  /*18410*/  STL [R1+0x854], R228 ;  /* 0x000854e401007387 */ /* 0x0001e80000100800 */
[----:B-1----:R-:W4:Y:S01]  /*18420*/  LDL.LU R155, [R1+0x80c] ;  /* 0x00080c00019b7983 */ /* 0x002f220000300800 */
[----:B------:R-:W-:-:S03]  /*18430*/  IMAD.X R250, R250, 0x1, R4, P1 ;  /* 0x00000001fafa7824 */ /* 0x000fc600008e0604 */
[----:B0-----:R-:W4:Y:S01]  /*18440*/  LDL.LU R228, [R1+0x7e0] ;  /* 0x0007e00001e47983 */ /* 0x001f220000300800 */
[----:B------:R-:W-:-:S03]  /*18450*/  IADD3 R159, P1, R159, R23, RZ ;  /* 0x000000179f9f7210 */ /* 0x000fc60007f3e0ff */
[----:B------:R0:W-:Y:S01]  /*18460*/  STL [R1+0x84c], R250 ;  /* 0x00084cfa01007387 */ /* 0x0001e20000100800 */
[----:B------:R-:W-:-:S03]  /*18470*/  IMAD.X R158, R158, 0x1, R4, P2 ;  /* 0x000000019e9e7824 */ /* 0x000fc600010e0604 */
[----:B0-----:R-:W4:Y:S01]  /*18480*/  LDL.LU R250, [R1+0x804] ;  /* 0x0008040001fa7983 */ /* 0x001f220000300800 */
[----:B------:R-:W-:Y:S01]  /*18490*/  IADD3 R234, P2, R234, R23, RZ ;  /* 0x00000017eaea7210 */ /* 0x000fe20007f5e0ff */
[----:B------:R-:W-:-:S04]  /*184a0*/  IMAD.X R157, R157, 0x1, R4, P3 ;  /* 0x000000019d9d7824 */ /* 0x000fc800018e0604 */
[----:B------:R0:W-:Y:S04]  /*184b0*/  STL [R1+0x818], R234 ;  /* 0x000818ea01007387 */ /* 0x0001e80000100800 */
[----:B------:R-:W-:Y:S04]  /*184c0*/  STL [R1+0x820], R159 ;  /* 0x0008209f01007387 */ /* 0x000fe80000100800 */
[----:B0-----:R-:W4:Y:S04]  /*184d0*/  LDL.LU R234, [R1+0x7d8] ;  /* 0x0007d80001ea7983 */ /* 0x001f280000300800 */
[----:B------:R-:W-:Y:S01]  /*184e0*/  STL [R1+0x844], R158 ;  /* 0x0008449e01007387 */ /* 0x000fe20000100800 */
[----:B------:R-:W-:Y:S01]  /*184f0*/  IADD3 R238, P3, R238, R23, RZ ;  /* 0x00000017eeee7210 */ /* 0x000fe20007f7e0ff */
[----:B------:R-:W-:-:S04]  /*18500*/  IMAD.X R231, R231, 0x1, R4, P4 ;  /* 0x00000001e7e77824 */ /* 0x000fc800020e0604 */
[----:B------:R0:W-:Y:S04]  /*18510*/  STL [R1+0x810], R238 ;  /* 0x000810ee01007387 */ /* 0x0001e80000100800 */
[----:B0-----:R-:W4:Y:S04]  /*18520*/  LDL.LU R238, [R1+0x7fc] ;  /* 0x0007fc0001ee7983 */ /* 0x001f280000300800 */
[----:B------:R-:W-:Y:S01]  /*18530*/  STL [R1+0x83c], R157 ;  /* 0x00083c9d01007387 */ /* 0x000fe20000100800 */
[----:B------:R-:W-:-:S03]  /*18540*/  IADD3 R240, P4, R240, R23, RZ ;  /* 0x00000017f0f07210 */ /* 0x000fc60007f9e0ff */
        /* <DEDUP_REMOVED lines=13> */
[----:B------:R-:W-:Y:S04]  /*18620*/  STL [R1+0x800], R156 ;  /* 0x0008009c01007387 */ /* 0x000fe80000100800 */
[----:B------:R-:W4:Y:S04]  /*18630*/  LDL.LU R161, [R1+0x7c0] ;  /* 0x0007c00001a17983 */ /* 0x000f280000300800 */
[----:B------:R-:W-:Y:S01]  /*18640*/  STL [R1+0x7f8], R154 ;  /* 0x0007f89a01007387 */ /* 0x000fe20000100800 */
[----:B--2---:R-:W-:-:S05]  /*18650*/  IADD3 R248, P1, R248, R23, RZ ;  /* 0x00000017f8f87210 */ /* 0x004fca0007f3e0ff */
[----:B------:R0:W-:Y:S04]  /*18660*/  STL [R1+0x7f0], R248 ;  /* 0x0007f0f801007387 */ /* 0x0001e80000100800 */
[----:B------:R1:W-:Y:S04]  /*18670*/  STL [R1+0x81c], R153 ;  /* 0x00081c9901007387 */ /* 0x0003e80000100800 */
[----:B0-----:R-:W2:Y:S04]  /*18680*/  LDL.LU R248, [R1+0x7e4] ;  /* 0x0007e40001f87983 */ /* 0x001ea80000300800 */
[----:B------:R-:W2:Y:S04]  /*18690*/  LDL.LU R160, [R1+0x7b8] ;  /* 0x0007b80001a07983 */ /* 0x000ea80000300800 */
[----:B------:R-:W2:Y:S04]  /*186a0*/  LDL.LU R154, [R1+0x7dc] ;  /* 0x0007dc00019a7983 */ /* 0x000ea80000300800 */
[----:B-1----:R-:W2:Y:S01]  /*186b0*/  LDL.LU R153, [R1+0x7b0] ;  /* 0x0007b00001997983 */ /* 0x002ea20000300800 */
[----:B---3--:R-:W-:-:S05]  /*186c0*/  IADD3.X R192, R192, R4, RZ, P2, !PT ;  /* 0x00000004c0c07210 */ /* 0x008fca00017fe4ff */
[----:B------:R0:W-:Y:S04]  /*186d0*/  STL [R1+0x814], R192 ;  /* 0x000814c001007387 */ /* 0x0001e80000100800 */
[----:B0-----:R-:W3:Y:S01]  /*186e0*/  LDL.LU R192, [R1+0x7d4] ;  /* 0x0007d40001c07983 */ /* 0x001ee20000300800 */
[----:B----4-:R-:W-:-:S05]  /*186f0*/  IADD3 R193, P2, R193, R23, RZ ;  /* 0x00000017c1c17210 */ /* 0x010fca0007f5e0ff */
[----:B------:R0:W-:Y:S04]  /*18700*/  STL [R1+0x7e8], R193 ;  /* 0x0007e8c101007387 */ /* 0x0001e80000100800 */
[----:B0-----:R-:W4:Y:S01]  /*18710*/  LDL.LU R193, [R1+0x7a8] ;  /* 0x0007a80001c17983 */ /* 0x001f220000300800 */
[--C-:B------:R-:W-:Y:S01]  /*18720*/  IMAD.X R155, R155, 0x1, R4.reuse, P3 ;  /* 0x000000019b9b7824 */ /* 0x100fe200018e0604 */
[----:B------:R-:W-:Y:S02]  /*18730*/  IADD3 R228, P3, R228, R23, RZ ;  /* 0x00000017e4e47210 */ /* 0x000fe40007f7e0ff */
        /* <DEDUP_REMOVED lines=10> */
[----:B0-----:R-:W4:Y:S04]  /*187e0*/  LDL.LU R234, [R1+0x7bc] ;  /* 0x0007bc0001ea7983 */ /* 0x001f280000300800 */
[----:B------:R-:W4:Y:S01]  /*187f0*/  LDL.LU R228, [R1+0x790] ;  /* 0x0007900001e47983 */ /* 0x000f220000300800 */
[----:B------:R-:W-:-:S05]  /*18800*/  IMAD.X R238, R238, 0x1, R4, P5 ;  /* 0x00000001eeee7824 */ /* 0x000fca00028e0604 */
[----:B------:R0:W-:Y:S04]  /*18810*/  STL [R1+0x7fc], R238 ;  /* 0x0007fcee01007387 */ /* 0x0001e80000100800 */
[----:B0-----:R-:W4:Y:S01]  /*18820*/  LDL.LU R238, [R1+0x7b4] ;  /* 0x0007b40001ee7983 */ /* 0x001f220000300800 */
[----:B------:R-:W-:Y:S01]  /*18830*/  IADD3 R231, P5, R231, R23, RZ ;  /* 0x00000017e7e77210 */ /* 0x000fe20007fbe0ff */
[----:B------:R-:W-:-:S05]  /*18840*/  IMAD.X R240, R240, 0x1, R4, P6 ;  /* 0x00000001f0f07824 */ /* 0x000fca00030e0604 */
[----:B------:R0:W-:Y:S04]  /*18850*/  STL [R1+0x7f4], R240 ;  /* 0x0007f4f001007387 */ /* 0x0001e80000100800 */
[----:B0-----:R-:W4:Y:S04]  /*18860*/  LDL.LU R240, [R1+0x788] ;  /* 0x0007880001f07983 */ /* 0x001f280000300800 */
[----:B------:R-:W-:Y:S01]  /*18870*/  STL [R1+0x7d0], R231 ;  /* 0x0007d0e701007387 */ /* 0x000fe20000100800 */
[----:B------:R-:W-:-:S03]  /*18880*/  IADD3 R247, P6, R247, R23, RZ ;  /* 0x00000017f7f77210 */ /* 0x000fc60007fde0ff */
[----:B------:R-:W4:Y:S04]  /*18890*/  LDL.LU R156, [R1+0x7ac] ;  /* 0x0007ac00019c7983 */ /* 0x000f280000300800 */
        /* <DEDUP_REMOVED lines=8> */
[----:B--2---:R-:W-:Y:S01]  /*18920*/  IMAD.X R248, R248, 0x1, R4, P2 ;  /* 0x00000001f8f87824 */ /* 0x004fe200010e0604 */
[----:B------:R-:W-:-:S04]  /*18930*/  IADD3 R160, P2, R160, R23, RZ ;  /* 0x00000017a0a07210 */ /* 0x000fc80007f5e0ff */
[----:B------:R0:W-:Y:S01]  /*18940*/  STL [R1+0x7e4], R248 ;  /* 0x0007e4f801007387 */ /* 0x0001e20000100800 */
[--C-:B------:R-:W-:Y:S01]  /*18950*/  IMAD.X R154, R154, 0x1, R4.reuse, P3 ;  /* 0x000000019a9a7824 */ /* 0x100fe200018e0604 */
[----:B------:R-:W-:Y:S02]  /*18960*/  IADD3 R153, P3, R153, R23, RZ ;  /* 0x0000001799997210 */ /* 0x000fe40007f7e0ff */
[----:B0-----:R-:W2:Y:S04]  /*18970*/  LDL.LU R248, [R1+0x770] ;  /* 0x0007700001f87983 */ /* 0x001ea80000300800 */
[----:B------:R-:W-:Y:S04]  /*18980*/  STL [R1+0x7c0], R161 ;  /* 0x0007c0a101007387 */ /* 0x000fe80000100800 */
[----:B------:R-:W-:Y:S01]  /*18990*/  STL [R1+0x7b8], R160 ;  /* 0x0007b8a001007387 */ /* 0x000fe20000100800 */
[----:B---3--:R-:W-:-:S05]  /*189a0*/  IMAD.X R192, R192, 0x1, R4, P4 ;  /* 0x00000001c0c07824 */ /* 0x008fca00020e0604 */
[----:B------:R0:W-:Y:S04]  /*189b0*/  STL [R1+0x7d4], R192 ;  /* 0x0007d4c001007387 */ /* 0x0001e80000100800 */
[----:B------:R1:W-:Y:S04]  /*189c0*/  STL [R1+0x7dc], R154 ;  /* 0x0007dc9a01007387 */ /* 0x0003e80000100800 */
[----:B0-----:R-:W3:Y:S04]  /*189d0*/  LDL.LU R192, [R1+0x794] ;  /* 0x0007940001c07983 */ /* 0x001ee80000300800 */
[----:B------:R0:W-:Y:S04]  /*189e0*/  STL [R1+0x7b0], R153 ;  /* 0x0007b09901007387 */ /* 0x0001e80000100800 */
[----:B-1----:R-:W3:Y:S04]  /*189f0*/  LDL.LU R154, [R1+0x768] ;  /* 0x00076800019a7983 */ /* 0x002ee80000300800 */
[----:B0-----:R-:W3:Y:S01]  /*18a00*/  LDL.LU R153, [R1+0x78c] ;  /* 0x00078c0001997983 */ /* 0x001ee20000300800 */
[----:B----4-:R-:W-:-:S05]  /*18a10*/  IADD3 R193, P4, R193, R23, RZ ;  /* 0x00000017c1c17210 */ /* 0x010fca0007f9e0ff */
[----:B------:R0:W-:Y:S04]  /*18a20*/  STL [R1+0x7a8], R193 ;  /* 0x0007a8c101007387 */ /* 0x0001e80000100800 */
[----:B0-----:R-:W4:Y:S01]  /*18a30*/  LDL.LU R193, [R1+0x760] ;  /* 0x0007600001c17983 */ /* 0x001f220000300800 */
[--C-:B------:R-:W-:Y:S01]  /*18a40*/  IMAD.X R159, R159, 0x1, R4.reuse, P5 ;  /* 0x000000019f9f7824 */ /* 0x100fe200028e0604 */
[-C--:B------:R-:W-:Y:S01]  /*18a50*/  IADD3 R158, P5, R158, R23.reuse, RZ ;  /* 0x000000179e9e7210 */ /* 0x080fe20007fbe0ff */
[----:B------:R-:W-:Y:S01]  /*18a60*/  IMAD.X R250, R250, 0x1, R4, P6 ;  /* 0x00000001fafa7824 */ /* 0x000fe200030e0604 */
[----:B------:R-:W-:-:S04]  /*18a70*/  IADD3 R157, P6, R157, R23, RZ ;  /* 0x000000179d9d7210 */ /* 0x000fc80007fde0ff */
[----:B------:R0:W-:Y:S04]  /*18a80*/  STL [R1+0x7c4], R250 ;  /* 0x0007c4fa01007387 */ /* 0x0001e80000100800 */
[----:B------:R-:W-:Y:S04]  /*18a90*/  STL [R1+0x7cc], R159 ;  /* 0x0007cc9f01007387 */ /* 0x000fe80000100800 */
[----:B0-----:R-:W4:Y:S04]  /*18aa0*/  LDL.LU R250, [R1+0x784] ;  /* 0x0007840001fa7983 */ /* 0x001f280000300800 */
[----:B------:R-:W-:Y:S01]  /*18ab0*/  STL [R1+0x7a0], R158 ;  /* 0x0007a09e01007387 */ /* 0x000fe20000100800 */
[----:B------:R-:W-:Y:S01]  /*18ac0*/  IMAD.X R234, R234, 0x1, R4, P1 ;  /* 0x00000001eaea7824 */ /* 0x000fe200008e0604 */
[----:B------:R-:W-:-:S04]  /*18ad0*/  IADD3 R228, P1, R228, R23, RZ ;  /* 0x00000017e4e47210 */ /* 0x000fc80007f3e0ff */
[----:B------:R0:W-:Y:S04]  /*18ae0*/  STL [R1+0x7bc], R234 ;  /* 0x0007bcea01007387 */ /* 0x0001e80000100800 */
[----:B0-----:R-:W4:Y:S04]  /*18af0*/  LDL.LU R234, [R1+0x758] ;  /* 0x0007580001ea7983 */ /* 0x001f280000300800 */
[----:B------:R-:W-:Y:S04]  /*18b00*/  STL [R1+0x798], R157 ;  /* 0x0007989d01007387 */ /* 0x000fe80000100800 */
[----:B------:R0:W-:Y:S01]  /*18b10*/  STL [R1+0x790], R228 ;  /* 0x000790e401007387 */ /* 0x0001e20000100800 */
[----:B------:R-:W-:-:S03]  /*18b20*/  IMAD.X R238, R238, 0x1, R4, P2 ;  /* 0x00000001eeee7824 */ /* 0x000fc600010e0604 */
        /* <DEDUP_REMOVED lines=18> */
[----:B0-----:R-:W4:Y:S04]  /*18c50*/  LDL.LU R244, [R1+0x740] ;  /* 0x0007400001f47983 */ /* 0x001f280000300800 */
[----:B------:R-:W4:Y:S04]  /*18c60*/  LDL.LU R160, [R1+0x764] ;  /* 0x0007640001a07983 */ /* 0x000f280000300800 */
[----:B------:R-:W4:Y:S04]  /*18c70*/  LDL.LU R155, [R1+0x738] ;  /* 0x00073800019b7983 */ /* 0x000f280000300800 */
[----:B-1----:R-:W4:Y:S01]  /*18c80*/  LDL.LU R231, [R1+0x75c] ;  /* 0x00075c0001e77983 */ /* 0x002f220000300800 */
[----:B--2---:R-:W-:-:S05]  /*18c90*/  IADD3 R248, P5, R248, R23, RZ ;  /* 0x00000017f8f87210 */ /* 0x004fca0007fbe0ff */
[----:B------:R0:W-:Y:S04]  /*18ca0*/  STL [R1+0x770], R248 ;  /* 0x000770f801007387 */ /* 0x0001e80000100800 */
[----:B0-----:R-:W2:Y:S01]  /*18cb0*/  LDL.LU R248, [R1+0x730] ;  /* 0x0007300001f87983 */ /* 0x001ea20000300800 */
[----:B---3--:R-:W-:-:S05]  /*18cc0*/  IMAD.X R192, R192, 0x1, R4, P6 ;  /* 0x00000001c0c07824 */ /* 0x008fca00030e0604 */
[----:B------:R0:W-:Y:S01]  /*18cd0*/  STL [R1+0x794], R192 ;  /* 0x000794c001007387 */ /* 0x0001e20000100800 */
[-C--:B------:R-:W-:Y:S01]  /*18ce0*/  IADD3 R154, P6, R154, R23.reuse, RZ ;  /* 0x000000179a9a7210 */ /* 0x080fe20007fde0ff */
[----:B------:R-:W-:Y:S02]  /*18cf0*/  IMAD.X R153, R153, 0x1, R4, P1 ;  /* 0x0000000199997824 */ /* 0x000fe400008e0604 */
[----:B0-----:R-:W3:Y:S04]  /*18d00*/  LDL.LU R192, [R1+0x754] ;  /* 0x0007540001c07983 */ /* 0x001ee80000300800 */
[----:B------:R-:W3:Y:S04]  /*18d10*/  LDL.LU R159, [R1+0x728] ;  /* 0x00072800019f7983 */ /* 0x000ee80000300800 */
[----:B------:R-:W-:Y:S04]  /*18d20*/  STL [R1+0x768], R154 ;  /* 0x0007689a01007387 */ /* 0x000fe80000100800 */
[----:B------:R-:W3:Y:S01]  /*18d30*/  LDL.LU R158, [R1+0x74c] ;  /* 0x00074c00019e7983 */ /* 0x000ee20000300800 */
[----:B----4-:R-:W-:-:S03]  /*18d40*/  IADD3 R193, P1, R193, R23, RZ ;  /* 0x00000017c1c17210 */ /* 0x010fc60007f3e0ff */
        /* <DEDUP_REMOVED lines=14> */
[----:B0-----:R-:W4:Y:S04]  /*18e30*/  LDL.LU R238, [R1+0x734] ;  /* 0x0007340001ee7983 */ /* 0x001f280000300800 */
[----:B------:R-:W-:Y:S04]  /*18e40*/  STL [R1+0x77c], R228 ;  /* 0x00077ce401007387 */ /* 0x000fe80000100800 */
[----:B------:R-:W4:Y:S01]  /*18e50*/  LDL.LU R156, [R1+0x708] ;  /* 0x00070800019c7983 */ /* 0x000f220000300800 */
[----:B------:R-:W-:-:S05]  /*18e60*/  IMAD.X R240, R240, 0x1, R4, P4 ;  /* 0x00000001f0f07824 */ /* 0x000fca00020e0604 */
[----:B------:R0:W-:Y:S04]  /*18e70*/  STL [R1+0x774], R240 ;  /* 0x000774f001007387 */ /* 0x0001e80000100800 */
[----:B0-----:R-:W4:Y:S04]  /*18e80*/  LDL.LU R240, [R1+0x72c] ;  /* 0x00072c0001f07983 */ /* 0x001f280000300800 */
[----:B------:R-:W4:Y:S01]  /*18e90*/  LDL.LU R154, [R1+0x700] ;  /* 0x00070000019a7983 */ /* 0x000f220000300800 */
[----:B------:R-:W-:-:S03]  /*18ea0*/  IADD3 R247, P4, R247, R23, RZ ;  /* 0x00000017f7f77210 */ /* 0x000fc60007f9e0ff */
[----:B------:R-:W4:Y:S04]  /*18eb0*/  LDL.LU R228, [R1+0x724] ;  /* 0x0007240001e47983 */ /* 0x000f280000300800 */
[----:B------:R0:W-:Y:S01]  /*18ec0*/  STL [R1+0x748], R247 ;  /* 0x000748f701007387 */ /* 0x0001e20000100800 */
[----:B------:R-:W-:-:S03]  /*18ed0*/  IMAD.X R161, R161, 0x1, R4, P5 ;  /* 0x00000001a1a17824 */ /* 0x000fc600028e0604 */
[----:B0-----:R-:W4:Y:S01]  /*18ee0*/  LDL.LU R247, [R1+0x6f8] ;  /* 0x0006f80001f77983 */ /* 0x001f220000300800 */
[----:B------:R-:W-:Y:S01]  /*18ef0*/  IADD3 R244, P5, R244, R23, RZ ;  /* 0x00000017f4f47210 */ /* 0x000fe20007fbe0ff */
[----:B------:R-:W-:-:S04]  /*18f00*/  IMAD.X R160, R160, 0x1, R4, P6 ;  /* 0x00000001a0a07824 */ /* 0x000fc800030e0604 */
[----:B------:R0:W-:Y:S01]  /*18f10*/  STL [R1+0x740], R244 ;  /* 0x000740f401007387 */ /* 0x0001e20000100800 */
[-C--:B------:R-:W-:Y:S01]  /*18f20*/  IADD3 R155, P6, R155, R23.reuse, RZ ;  /* 0x000000179b9b7210 */ /* 0x080fe20007fde0ff */
[----:B------:R-:W-:Y:S02]  /*18f30*/  IMAD.X R231, R231, 0x1, R4, P1 ;  /* 0x00000001e7e77824 */ /* 0x000fe400008e0604 */
[----:B0-----:R-:W4:Y:S04]  /*18f40*/  LDL.LU R244, [R1+0x71c] ;  /* 0x00071c0001f47983 */ /* 0x001f280000300800 */
[----:B------:R-:W-:Y:S04]  /*18f50*/  STL [R1+0x76c], R161 ;  /* 0x00076ca101007387 */ /* 0x000fe80000100800 */
[----:B------:R-:W-:Y:S01]  /*18f60*/  STL [R1+0x764], R160 ;  /* 0x000764a001007387 */ /* 0x000fe20000100800 */
[----:B--2---:R-:W-:-:S05]  /*18f70*/  IADD3 R248, P1, R248, R23, RZ ;  /* 0x00000017f8f87210 */ /* 0x004fca0007f3e0ff */
[----:B------:R0:W-:Y:S04]  /*18f80*/  STL [R1+0x730], R248 ;  /* 0x000730f801007387 */ /* 0x0001e80000100800 */
[----:B------:R1:W-:Y:S04]  /*18f90*/  STL [R1+0x738], R155 ;  /* 0x0007389b01007387 */ /* 0x0003e80000100800 */
[----:B0-----:R-:W2:Y:S04]  /*18fa0*/  LDL.LU R248, [R1+0x6f0] ;  /* 0x0006f00001f87983 */ /* 0x001ea80000300800 */
[----:B------:R0:W-:Y:S04]  /*18fb0*/  STL [R1+0x75c], R231 ;  /* 0x00075ce701007387 */ /* 0x0001e80000100800 */
[----:B-1----:R-:W2:Y:S04]  /*18fc0*/  LDL.LU R155, [R1+0x714] ;  /* 0x00071400019b7983 */ /* 0x002ea80000300800 */
[----:B0-----:R-:W2:Y:S01]  /*18fd0*/  LDL.LU R231, [R1+0x6e8] ;  /* 0x0006e80001e77983 */ /* 0x001ea20000300800 */
[----:B---3--:R-:W-:Y:S01]  /*18fe0*/  IMAD.X R192, R192, 0x1, R4, P2 ;  /* 0x00000001c0c07824 */ /* 0x008fe200010e0604 */
[----:B------:R-:W-:-:S04]  /*18ff0*/  IADD3 R159, P2, R159, R23, RZ ;  /* 0x000000179f9f7210 */ /* 0x000fc80007f5e0ff */
[----:B------:R0:W-:Y:S01]  /*19000*/  STL [R1+0x754], R192 ;  /* 0x000754c001007387 */ /* 0x0001e20000100800 */
[----:B------:R-:W-:-:S03]  /*19010*/  IMAD.X R158, R158, 0x1, R4, P3 ;  /* 0x000000019e9e7824 */ /* 0x000fc600018e0604 */
[----:B0-----:R-:W3:Y:S01]  /*19020*/  LDL.LU R192, [R1+0x70c] ;  /* 0x00070c0001c07983 */ /* 0x001ee20000300800 */
[----:B----4-:R-:W-:-:S05]  /*19030*/  IADD3 R193, P3, R193, R23, RZ ;  /* 0x00000017c1c17210 */ /* 0x010fca0007f7e0ff */
[----:B------:R0:W-:Y:S04]  /*19040*/  STL [R1+0x720], R193 ;  /* 0x000720c101007387 */ /* 0x0001e80000100800 */
[----:B------:R-:W-:Y:S04]  /*19050*/  STL [R1+0x728], R159 ;  /* 0x0007289f01007387 */ /* 0x000fe80000100800 */
[----:B0-----:R-:W4:Y:S01]  /*19060*/  LDL.LU R193, [R1+0x6e0] ;  /* 0x0006e00001c17983 */ /* 0x001f220000300800 */
[----:B------:R-:W-:-:S03]  /*19070*/  IMAD.X R157, R157, 0x1, R4, P4 ;  /* 0x000000019d9d7824 */ /* 0x000fc600020e0604 */
[----:B------:R-:W-:Y:S01]  /*19080*/  STL [R1+0x74c], R158 ;  /* 0x00074c9e01007387 */ /* 0x000fe20000100800 */
[----:B------:R-:W-:Y:S01]  /*19090*/  IADD3 R250, P4, R250, R23, RZ ;  /* 0x00000017fafa7210 */ /* 0x000fe20007f9e0ff */
[----:B------:R-:W-:-:S04]  /*190a0*/  IMAD.X R153, R153, 0x1, R4, P5 ;  /* 0x0000000199997824 */ /* 0x000fc800028e0604 */
[----:B------:R0:W-:Y:S04]  /*190b0*/  STL [R1+0x718], R250 ;  /* 0x000718fa01007387 */ /* 0x0001e80000100800 */
[----:B0-----:R-:W4:Y:S04]  /*190c0*/  LDL.LU R250, [R1+0x704] ;  /* 0x0007040001fa7983 */ /* 0x001f280000300800 */
[----:B------:R-:W-:Y:S04]  /*190d0*/  STL [R1+0x744], R157 ;  /* 0x0007449d01007387 */ /* 0x000fe80000100800 */
[----:B------:R0:W-:Y:S01]  /*190e0*/  STL [R1+0x73c], R153 ;  /* 0x00073c9901007387 */ /* 0x0001e20000100800 */
[----:B------:R-:W-:-:S03]  /*190f0*/  IADD3 R234, P5, R234, R23, RZ ;  /* 0x00000017eaea7210 */ /* 0x000fc60007fbe0ff */
        /* <DEDUP_REMOVED lines=18> */
[----:B0-----:R-:W4:Y:S04]  /*19220*/  LDL.LU R247, [R1+0x6ec] ;  /* 0x0006ec0001f77983 */ /* 0x001f280000300800 */
[----:B------:R-:W4:Y:S01]  /*19230*/  LDL.LU R160, [R1+0x6c0] ;  /* 0x0006c00001a07983 */ /* 0x000f220000300800 */
[----:B------:R-:W-:-:S03]  /*19240*/  IMAD.X R244, R244, 0x1, R4, P3 ;  /* 0x00000001f4f47824 */ /* 0x000fc600018e0604 */
[----:B------:R-:W4:Y:S04]  /*19250*/  LDL.LU R154, [R1+0x6e4] ;  /* 0x0006e400019a7983 */ /* 0x000f280000300800 */
[----:B-1----:R-:W4:Y:S04]  /*19260*/  LDL.LU R228, [R1+0x6b8] ;  /* 0x0006b80001e47983 */ /* 0x002f280000300800 */
[----:B------:R0:W-:Y:S04]  /*19270*/  STL [R1+0x71c], R244 ;  /* 0x00071cf401007387 */ /* 0x0001e80000100800 */
[----:B0-----:R-:W4:Y:S01]  /*19280*/  LDL.LU R244, [R1+0x6dc] ;  /* 0x0006dc0001f47983 */ /* 0x001f220000300800 */
[----:B--2---:R-:W-:-:S05]  /*19290*/  IADD3 R248, P3, R248, R23, RZ ;  /* 0x00000017f8f87210 */ /* 0x004fca0007f7e0ff */
[----:B------:R0:W-:Y:S01]  /*192a0*/  STL [R1+0x6f0], R248 ;  /* 0x0006f0f801007387 */ /* 0x0001e20000100800 */
[--C-:B------:R-:W-:Y:S01]  /*192b0*/  IMAD.X R155, R155, 0x1, R4.reuse, P4 ;  /* 0x000000019b9b7824 */ /* 0x100fe200020e0604 */
[----:B------:R-:W-:Y:S02]  /*192c0*/  IADD3 R231, P4, R231, R23, RZ ;  /* 0x00000017e7e77210 */ /* 0x000fe40007f9e0ff */
[----:B0-----:R-:W2:Y:S04]  /*192d0*/  LDL.LU R248, [R1+0x6b0] ;  /* 0x0006b00001f87983 */ /* 0x001ea80000300800 */
[----:B------:R-:W2:Y:S04]  /*192e0*/  LDL.LU R159, [R1+0x6d4] ;  /* 0x0006d400019f7983 */ /* 0x000ea80000300800 */
[----:B------:R-:W-:Y:S04]  /*192f0*/  STL [R1+0x714], R155 ;  /* 0x0007149b01007387 */ /* 0x000fe80000100800 */
[----:B------:R-:W2:Y:S01]  /*19300*/  LDL.LU R158, [R1+0x6a8] ;  /* 0x0006a800019e7983 */ /* 0x000ea20000300800 */
[----:B---3--:R-:W-:-:S03]  /*19310*/  IMAD.X R192, R192, 0x1, R4, P5 ;  /* 0x00000001c0c07824 */ /* 0x008fc600028e0604 */
[----:B------:R-:W-:Y:S04]  /*19320*/  STL [R1+0x6e8], R231 ;  /* 0x0006e8e701007387 */ /* 0x000fe80000100800 */
[----:B------:R0:W-:Y:S04]  /*19330*/  STL [R1+0x70c], R192 ;  /* 0x00070cc001007387 */ /* 0x0001e80000100800 */
[----:B0-----:R-:W3:Y:S04]  /*19340*/  LDL.LU R192, [R1+0x6cc] ;  /* 0x0006cc0001c07983 */ /* 0x001ee80000300800 */
[----:B------:R-:W3:Y:S01]  /*19350*/  LDL.LU R157, [R1+0x6a0] ;  /* 0x0006a000019d7983 */ /* 0x000ee20000300800 */
[----:B----4-:R-:W-:-:S05]  /*19360*/  IADD3 R193, P5, R193, R23, RZ ;  /* 0x00000017c1c17210 */ /* 0x010fca0007fbe0ff */
        /* <DEDUP_REMOVED lines=12> */
[----:B------:R-:W-:-:S05]  /*19430*/  IADD3 R238, P1, R238, R23, RZ ;  /* 0x00000017eeee7210 */ /* 0x000fca0007f3e0ff */
[----:B------:R0:W-:Y:S04]  /*19440*/  STL [R1+0x6d0], R238 ;  /* 0x0006d0ee01007387 */ /* 0x0001e80000100800 */
[----:B0-----:R-:W4:Y:S04]  /*19450*/  LDL.LU R238, [R1+0x688] ;  /* 0x0006880001ee7983 */ /* 0x001f280000300800 */
[----:B------:R-:W4:Y:S04]  /*19460*/  LDL.LU R155, [R1+0x6ac] ;  /* 0x0006ac00019b7983 */ /* 0x000f280000300800 */
[----:B------:R-:W4:Y:S01]  /*19470*/  LDL.LU R153, [R1+0x680] ;  /* 0x0006800001997983 */ /* 0x000f220000300800 */
[----:B------:R-:W-:-:S05]  /*19480*/  IMAD.X R240, R240, 0x1, R4, P2 ;  /* 0x00000001f0f07824 */ /* 0x000fca00010e0604 */
        /* <DEDUP_REMOVED lines=14> */
[----:B0-----:R-:W4:Y:S04]  /*19570*/  LDL.LU R244, [R1+0x69c] ;  /* 0x00069c0001f47983 */ /* 0x001f280000300800 */
[----:B------:R0:W-:Y:S04]  /*19580*/  STL [R1+0x6b8], R228 ;  /* 0x0006b8e401007387 */ /* 0x0001e80000100800 */
[----:B-1----:R-:W4:Y:S04]  /*19590*/  LDL.LU R154, [R1+0x670] ;  /* 0x00067000019a7983 */ /* 0x002f280000300800 */
[----:B0-----:R-:W4:Y:S01]  /*195a0*/  LDL.LU R228, [R1+0x694] ;  /* 0x0006940001e47983 */ /* 0x001f220000300800 */
[----:B--2---:R-:W-:Y:S01]  /*195b0*/  IADD3 R248, P5, R248, R23, RZ ;  /* 0x00000017f8f87210 */ /* 0x004fe20007fbe0ff */
[----:B------:R-:W-:-:S04]  /*195c0*/  IMAD.X R159, R159, 0x1, R4, P6 ;  /* 0x000000019f9f7824 */ /* 0x000fc800030e0604 */
[----:B------:R0:W-:Y:S04]  /*195d0*/  STL [R1+0x6b0], R248 ;  /* 0x0006b0f801007387 */ /* 0x0001e80000100800 */
[----:B0-----:R-:W2:Y:S01]  /*195e0*/  LDL.LU R248, [R1+0x668] ;  /* 0x0006680001f87983 */ /* 0x001ea20000300800 */
[----:B------:R-:W-:Y:S01]  /*195f0*/  IADD3 R158, P6, R158, R23, RZ ;  /* 0x000000179e9e7210 */ /* 0x000fe20007fde0ff */
[----:B---3--:R-:W-:-:S05]  /*19600*/  IMAD.X R192, R192, 0x1, R4, P1 ;  /* 0x00000001c0c07824 */ /* 0x008fca00008e0604 */
[----:B------:R0:W-:Y:S04]  /*19610*/  STL [R1+0x6cc], R192 ;  /* 0x0006ccc001007387 */ /* 0x0001e80000100800 */
[----:B------:R-:W-:Y:S04]  /*19620*/  STL [R1+0x6d4], R159 ;  /* 0x0006d49f01007387 */ /* 0x000fe80000100800 */
[----:B0-----:R-:W3:Y:S04]  /*19630*/  LDL.LU R192, [R1+0x68c] ;  /* 0x00068c0001c07983 */ /* 0x001ee80000300800 */
[----:B------:R-:W-:Y:S01]  /*19640*/  STL [R1+0x6a8], R158 ;  /* 0x0006a89e01007387 */ /* 0x000fe20000100800 */
[----:B----4-:R-:W-:-:S05]  /*19650*/  IMAD.X R193, R193, 0x1, R4, P2 ;  /* 0x00000001c1c17824 */ /* 0x010fca00010e0604 */
[----:B------:R0:W-:Y:S04]  /*19660*/  STL [R1+0x6c4], R193 ;  /* 0x0006c4c101007387 */ /* 0x0001e80000100800 */
[----:B0-----:R-:W4:Y:S01]  /*19670*/  LDL.LU R193, [R1+0x660] ;  /* 0x0006600001c17983 */ /* 0x001f220000300800 */
[-C--:B------:R-:W-:Y:S02]  /*19680*/  IADD3 R157, P1, R157, R23.reuse, RZ ;  /* 0x000000179d9d7210 */ /* 0x080fe40007f3e0ff */
[----:B------:R-:W-:-:S03]  /*19690*/  IADD3 R231, P2, R231, R23, RZ ;  /* 0x00000017e7e77210 */ /* 0x000fc60007f5e0ff */
        /* <DEDUP_REMOVED lines=15> */
[----:B------:R-:W-:Y:S04]  /*19790*/  STL [R1+0x6b4], R156 ;  /* 0x0006b49c01007387 */ /* 0x000fe80000100800 */
[----:B------:R-:W4:Y:S01]  /*197a0*/  LDL.LU R161, [R1+0x674] ;  /* 0x0006740001a17983 */ /* 0x000f220000300800 */
[----:B------:R-:W-:-:S03]  /*197b0*/  IMAD.X R240, R240, 0x1, R4, P6 ;  /* 0x00000001f0f07824 */ /* 0x000fc600030e0604 */
[----:B------:R-:W-:Y:S04]  /*197c0*/  STL [R1+0x6ac], R155 ;  /* 0x0006ac9b01007387 */ /* 0x000fe80000100800 */
[----:B------:R0:W-:Y:S04]  /*197d0*/  STL [R1+0x6a4], R240 ;  /* 0x0006a4f001007387 */ /* 0x0001e80000100800 */
[----:B------:R1:W-:Y:S04]  /*197e0*/  STL [R1+0x680], R153 ;  /* 0x0006809901007387 */ /* 0x0003e80000100800 */
[----:B0-----:R-:W4:Y:S04]  /*197f0*/  LDL.LU R240, [R1+0x648] ;  /* 0x0006480001f07983 */ /* 0x001f280000300800 */
[----:B------:R-:W4:Y:S04]  /*19800*/  LDL.LU R160, [R1+0x66c] ;  /* 0x00066c0001a07983 */ /* 0x000f280000300800 */
[----:B------:R-:W4:Y:S01]  /*19810*/  LDL.LU R155, [R1+0x640] ;  /* 0x00064000019b7983 */ /* 0x000f220000300800 */
[----:B------:R-:W-:-:S03]  /*19820*/  IADD3 R247, P6, R247, R23, RZ ;  /* 0x00000017f7f77210 */ /* 0x000fc60007fde0ff */
        /* <DEDUP_REMOVED lines=10> */
[----:B------:R-:W4:Y:S04]  /*198d0*/  LDL.LU R158, [R1+0x654] ;  /* 0x00065400019e7983 */ /* 0x000f280000300800 */
[----:B------:R-:W-:Y:S01]  /*198e0*/  STL [R1+0x694], R228 ;  /* 0x000694e401007387 */ /* 0x000fe20000100800 */
[----:B--2---:R-:W-:-:S05]  /*198f0*/  IADD3 R248, P2, R248, R23, RZ ;  /* 0x00000017f8f87210 */ /* 0x004fca0007f5e0ff */
[----:B------:R0:W-:Y:S04]  /*19900*/  STL [R1+0x668], R248 ;  /* 0x000668f801007387 */ /* 0x0001e80000100800 */
[----:B0-----:R-:W2:Y:S04]  /*19910*/  LDL.LU R248, [R1+0x628] ;  /* 0x0006280001f87983 */ /* 0x001ea80000300800 */
[----:B------:R-:W2:Y:S01]  /*19920*/  LDL.LU R157, [R1+0x64c] ;  /* 0x00064c00019d7983 */ /* 0x000ea20000300800 */
[----:B---3--:R-:W-:-:S05]  /*19930*/  IMAD.X R192, R192, 0x1, R4, P3 ;  /* 0x00000001c0c07824 */ /* 0x008fca00018e0604 */
[----:B------:R0:W-:Y:S04]  /*19940*/  STL [R1+0x68c], R192 ;  /* 0x00068cc001007387 */ /* 0x0001e80000100800 */
[----:B0-----:R-:W3:Y:S04]  /*19950*/  LDL.LU R192, [R1+0x620] ;  /* 0x0006200001c07983 */ /* 0x001ee80000300800 */
[----:B------:R-:W3:Y:S01]  /*19960*/  LDL.LU R228, [R1+0x644] ;  /* 0x0006440001e47983 */ /* 0x000ee20000300800 */
[----:B----4-:R-:W-:-:S05]  /*19970*/  IADD3 R193, P3, R193, R23, RZ ;  /* 0x00000017c1c17210 */ /* 0x010fca0007f7e0ff */
        /* <DEDUP_REMOVED lines=11> */
[----:B------:R-:W4:Y:S04]  /*19a30*/  LDL.LU R154, [R1+0x608] ;  /* 0x00060800019a7983 */ /* 0x000f280000300800 */
[----:B------:R-:W4:Y:S01]  /*19a40*/  LDL.LU R231, [R1+0x62c] ;  /* 0x00062c0001e77983 */ /* 0x000f220000300800 */
[----:B------:R-:W-:-:S05]  /*19a50*/  IADD3 R238, P5, R238, R23, RZ ;  /* 0x00000017eeee7210 */ /* 0x000fca0007fbe0ff */
        /* <DEDUP_REMOVED lines=23> */
[----:B--2---:R-:W-:Y:S01]  /*19bd0*/  IADD3 R248, P4, R248, R23, RZ ;  /* 0x00000017f8f87210 */ /* 0x004fe20007f9e0ff */
[----:B------:R-:W-:-:S04]  /*19be0*/  IMAD.X R157, R157, 0x1, R4, P5 ;  /* 0x000000019d9d7824 */ /* 0x000fc800028e0604 */
[----:B------:R0:W-:Y:S04]  /*19bf0*/  STL [R1+0x628], R248 ;  /* 0x000628f801007387 */ /* 0x0001e80000100800 */
[----:B------:R-:W-:Y:S04]  /*19c00*/  STL [R1+0x630], R159 ;  /* 0x0006309f01007387 */ /* 0x000fe80000100800 */
[----:B0-----:R-:W2:Y:S04]  /*19c10*/  LDL.LU R248, [R1+0x5e8] ;  /* 0x0005e80001f87983 */ /* 0x001ea80000300800 */
[----:B------:R-:W-:Y:S01]  /*19c20*/  STL [R1+0x654], R158 ;  /* 0x0006549e01007387 */ /* 0x000fe20000100800 */
[----:B---3--:R-:W-:Y:S01]  /*19c30*/  IADD3 R192, P5, R192, R23, RZ ;  /* 0x00000017c0c07210 */ /* 0x008fe20007fbe0ff */
[----:B------:R-:W-:-:S04]  /*19c40*/  IMAD.X R228, R228, 0x1, R4, P6 ;  /* 0x00000001e4e47824 */ /* 0x000fc800030e0604 */
[----:B------:R0:W-:Y:S04]  /*19c50*/  STL [R1+0x620], R192 ;  /* 0x000620c001007387 */ /* 0x0001e80000100800 */
[----:B0-----:R-:W3:Y:S04]  /*19c60*/  LDL.LU R192, [R1+0x60c] ;  /* 0x00060c0001c07983 */ /* 0x001ee80000300800 */
[----:B------:R-:W-:Y:S04]  /*19c70*/  STL [R1+0x64c], R157 ;  /* 0x00064c9d01007387 */ /* 0x000fe80000100800 */
[----:B------:R0:W-:Y:S01]  /*19c80*/  STL [R1+0x644], R228 ;  /* 0x000644e401007387 */ /* 0x0001e20000100800 */
[----:B----4-:R-:W-:-:S03]  /*19c90*/  IADD3 R193, P6, R193, R23, RZ ;  /* 0x00000017c1c17210 */ /* 0x010fc60007fde0ff */
        /* <DEDUP_REMOVED lines=13> */
[----:B------:R-:W4:Y:S01]  /*19d70*/  LDL.LU R161, [R1+0x5d0] ;  /* 0x0005d00001a17983 */ /* 0x000f220000300800 */
[----:B------:R-:W-:-:S03]  /*19d80*/  IADD3 R238, P3, R238, R23, RZ ;  /* 0x00000017eeee7210 */ /* 0x000fc60007f7e0ff */
        /* <DEDUP_REMOVED lines=23> */
[----:B--2---:R-:W-:-:S05]  /*19f00*/  IADD3 R248, P6, R248, R23, RZ ;  /* 0x00000017f8f87210 */ /* 0x004fca0007fde0ff */
[----:B------:R0:W-:Y:S04]  /*19f10*/  STL [R1+0x5e8], R248 ;  /* 0x0005e8f801007387 */ /* 0x0001e80000100800 */
[----:B0-----:R-:W2:Y:S04]  /*19f20*/  LDL.LU R248, [R1+0x5cc] ;  /* 0x0005cc0001f87983 */ /* 0x001ea80000300800 */
[----:B------:R-:W2:Y:S01]  /*19f30*/  LDL.LU R153, [R1+0x5a0] ;  /* 0x0005a00001997983 */ /* 0x000ea20000300800 */
[----:B---3--:R-:W-:-:S05]  /*19f40*/  IMAD.X R192, R192, 0x1, R4, P1 ;  /* 0x00000001c0c07824 */ /* 0x008fca00008e0604 */
[----:B------:R0:W-:Y:S04]  /*19f50*/  STL [R1+0x60c], R192 ;  /* 0x00060cc001007387 */ /* 0x0001e80000100800 */
[----:B0-----:R-:W3:Y:S01]  /*19f60*/  LDL.LU R192, [R1+0x5c4] ;  /* 0x0005c40001c07983 */ /* 0x001ee20000300800 */
[----:B----4-:R-:W-:-:S05]  /*19f70*/  IMAD.X R193, R193, 0x1, R4, P2 ;  /* 0x00000001c1c17824 */ /* 0x010fca00010e0604 */
[----:B------:R0:W-:Y:S04]  /*19f80*/  STL [R1+0x604], R193 ;  /* 0x000604c101007387 */ /* 0x0001e80000100800 */
[----:B0-----:R-:W4:Y:S01]  /*19f90*/  LDL.LU R193, [R1+0x598] ;  /* 0x0005980001c17983 */ /* 0x001f220000300800 */
[----:B------:R-:W-:-:S05]  /*19fa0*/  IADD3 R228, P1, R228, R23, RZ ;  /* 0x00000017e4e47210 */ /* 0x000fca0007f3e0ff */
        /* <DEDUP_REMOVED lines=17> */
[----:B------:R-:W-:Y:S04]  /*1a0c0*/  STL [R1+0x5d0], R161 ;  /* 0x0005d0a101007387 */ /* 0x000fe80000100800 */
[----:B------:R-:W-:Y:S01]  /*1a0d0*/  STL [R1+0x5c8], R160 ;  /* 0x0005c8a001007387 */ /* 0x000fe20000100800 */
[----:B------:R-:W-:-:S03]  /*1a0e0*/  IMAD.X R240, R240, 0x1, R4, P6 ;  /* 0x00000001f0f07824 */ /* 0x000fc600030e0604 */
[----:B------:R0:W-:Y:S04]  /*1a0f0*/  STL [R1+0x5c0], R231 ;  /* 0x0005c0e701007387 */ /* 0x0001e80000100800 */
[----:B------:R1:W-:Y:S04]  /*1a100*/  STL [R1+0x5ec], R154 ;  /* 0x0005ec9a01007387 */ /* 0x0003e80000100800 */
[----:B0-----:R-:W4:Y:S04]  /*1a110*/  LDL.LU R231, [R1+0x5a4] ;  /* 0x0005a40001e77983 */ /* 0x001f280000300800 */
[----:B-1----:R-:W4:Y:S04]  /*1a120*/  LDL.LU R154, [R1+0x578] ;  /* 0x00057800019a7983 */ /* 0x002f280000300800 */
[----:B------:R0:W-:Y:S01]  /*1a130*/  STL [R1+0x5e4], R240 ;  /* 0x0005e4f001007387 */ /* 0x0001e20000100800 */
[----:B------:R-:W-:-:S03]  /*1a140*/  IADD3 R247, P6, R247, R23, RZ ;  /* 0x00000017f7f77210 */ /* 0x000fc60007fde0ff */
[----:B0-----:R-:W4:Y:S01]  /*1a150*/  LDL.LU R240, [R1+0x59c] ;  /* 0x00059c0001f07983 */ /* 0x001f220000300800 */
[----:B------:R-:W-:-:S03]  /*1a160*/  IMAD.X R159, R159, 0x1, R4, P1 ;  /* 0x000000019f9f7824 */ /* 0x000fc600008e0604 */
[----:B------:R0:W-:Y:S01]  /*1a170*/  STL [R1+0x5b8], R247 ;  /* 0x0005b8f701007387 */ /* 0x0001e20000100800 */
[----:B------:R-:W-:-:S03]  /*1a180*/  IADD3 R158, P1, R158, R23, RZ ;  /* 0x000000179e9e7210 */ /* 0x000fc60007f3e0ff */
[----:B0-----:R-:W4:Y:S01]  /*1a190*/  LDL.LU R247, [R1+0x570] ;  /* 0x0005700001f77983 */ /* 0x001f220000300800 */
[----:B------:R-:W-:Y:S01]  /*1a1a0*/  IMAD.X R244, R244, 0x1, R4, P2 ;  /* 0x00000001f4f47824 */ /* 0x000fe200010e0604 */
[----:B------:R-:W-:-:S04]  /*1a1b0*/  IADD3 R157, P2, R157, R23, RZ ;  /* 0x000000179d9d7210 */ /* 0x000fc80007f5e0ff */
[----:B------:R0:W-:Y:S04]  /*1a1c0*/  STL [R1+0x5d4], R244 ;  /* 0x0005d4f401007387 */ /* 0x0001e80000100800 */
[----:B------:R-:W-:Y:S04]  /*1a1d0*/  STL [R1+0x5dc], R159 ;  /* 0x0005dc9f01007387 */ /* 0x000fe80000100800 */
[----:B0-----:R-:W4:Y:S04]  /*1a1e0*/  LDL.LU R244, [R1+0x594] ;  /* 0x0005940001f47983 */ /* 0x001f280000300800 */
[----:B------:R-:W-:Y:S01]  /*1a1f0*/  STL [R1+0x5b0], R158 ;  /* 0x0005b09e01007387 */ /* 0x000fe20000100800 */
[----:B--2---:R-:W-:Y:S01]  /*1a200*/  IMAD.X R248, R248, 0x1, R4, P3 ;  /* 0x00000001f8f87824 */ /* 0x004fe200018e0604 */
[----:B------:R-:W-:-:S04]  /*1a210*/  IADD3 R153, P3, R153, R23, RZ ;  /* 0x0000001799997210 */ /* 0x000fc80007f7e0ff */
[----:B------:R0:W-:Y:S04]  /*1a220*/  STL [R1+0x5cc], R248 ;  /* 0x0005ccf801007387 */ /* 0x0001e80000100800 */
[----:B0-----:R-:W2:Y:S04]  /*1a230*/  LDL.LU R248, [R1+0x568] ;  /* 0x0005680001f87983 */ /* 0x001ea80000300800 */
[----:B------:R-:W-:Y:S04]  /*1a240*/  STL [R1+0x5a8], R157 ;  /* 0x0005a89d01007387 */ /* 0x000fe80000100800 */
[----:B------:R0:W-:Y:S01]  /*1a250*/  STL [R1+0x5a0], R153 ;  /* 0x0005a09901007387 */ /* 0x0001e20000100800 */
[----:B---3--:R-:W-:-:S03]  /*1a260*/  IMAD.X R192, R192, 0x1, R4, P4 ;  /* 0x00000001c0c07824 */ /* 0x008fc600020e0604 */
[----:B0-----:R-:W3:Y:S04]  /*1a270*/  LDL.LU R153, [R1+0x58c] ;  /* 0x00058c0001997983 */ /* 0x001ee80000300800 */
[----:B------:R0:W-:Y:S04]  /*1a280*/  STL [R1+0x5c4], R192 ;  /* 0x0005c4c001007387 */ /* 0x0001e80000100800 */
[----:B0-----:R-:W3:Y:S01]  /*1a290*/  LDL.LU R192, [R1+0x560] ;  /* 0x0005600001c07983 */ /* 0x001ee20000300800 */
[----:B----4-:R-:W-:-:S05]  /*1a2a0*/  IADD3 R193, P4, R193, R23, RZ ;  /* 0x00000017c1c17210 */ /* 0x010fca0007f9e0ff */
[----:B------:R0:W-:Y:S04]  /*1a2b0*/  STL [R1+0x598], R193 ;  /* 0x000598c101007387 */ /* 0x0001e80000100800 */
[----:B0-----:R-:W4:Y:S01]  /*1a2c0*/  LDL.LU R193, [R1+0x584] ;  /* 0x0005840001c17983 */ /* 0x001f220000300800 */
[--C-:B------:R-:W-:Y:S01]  /*1a2d0*/  IMAD.X R156, R156, 0x1, R4.reuse, P5 ;  /* 0x000000019c9c7824 */ /* 0x100fe200028e0604 */
        /* <DEDUP_REMOVED lines=18> */
[----:B------:R-:W-:Y:S01]  /*1a400*/  IMAD.X R231, R231, 0x1, R4, P2 ;  /* 0x00000001e7e77824 */ /* 0x000fe200010e0604 */
[----:B------:R-:W-:-:S04]  /*1a410*/  IADD3 R154, P2, R154, R23, RZ ;  /* 0x000000179a9a7210 */ /* 0x000fc80007f5e0ff */
[----:B------:R0:W-:Y:S04]  /*1a420*/  STL [R1+0x5a4], R231 ;  /* 0x0005a4e701007387 */ /* 0x0001e80000100800 */
[----:B0-----:R-:W4:Y:S01]  /*1a430*/  LDL.LU R231, [R1+0x564] ;  /* 0x0005640001e77983 */ /* 0x001f220000300800 */
[----:B------:R-:W-:-:S03]  /*1a440*/  IMAD.X R240, R240, 0x1, R4, P3 ;  /* 0x00000001f0f07824 */ /* 0x000fc600018e0604 */
[----:B------:R-:W4:Y:S04]  /*1a450*/  LDL.LU R159, [R1+0x538] ;  /* 0x00053800019f7983 */ /* 0x000f280000300800 */
[----:B------:R-:W-:Y:S04]  /*1a460*/  STL [R1+0x578], R154 ;  /* 0x0005789a01007387 */ /* 0x000fe80000100800 */
[----:B------:R-:W4:Y:S01]  /*1a470*/  LDL.LU R158, [R1+0x55c] ;  /* 0x00055c00019e7983 */ /* 0x000f220000300800 */
[----:B------:R-:W-:-:S03]  /*1a480*/  IADD3 R247, P3, R247, R23, RZ ;  /* 0x00000017f7f77210 */ /* 0x000fc60007f7e0ff */
[----:B------:R-:W-:Y:S04]  /*1a490*/  STL [R1+0x59c], R240 ;  /* 0x00059cf001007387 */ /* 0x000fe80000100800 */
[----:B------:R0:W-:Y:S04]  /*1a4a0*/  STL [R1+0x570], R247 ;  /* 0x000570f701007387 */ /* 0x0001e80000100800 */
[----:B0-----:R-:W4:Y:S04]  /*1a4b0*/  LDL.LU R247, [R1+0x530] ;  /* 0x0005300001f77983 */ /* 0x001f280000300800 */
[----:B------:R-:W4:Y:S04]  /*1a4c0*/  LDL.LU R157, [R1+0x554] ;  /* 0x00055400019d7983 */ /* 0x000f280000300800 */
[----:B------:R-:W4:Y:S01]  /*1a4d0*/  LDL.LU R240, [R1+0x528] ;  /* 0x0005280001f07983 */ /* 0x000f220000300800 */
[----:B------:R-:W-:-:S05]  /*1a4e0*/  IMAD.X R244, R244, 0x1, R4, P4 ;  /* 0x00000001f4f47824 */ /* 0x000fca00020e0604 */
[----:B------:R0:W-:Y:S04]  /*1a4f0*/  STL [R1+0x594], R244 ;  /* 0x000594f401007387 */ /* 0x0001e80000100800 */
[----:B0-----:R-:W4:Y:S01]  /*1a500*/  LDL.LU R244, [R1+0x54c] ;  /* 0x00054c0001f47983 */ /* 0x001f220000300800 */
[----:B--2---:R-:W-:-:S05]  /*1a510*/  IADD3 R248, P4, R248, R23, RZ ;  /* 0x00000017f8f87210 */ /* 0x004fca0007f9e0ff */
[----:B------:R0:W-:Y:S04]  /*1a520*/  STL [R1+0x568], R248 ;  /* 0x000568f801007387 */ /* 0x0001e80000100800 */
[----:B0-----:R-:W2:Y:S01]  /*1a530*/  LDL.LU R248, [R1+0x520] ;  /* 0x0005200001f87983 */ /* 0x001ea20000300800 */
[----:B---3--:R-:W-:Y:S01]  /*1a540*/  IMAD.X R153, R153, 0x1, R4, P5 ;  /* 0x0000000199997824 */ /* 0x008fe200028e0604 */
[----:B------:R-:W-:-:S05]  /*1a550*/  IADD3 R192, P5, R192, R23, RZ ;  /* 0x00000017c0c07210 */ /* 0x000fca0007fbe0ff */
[----:B------:R0:W-:Y:S04]  /*1a560*/  STL [R1+0x560], R192 ;  /* 0x000560c001007387 */ /* 0x0001e80000100800 */
[----:B0-----:R-:W3:Y:S04]  /*1a570*/  LDL.LU R192, [R1+0x544] ;  /* 0x0005440001c07983 */ /* 0x001ee80000300800 */
[----:B------:R-:W-:Y:S04]  /*1a580*/  STL [R1+0x58c], R153 ;  /* 0x00058c9901007387 */ /* 0x000fe80000100800 */
[----:B------:R-:W3:Y:S01]  /*1a590*/  LDL.LU R156, [R1+0x518] ;  /* 0x00051800019c7983 */ /* 0x000ee20000300800 */
[----:B----4-:R-:W-:-:S05]  /*1a5a0*/  IMAD.X R193, R193, 0x1, R4, P6 ;  /* 0x00000001c1c17824 */ /* 0x010fca00030e0604 */
[----:B------:R0:W-:Y:S04]  /*1a5b0*/  STL [R1+0x584], R193 ;  /* 0x000584c101007387 */ /* 0x0001e80000100800 */
[----:B0-----:R-:W4:Y:S04]  /*1a5c0*/  LDL.LU R193, [R1+0x53c] ;  /* 0x00053c0001c17983 */ /* 0x001f280000300800 */
[----:B------:R-:W4:Y:S04]  /*1a5d0*/  LDL.LU R154, [R1+0x510] ;  /* 0x00051000019a7983 */ /* 0x000f280000300800 */
[----:B------:R-:W4:Y:S01]  /*1a5e0*/  LDL.LU R153, [R1+0x534] ;  /* 0x0005340001997983 */ /* 0x000f220000300800 */
[----:B------:R-:W-:-:S05]  /*1a5f0*/  IADD3 R250, P6, R250, R23, RZ ;  /* 0x00000017fafa7210 */ /* 0x000fca0007fde0ff */
[----:B------:R0:W-:Y:S01]  /*1a600*/  STL [R1+0x558], R250 ;  /* 0x000558fa01007387 */ /* 0x0001e20000100800 */
[----:B------:R-:W-:-:S03]  /*1a610*/  IADD3.X R161, R161, R4, RZ, P1, !PT ;  /* 0x00000004a1a17210 */ /* 0x000fc60000ffe4ff */
        /* <DEDUP_REMOVED lines=17> */
[----:B0-----:R-:W4:Y:S01]  /*1a730*/  LDL.LU R228, [R1+0x4f8] ;  /* 0x0004f80001e47983 */ /* 0x001f220000300800 */
[----:B------:R-:W-:-:S03]  /*1a740*/  IMAD.X R158, R158, 0x1, R4, P5 ;  /* 0x000000019e9e7824 */ /* 0x000fc600028e0604 */
[----:B------:R0:W-:Y:S04]  /*1a750*/  STL [R1+0x564], R231 ;  /* 0x000564e701007387 */ /* 0x0001e80000100800 */
[----:B0-----:R-:W4:Y:S01]  /*1a760*/  LDL.LU R231, [R1+0x51c] ;  /* 0x00051c0001e77983 */ /* 0x001f220000300800 */
[----:B------:R-:W-:Y:S01]  /*1a770*/  IADD3 R247, P5, R247, R23, RZ ;  /* 0x00000017f7f77210 */ /* 0x000fe20007fbe0ff */
[----:B------:R-:W-:-:S04]  /*1a780*/  IMAD.X R157, R157, 0x1, R4, P6 ;  /* 0x000000019d9d7824 */ /* 0x000fc800030e0604 */
[----:B------:R0:W-:Y:S01]  /*1a790*/  STL [R1+0x530], R247 ;  /* 0x000530f701007387 */ /* 0x0001e20000100800 */
[----:B------:R-:W-:-:S03]  /*1a7a0*/  IADD3 R240, P6, R240, R23, RZ ;  /* 0x00000017f0f07210 */ /* 0x000fc60007fde0ff */
[----:B------:R-:W-:Y:S04]  /*1a7b0*/  STL [R1+0x538], R159 ;  /* 0x0005389f01007387 */ /* 0x000fe80000100800 */
[----:B0-----:R-:W4:Y:S04]  /*1a7c0*/  LDL.LU R247, [R1+0x4f0] ;  /* 0x0004f00001f77983 */ /* 0x001f280000300800 */
[----:B------:R-:W-:Y:S04]  /*1a7d0*/  STL [R1+0x55c], R158 ;  /* 0x00055c9e01007387 */ /* 0x000fe80000100800 */
[----:B------:R0:W-:Y:S01]  /*1a7e0*/  STL [R1+0x528], R240 ;  /* 0x000528f001007387 */ /* 0x0001e20000100800 */
[----:B------:R-:W-:-:S03]  /*1a7f0*/  IMAD.X R244, R244, 0x1, R4, P1 ;  /* 0x00000001f4f47824 */ /* 0x000fc600008e0604 */
[----:B0-----:R-:W4:Y:S04]  /*1a800*/  LDL.LU R240, [R1+0x514] ;  /* 0x0005140001f07983 */ /* 0x001f280000300800 */
[----:B------:R-:W-:Y:S04]  /*1a810*/  STL [R1+0x554], R157 ;  /* 0x0005549d01007387 */ /* 0x000fe80000100800 */
[----:B------:R0:W-:Y:S04]  /*1a820*/  STL [R1+0x54c], R244 ;  /* 0x00054cf401007387 */ /* 0x0001e80000100800 */
[----:B0-----:R-:W4:Y:S01]  /*1a830*/  LDL.LU R244, [R1+0x4e8] ;  /* 0x0004e80001f47983 */ /* 0x001f220000300800 */
[----:B--2---:R-:W-:-:S05]  /*1a840*/  IADD3 R248, P1, R248, R23, RZ ;  /* 0x00000017f8f87210 */ /* 0x004fca0007f3e0ff */
[----:B------:R0:W-:Y:S04]  /*1a850*/  STL [R1+0x520], R248 ;  /* 0x000520f801007387 */ /* 0x0001e80000100800 */
[----:B0-----:R-:W2:Y:S01]  /*1a860*/  LDL.LU R248, [R1+0x50c] ;  /* 0x00050c0001f87983 */ /* 0x001ea20000300800 */
[----:B---3--:R-:W-:-:S05]  /*1a870*/  IMAD.X R192, R192, 0x1, R4, P2 ;  /* 0x00000001c0c07824 */ /* 0x008fca00010e0604 */
[----:B------:R0:W-:Y:S04]  /*1a880*/  STL [R1+0x544], R192 ;  /* 0x000544c001007387 */ /* 0x0001e80000100800 */
[----:B0-----:R-:W3:Y:S01]  /*1a890*/  LDL.LU R192, [R1+0x4e0] ;  /* 0x0004e00001c07983 */ /* 0x001ee20000300800 */
[----:B----4-:R-:W-:-:S05]  /*1a8a0*/  IMAD.X R193, R193, 0x1, R4, P3 ;  /* 0x00000001c1c17824 */ /* 0x010fca00018e0604 */
[----:B------:R0:W-:Y:S04]  /*1a8b0*/  STL [R1+0x53c], R193 ;  /* 0x00053cc101007387 */ /* 0x0001e80000100800 */
[----:B0-----:R-:W4:Y:S01]  /*1a8c0*/  LDL.LU R193, [R1+0x504] ;  /* 0x0005040001c17983 */ /* 0x001f220000300800 */
[-C--:B------:R-:W-:Y:S01]  /*1a8d0*/  IADD3 R156, P2, R156, R23.reuse, RZ ;  /* 0x000000179c9c7210 */ /* 0x080fe20007f5e0ff */
[----:B------:R-:W-:Y:S01]  /*1a8e0*/  IMAD.X R153, R153, 0x1, R4, P4 ;  /* 0x0000000199997824 */ /* 0x000fe200020e0604 */
[----:B------:R-:W-:-:S03]  /*1a8f0*/  IADD3 R154, P3, R154, R23, RZ ;  /* 0x000000179a9a7210 */ /* 0x000fc60007f7e0ff */
        /* <DEDUP_REMOVED lines=8> */
[----:B------:R-:W4:Y:S04]  /*1a980*/  LDL.LU R154, [R1+0x4f4] ;  /* 0x0004f400019a7983 */ /* 0x000f280000300800 */
[----:B-1----:R-:W4:Y:S01]  /*1a990*/  LDL.LU R153, [R1+0x4c8] ;  /* 0x0004c80001997983 */ /* 0x002f220000300800 */
[----:B------:R-:W-:-:S05]  /*1a9a0*/  IMAD.X R234, R234, 0x1, R4, P5 ;  /* 0x00000001eaea7824 */ /* 0x000fca00028e0604 */
        /* <DEDUP_REMOVED lines=11> */
[----:B------:R0:W-:Y:S04]  /*1aa60*/  STL [R1+0x4f8], R228 ;  /* 0x0004f8e401007387 */ /* 0x0001e80000100800 */
[----:B0-----:R-:W4:Y:S04]  /*1aa70*/  LDL.LU R228, [R1+0x4dc] ;  /* 0x0004dc0001e47983 */ /* 0x001f280000300800 */
[----:B------:R-:W-:Y:S04]  /*1aa80*/  STL [R1+0x51c], R231 ;  /* 0x00051ce701007387 */ /* 0x000fe80000100800 */
        /* <DEDUP_REMOVED lines=9> */
[----:B--2---:R-:W-:-:S05]  /*1ab20*/  IMAD.X R248, R248, 0x1, R4, P3 ;  /* 0x00000001f8f87824 */ /* 0x004fca00018e0604 */
[----:B------:R0:W-:Y:S04]  /*1ab30*/  STL [R1+0x50c], R248 ;  /* 0x00050cf801007387 */ /* 0x0001e80000100800 */
[----:B0-----:R-:W2:Y:S04]  /*1ab40*/  LDL.LU R248, [R1+0x4a0] ;  /* 0x0004a00001f87983 */ /* 0x001ea80000300800 */
[----:B------:R-:W-:Y:S04]  /*1ab50*/  STL [R1+0x4e8], R244 ;  /* 0x0004e8f401007387 */ /* 0x000fe80000100800 */
[----:B------:R-:W2:Y:S01]  /*1ab60*/  LDL.LU R156, [R1+0x4c4] ;  /* 0x0004c400019c7983 */ /* 0x000ea20000300800 */
[----:B---3--:R-:W-:-:S05]  /*1ab70*/  IADD3 R192, P3, R192, R23, RZ ;  /* 0x00000017c0c07210 */ /* 0x008fca0007f7e0ff */
[----:B------:R0:W-:Y:S04]  /*1ab80*/  STL [R1+0x4e0], R192 ;  /* 0x0004e0c001007387 */ /* 0x0001e80000100800 */
[----:B0-----:R-:W3:Y:S04]  /*1ab90*/  LDL.LU R192, [R1+0x498] ;  /* 0x0004980001c07983 */ /* 0x001ee80000300800 */
[----:B------:R-:W3:Y:S04]  /*1aba0*/  LDL.LU R155, [R1+0x4bc] ;  /* 0x0004bc00019b7983 */ /* 0x000ee80000300800 */
[----:B------:R-:W3:Y:S01]  /*1abb0*/  LDL.LU R244, [R1+0x490] ;  /* 0x0004900001f47983 */ /* 0x000ee20000300800 */
[----:B----4-:R-:W-:-:S05]  /*1abc0*/  IMAD.X R193, R193, 0x1, R4, P4 ;  /* 0x00000001c1c17824 */ /* 0x010fca00020e0604 */
[----:B------:R0:W-:Y:S04]  /*1abd0*/  STL [R1+0x504], R193 ;  /* 0x000504c101007387 */ /* 0x0001e80000100800 */
[----:B0-----:R-:W4:Y:S01]  /*1abe0*/  LDL.LU R193, [R1+0x4b4] ;  /* 0x0004b40001c17983 */ /* 0x001f220000300800 */
[-C--:B------:R-:W-:Y:S01]  /*1abf0*/  IADD3 R161, P4, R161, R23.reuse, RZ ;  /* 0x00000017a1a17210 */ /* 0x080fe20007f9e0ff */
        /* <DEDUP_REMOVED lines=8> */
[----:B------:R-:W-:-:S05]  /*1ac80*/  IMAD.X R234, R234, 0x1, R4, P1 ;  /* 0x00000001eaea7824 */ /* 0x000fca00008e0604 */
        /* <DEDUP_REMOVED lines=15> */
[----:B0-----:R-:W4:Y:S04]  /*1ad80*/  LDL.LU R228, [R1+0x49c] ;  /* 0x00049c0001e47983 */ /* 0x001f280000300800 */
[----:B------:R-:W-:Y:S01]  /*1ad90*/  STL [R1+0x4b8], R158 ;  /* 0x0004b89e01007387 */ /* 0x000fe20000100800 */
[----:B------:R-:W-:Y:S01]  /*1ada0*/  IMAD.X R247, R247, 0x1, R4, P4 ;  /* 0x00000001f7f77824 */ /* 0x000fe200020e0604 */
[----:B------:R-:W-:-:S04]  /*1adb0*/  IADD3 R231, P4, R231, R23, RZ ;  /* 0x00000017e7e77210 */ /* 0x000fc80007f9e0ff */
        /* <DEDUP_REMOVED lines=8> */
[----:B--2---:R-:W-:Y:S01]  /*1ae40*/  IADD3 R248, P5, R248, R23, RZ ;  /* 0x00000017f8f87210 */ /* 0x004fe20007fbe0ff */
[----:B------:R-:W-:-:S04]  /*1ae50*/  IMAD.X R156, R156, 0x1, R4, P6 ;  /* 0x000000019c9c7824 */ /* 0x000fc800030e0604 */
[----:B------:R0:W-:Y:S04]  /*1ae60*/  STL [R1+0x4a0], R248 ;  /* 0x0004a0f801007387 */ /* 0x0001e80000100800 */
[----:B0-----:R-:W2:Y:S01]  /*1ae70*/  LDL.LU R248, [R1+0x48c] ;  /* 0x00048c0001f87983 */ /* 0x001ea20000300800 */
[----:B---3--:R-:W-:Y:S01]  /*1ae80*/  IADD3 R192, P6, R192, R23, RZ ;  /* 0x00000017c0c07210 */ /* 0x008fe20007fde0ff */
[----:B------:R-:W-:-:S04]  /*1ae90*/  IMAD.X R155, R155, 0x1, R4, P1 ;  /* 0x000000019b9b7824 */ /* 0x000fc800008e0604 */
[----:B------:R0:W-:Y:S01]  /*1aea0*/  STL [R1+0x498], R192 ;  /* 0x000498c001007387 */ /* 0x0001e20000100800 */
[----:B------:R-:W-:-:S03]  /*1aeb0*/  IADD3 R244, P1, R244, R23, RZ ;  /* 0x00000017f4f47210 */ /* 0x000fc60007f3e0ff */
[----:B0-----:R-:W3:Y:S04]  /*1aec0*/  LDL.LU R192, [R1+0x460] ;  /* 0x0004600001c07983 */ /* 0x001ee80000300800 */
[----:B------:R-:W-:Y:S04]  /*1aed0*/  STL [R1+0x4c4], R156 ;  /* 0x0004c49c01007387 */ /* 0x000fe80000100800 */
[----:B------:R-:W3:Y:S04]  /*1aee0*/  LDL.LU R161, [R1+0x484] ;  /* 0x0004840001a17983 */ /* 0x000ee80000300800 */
[----:B------:R-:W-:Y:S01]  /*1aef0*/  STL [R1+0x4bc], R155 ;  /* 0x0004bc9b01007387 */ /* 0x000fe20000100800 */
[----:B----4-:R-:W-:-:S05]  /*1af00*/  IMAD.X R193, R193, 0x1, R4, P2 ;  /* 0x00000001c1c17824 */ /* 0x010fca00010e0604 */
[----:B------:R0:W-:Y:S04]  /*1af10*/  STL [R1+0x4b4], R193 ;  /* 0x0004b4c101007387 */ /* 0x0001e80000100800 */
[----:B------:R1:W-:Y:S04]  /*1af20*/  STL [R1+0x490], R244 ;  /* 0x000490f401007387 */ /* 0x0003e80000100800 */
[----:B0-----:R-:W4:Y:S04]  /*1af30*/  LDL.LU R193, [R1+0x458] ;  /* 0x0004580001c17983 */ /* 0x001f280000300800 */
[----:B------:R-:W4:Y:S04]  /*1af40*/  LDL.LU R160, [R1+0x47c] ;  /* 0x00047c0001a07983 */ /* 0x000f280000300800 */
[----:B------:R-:W4:Y:S04]  /*1af50*/  LDL.LU R155, [R1+0x450] ;  /* 0x00045000019b7983 */ /* 0x000f280000300800 */
[----:B-1----:R-:W4:Y:S01]  /*1af60*/  LDL.LU R244, [R1+0x474] ;  /* 0x0004740001f47983 */ /* 0x002f220000300800 */
[----:B------:R-:W-:-:S05]  /*1af70*/  IADD3 R250, P2, R250, R23, RZ ;  /* 0x00000017fafa7210 */ /* 0x000fca0007f5e0ff */
        /* <DEDUP_REMOVED lines=15> */
[----:B------:R-:W-:-:S03]  /*1b070*/  IMAD.X R228, R228, 0x1, R4, P5 ;  /* 0x00000001e4e47824 */ /* 0x000fc600028e0604 */
[----:B------:R-:W4:Y:S04]  /*1b080*/  LDL.LU R154, [R1+0x430] ;  /* 0x00043000019a7983 */ /* 0x000f280000300800 */
[----:B------:R-:W-:Y:S04]  /*1b090*/  STL [R1+0x49c], R228 ;  /* 0x00049ce401007387 */ /* 0x000fe80000100800 */
[----:B------:R-:W4:Y:S01]  /*1b0a0*/  LDL.LU R153, [R1+0x454] ;  /* 0x0004540001997983 */ /* 0x000f220000300800 */
[----:B------:R-:W-:-:S05]  /*1b0b0*/  IADD3 R247, P5, R247, R23, RZ ;  /* 0x00000017f7f77210 */ /* 0x000fca0007fbe0ff */
[----:B------:R0:W-:Y:S04]  /*1b0c0*/  STL [R1+0x470], R247 ;  /* 0x000470f701007387 */ /* 0x0001e80000100800 */
[----:B0-----:R-:W4:Y:S01]  /*1b0d0*/  LDL.LU R247, [R1+0x428] ;  /* 0x0004280001f77983 */ /* 0x001f220000300800 */
[----:B------:R-:W-:-:S03]  /*1b0e0*/  IMAD.X R231, R231, 0x1, R4, P6 ;  /* 0x00000001e7e77824 */ /* 0x000fc600030e0604 */
[----:B------:R-:W4:Y:S04]  /*1b0f0*/  LDL.LU R228, [R1+0x44c] ;  /* 0x00044c0001e47983 */ /* 0x000f280000300800 */
[----:B------:R-:W-:Y:S04]  /*1b100*/  STL [R1+0x494], R231 ;  /* 0x000494e701007387 */ /* 0x000fe80000100800 */
[----:B------:R-:W4:Y:S01]  /*1b110*/  LDL.LU R156, [R1+0x420] ;  /* 0x00042000019c7983 */ /* 0x000f220000300800 */
[----:B------:R-:W-:-:S05]  /*1b120*/  IADD3 R240, P6, R240, R23, RZ ;  /* 0x00000017f0f07210 */ /* 0x000fca0007fde0ff */
[----:B------:R-:W-:Y:S01]  /*1b130*/  STL [R1+0x468], R240 ;  /* 0x000468f001007387 */ /* 0x000fe20000100800 */
[----:B--2---:R-:W-:-:S05]  /*1b140*/  IMAD.X R248, R248, 0x1, R4, P1 ;  /* 0x00000001f8f87824 */ /* 0x004fca00008e0604 */
[----:B------:R0:W-:Y:S04]  /*1b150*/  STL [R1+0x48c], R248 ;  /* 0x00048cf801007387 */ /* 0x0001e80000100800 */
[----:B0-----:R-:W2:Y:S04]  /*1b160*/  LDL.LU R248, [R1+0x444] ;  /* 0x0004440001f87983 */ /* 0x001ea80000300800 */
[----:B------:R-:W2:Y:S04]  /*1b170*/  LDL.LU R231, [R1+0x418] ;  /* 0x0004180001e77983 */ /* 0x000ea80000300800 */
[----:B------:R-:W2:Y:S01]  /*1b180*/  LDL.LU R240, [R1+0x43c] ;  /* 0x00043c0001f07983 */ /* 0x000ea20000300800 */
        /* <DEDUP_REMOVED lines=8> */
[-C--:B------:R-:W-:Y:S01]  /*1b210*/  IADD3 R155, P3, R155, R23.reuse, RZ ;  /* 0x000000179b9b7210 */ /* 0x080fe20007f7e0ff */
[----:B------:R-:W-:Y:S01]  /*1b220*/  IMAD.X R244, R244, 0x1, R4, P4 ;  /* 0x00000001f4f47824 */ /* 0x000fe200020e0604 */
[----:B------:R-:W-:Y:S04]  /*1b230*/  STL [R1+0x484], R161 ;  /* 0x000484a101007387 */ /* 0x000fe80000100800 */
[----:B------:R-:W-:Y:S04]  /*1b240*/  STL [R1+0x47c], R160 ;  /* 0x00047ca001007387 */ /* 0x000fe80000100800 */
[----:B------:R0:W-:Y:S01]  /*1b250*/  STL [R1+0x474], R244 ;  /* 0x000474f401007387 */ /* 0x0001e20000100800 */
[----:B------:R-:W-:-:S03]  /*1b260*/  IADD3 R250, P4, R250, R23, RZ ;  /* 0x00000017fafa7210 */ /* 0x000fc60007f9e0ff */
[----:B------:R1:W-:Y:S04]  /*1b270*/  STL [R1+0x450], R155 ;  /* 0x0004509b01007387 */ /* 0x0003e80000100800 */
[----:B0-----:R-:W4:Y:S04]  /*1b280*/  LDL.LU R244, [R1+0x42c] ;  /* 0x00042c0001f47983 */ /* 0x001f280000300800 */
[----:B-1----:R-:W4:Y:S04]  /*1b290*/  LDL.LU R155, [R1+0x400] ;  /* 0x00040000019b7983 */ /* 0x002f280000300800 */
[----:B------:R0:W-:Y:S04]  /*1b2a0*/  STL [R1+0x448], R250 ;  /* 0x000448fa01007387 */ /* 0x0001e80000100800 */
[----:B0-----:R-:W4:Y:S01]  /*1b2b0*/  LDL.LU R250, [R1+0x424] ;  /* 0x0004240001fa7983 */ /* 0x001f220000300800 */
[----:B------:R-:W-:Y:S01]  /*1b2c0*/  IMAD.X R234, R234, 0x1, R4, P5 ;  /* 0x00000001eaea7824 */ /* 0x000fe200028e0604 */
[----:B------:R-:W-:-:S04]  /*1b2d0*/  IADD3 R159, P5, R159, R23, RZ ;  /* 0x000000179f9f7210 */ /* 0x000fc80007fbe0ff */
[----:B------:R0:W-:Y:S01]  /*1b2e0*/  STL [R1+0x46c], R234 ;  /* 0x00046cea01007387 */ /* 0x0001e20000100800 */
[----:B------:R-:W-:-:S03]  /*1b2f0*/  IMAD.X R158, R158, 0x1, R4, P6 ;  /* 0x000000019e9e7824 */ /* 0x000fc600030e0604 */
[----:B0-----:R-:W4:Y:S01]  /*1b300*/  LDL.LU R234, [R1+0x3f8] ;  /* 0x0003f80001ea7983 */ /* 0x001f220000300800 */
[----:B------:R-:W-:Y:S01]  /*1b310*/  IADD3 R238, P6, R238, R23, RZ ;  /* 0x00000017eeee7210 */ /* 0x000fe20007fde0ff */
[----:B------:R-:W-:-:S04]  /*1b320*/  IMAD.X R157, R157, 0x1, R4, P1 ;  /* 0x000000019d9d7824 */ /* 0x000fc800008e0604 */
[----:B------:R0:W-:Y:S01]  /*1b330*/  STL [R1+0x438], R238 ;  /* 0x000438ee01007387 */ /* 0x0001e20000100800 */
[----:B------:R-:W-:-:S03]  /*1b340*/  IADD3 R154, P1, R154, R23, RZ ;  /* 0x000000179a9a7210 */ /* 0x000fc60007f3e0ff */
[----:B------:R-:W-:Y:S04]  /*1b350*/  STL [R1+0x440], R159 ;  /* 0x0004409f01007387 */ /* 0x000fe80000100800 */
[----:B0-----:R-:W4:Y:S01]  /*1b360*/  LDL.LU R238, [R1+0x3f0] ;  /* 0x0003f00001ee7983 */ /* 0x001f220000300800 */
[----:B------:R-:W-:-:S03]  /*1b370*/  IMAD.X R153, R153, 0x1, R4, P2 ;  /* 0x0000000199997824 */ /* 0x000fc600010e0604 */
[----:B------:R-:W-:Y:S04]  /*1b380*/  STL [R1+0x464], R158 ;  /* 0x0004649e01007387 */ /* 0x000fe80000100800 */
[----:B------:R0:W-:Y:S04]  /*1b390*/  STL [R1+0x430], R154 ;  /* 0x0004309a01007387 */ /* 0x0001e80000100800 */
[----:B0-----:R-:W4:Y:S04]  /*1b3a0*/  LDL.LU R154, [R1+0x414] ;  /* 0x00041400019a7983 */ /* 0x001f280000300800 */
[----:B------:R-:W-:Y:S04]  /*1b3b0*/  STL [R1+0x45c], R157 ;  /* 0x00045c9d01007387 */ /* 0x000fe80000100800 */
[----:B------:R0:W-:Y:S01]  /*1b3c0*/  STL [R1+0x454], R153 ;  /* 0x0004549901007387 */ /* 0x0001e20000100800 */
[----:B------:R-:W-:-:S03]  /*1b3d0*/  IADD3 R247, P2, R247, R23, RZ ;  /* 0x00000017f7f77210 */ /* 0x000fc60007f5e0ff */
[----:B0-----:R-:W4:Y:S01]  /*1b3e0*/  LDL.LU R153, [R1+0x40c] ;  /* 0x00040c0001997983 */ /* 0x001f220000300800 */
[----:B------:R-:W-:-:S03]  /*1b3f0*/  IMAD.X R228, R228, 0x1, R4, P3 ;  /* 0x00000001e4e47824 */ /* 0x000fc600018e0604 */
[----:B------:R0:W-:Y:S01]  /*1b400*/  STL [R1+0x428], R247 ;  /* 0x000428f701007387 */ /* 0x0001e20000100800 */
[----:B------:R-:W-:-:S03]  /*1b410*/  IADD3 R156, P3, R156, R23, RZ ;  /* 0x000000179c9c7210 */ /* 0x000fc60007f7e0ff */
[----:B0-----:R-:W4:Y:S04]  /*1b420*/  LDL.LU R247, [R1+0x3e0] ;  /* 0x0003e00001f77983 */ /* 0x001f280000300800 */
[----:B------:R0:W-:Y:S04]  /*1b430*/  STL [R1+0x44c], R228 ;  /* 0x00044ce401007387 */ /* 0x0001e80000100800 */
[----:B0-----:R-:W4:Y:S01]  /*1b440*/  LDL.LU R228, [R1+0x404] ;  /* 0x0004040001e47983 */ /* 0x001f220000300800 */
[----:B--2---:R-:W-:Y:S01]  /*1b450*/  IMAD.X R248, R248, 0x1, R4, P4 ;  /* 0x00000001f8f87824 */ /* 0x004fe200020e0604 */
[----:B------:R-:W-:-:S04]  /*1b460*/  IADD3 R231, P4, R231, R23, RZ ;  /* 0x00000017e7e77210 */ /* 0x000fc80007f9e0ff */
[----:B------:R0:W-:Y:S01]  /*1b470*/  STL [R1+0x444], R248 ;  /* 0x000444f801007387 */ /* 0x0001e20000100800 */
[----:B------:R-:W-:-:S03]  /*1b480*/  IMAD.X R240, R240, 0x1, R4, P5 ;  /* 0x00000001f0f07824 */ /* 0x000fc600028e0604 */
[----:B0-----:R-:W2:Y:S04]  /*1b490*/  LDL.LU R248, [R1+0x3d8] ;  /* 0x0003d80001f87983 */ /* 0x001ea80000300800 */
[----:B------:R0:W-:Y:S01]  /*1b4a0*/  STL [R1+0x420], R156 ;  /* 0x0004209c01007387 */ /* 0x0001e20000100800 */
[----:B---3--:R-:W-:-:S03]  /*1b4b0*/  IADD3 R192, P5, R192, R23, RZ ;  /* 0x00000017c0c07210 */ /* 0x008fc60007fbe0ff */
[----:B0-----:R-:W3:Y:S04]  /*1b4c0*/  LDL.LU R156, [R1+0x3d0] ;  /* 0x0003d000019c7983 */ /* 0x001ee80000300800 */
[----:B------:R-:W-:Y:S04]  /*1b4d0*/  STL [R1+0x418], R231 ;  /* 0x000418e701007387 */ /* 0x000fe80000100800 */
[----:B------:R0:W-:Y:S04]  /*1b4e0*/  STL [R1+0x410], R192 ;  /* 0x000410c001007387 */ /* 0x0001e80000100800 */
[----:B------:R-:W-:Y:S04]  /*1b4f0*/  STL [R1+0x43c], R240 ;  /* 0x00043cf001007387 */ /* 0x000fe80000100800 */
[----:B0-----:R-:W3:Y:S01]  /*1b500*/  LDL.LU R192, [R1+0x3f4] ;  /* 0x0003f40001c07983 */ /* 0x001ee20000300800 */
[----:B----4-:R-:W-:Y:S01]  /*1b510*/  IMAD.X R193, R193, 0x1, R4, P6 ;  /* 0x00000001c1c17824 */ /* 0x010fe200030e0604 */
[----:B------:R-:W-:-:S04]  /*1b520*/  IADD3 R5, P6, R5, R23, RZ ;  /* 0x0000001705057210 */ /* 0x000fc80007fde0ff */
[----:B------:R0:W-:Y:S04]  /*1b530*/  STL [R1+0x434], R193 ;  /* 0x000434c101007387 */ /* 0x0001e80000100800 */
[----:B0-----:R-:W4:Y:S04]  /*1b540*/  LDL.LU R193, [R1+0x3c8] ;  /* 0x0003c80001c17983 */ /* 0x001f280000300800 */
[----:B------:R0:W-:Y:S04]  /*1b550*/  STL [R1+0x408], R5 ;  /* 0x0004080501007387 */ /* 0x0001e80000100800 */
[----:B0-----:R-:W2:Y:S01]  /*1b560*/  LDL.LU R5, [R1+0xcc8] ;  /* 0x000cc80001057983 */ /* 0x001ea20000300800 */
[----:B------:R-:W-:Y:S01]  /*1b570*/  IMAD.X R244, R244, 0x1, R4, P1 ;  /* 0x00000001f4f47824 */ /* 0x000fe200008e0604 */
[----:B------:R-:W-:-:S02]  /*1b580*/  IADD3 R155, P1, R155, R23, RZ ;  /* 0x000000179b9b7210 */ /* 0x000fc40007f3e0ff */
[----:B------:R-:W4:Y:S04]  /*1b590*/  LDL.LU R231, [R1+0x3ec] ;  /* 0x0003ec0001e77983 */ /* 0x000f280000300800 */
[----:B------:R-:W4:Y:S01]  /*1b5a0*/  LDL.LU R240, [R1+0x3c0] ;  /* 0x0003c00001f07983 */ /* 0x000f220000300800 */
[----:B------:R-:W-:-:S03]  /*1b5b0*/  IMAD.X R250, R250, 0x1, R4, P2 ;  /* 0x00000001fafa7824 */ /* 0x000fc600010e0604 */
[----:B------:R0:W-:Y:S04]  /*1b5c0*/  STL [R1+0x42c], R244 ;  /* 0x00042cf401007387 */ /* 0x0001e80000100800 */
[----:B0-----:R-:W4:Y:S04]  /*1b5d0*/  LDL.LU R244, [R1+0x3e4] ;  /* 0x0003e40001f47983 */ /* 0x001f280000300800 */
[----:B------:R0:W-:Y:S04]  /*1b5e0*/  STL [R1+0x424], R250 ;  /* 0x000424fa01007387 */ /* 0x0001e80000100800 */
[----:B------:R-:W-:Y:S04]  /*1b5f0*/  STL [R1+0x400], R155 ;  /* 0x0004009b01007387 */ /* 0x000fe80000100800 */
[----:B0-----:R-:W4:Y:S01]  /*1b600*/  LDL.LU R250, [R1+0x3dc] ;  /* 0x0003dc0001fa7983 */ /* 0x001f220000300800 */
[----:B------:R-:W-:Y:S01]  /*1b610*/  IADD3 R234, P2, R234, R23, RZ ;  /* 0x00000017eaea7210 */ /* 0x000fe20007f5e0ff */
[----:B------:R-:W-:-:S02]  /*1b620*/  IMAD.X R154, R154, 0x1, R4, P4 ;  /* 0x000000019a9a7824 */ /* 0x000fc400020e0604 */
[----:B--2---:R-:W-:-:S05]  /*1b630*/  IMAD.X R5, R5, 0x1, R4, P3 ;  /* 0x0000000105057824 */ /* 0x004fca00018e0604 */
[----:B------:R0:W-:Y:S02]  /*1b640*/  STL [R1+0x41c], R5 ;  /* 0x00041c0501007387 */ /* 0x0001e40000100800 */
[----:B0-----:R-:W0:Y:S02]  /*1b650*/  LDC R5, c[0x0][0x23c] ;  /* 0x00008f00ff057b82 */ /* 0x001e240000000800 */
[----:B------:R1:W-:Y:S04]  /*1b660*/  STL [R1+0x3f8], R234 ;  /* 0x0003f8ea01007387 */ /* 0x0003e80000100800 */
[----:B-1----:R-:W2:Y:S04]  /*1b670*/  LDL.LU R234, [R1+0x3b0] ;  /* 0x0003b00001ea7983 */ /* 0x002ea80000300800 */
[----:B------:R-:W2:Y:S01]  /*1b680*/  LDL.LU R155, [R1+0x3d4] ;  /* 0x0003d400019b7983 */ /* 0x000ea20000300800 */
[----:B0-----:R-:W-:-:S04]  /*1b690*/  IMAD.SHL.U32 R5, R5, 0x80, RZ ;  /* 0x0000008005057824 */ /* 0x001fc800078e00ff */
[----:B------:R-:W-:-:S05]  /*1b6a0*/  IMAD.SHL.U32 R5, R5, 0x2, RZ ;  /* 0x0000000205057824 */ /* 0x000fca00078e00ff */
[-C--:B------:R-:W-:Y:S02]  /*1b6b0*/  IADD3 R238, P3, R238, R5.reuse, RZ ;  /* 0x00000005eeee7210 */ /* 0x080fe40007f7e0ff */
[----:B------:R-:W-:-:S03]  /*1b6c0*/  IADD3 R6, P4, R6, R5, RZ ;  /* 0x0000000506067210 */ /* 0x000fc60007f9e0ff */
[----:B------:R0:W-:Y:S04]  /*1b6d0*/  STL [R1+0x3f0], R238 ;  /* 0x0003f0ee01007387 */ /* 0x0001e80000100800 */
[----:B0-----:R-:W2:Y:S04]  /*1b6e0*/  LDL.LU R238, [R1+0x3a8] ;  /* 0x0003a80001ee7983 */ /* 0x001ea80000300800 */
[----:B------:R0:W-:Y:S04]  /*1b6f0*/  STL [R1+0x414], R154 ;  /* 0x0004149a01007387 */ /* 0x0001e80000100800 */
[----:B0-----:R-:W2:Y:S04]  /*1b700*/  LDL.LU R154, [R1+0x3cc] ;  /* 0x0003cc00019a7983 */ /* 0x001ea80000300800 */
[----:B------:R0:W-:Y:S04]  /*1b710*/  STL [R1+0x3e8], R6 ;  /* 0x0003e80601007387 */ /* 0x0001e80000100800 */
[----:B0-----:R-:W3:Y:S01]  /*1b720*/  LDL.LU R6, [R1+0xcc4] ;  /* 0x000cc40001067983 */ /* 0x001ee20000300800 */
[--C-:B------:R-:W-:Y:S01]  /*1b730*/  IMAD.X R153, R153, 0x1, R4.reuse, P5 ;  /* 0x0000000199997824 */ /* 0x100fe200028e0604 */
[----:B------:R-:W-:Y:S01]  /*1b740*/  IADD3 R247, P5, R247, R5, RZ ;  /* 0x00000005f7f77210 */ /* 0x000fe20007fbe0ff */
[----:B------:R-:W-:-:S04]  /*1b750*/  IMAD.X R228, R228, 0x1, R4, P6 ;  /* 0x00000001e4e47824 */ /* 0x000fc800030e0604 */
[----:B------:R0:W-:Y:S04]  /*1b760*/  STL [R1+0x3e0], R247 ;  /* 0x0003e0f701007387 */ /* 0x0001e80000100800 */
[----:B0-----:R-:W2:Y:S04]  /*1b770*/  LDL.LU R247, [R1+0x3a0] ;  /* 0x0003a00001f77983 */ /* 0x001ea80000300800 */
[----:B------:R0:W-:Y:S04]  /*1b780*/  STL [R1+0x40c], R153 ;  /* 0x00040c9901007387 */ /* 0x0001e80000100800 */
[----:B0-----:R-:W2:Y:S04]  /*1b790*/  LDL.LU R153, [R1+0x3c4] ;  /* 0x0003c40001997983 */ /* 0x001ea80000300800 */
[----:B------:R0:W-:Y:S04]  /*1b7a0*/  STL [R1+0x404], R228 ;  /* 0x000404e401007387 */ /* 0x0001e80000100800 */
[----:B0-----:R-:W2:Y:S01]  /*1b7b0*/  LDL.LU R228, [R1+0x398] ;  /* 0x0003980001e47983 */ /* 0x001ea20000300800 */
[----:B---3--:R-:W-:-:S05]  /*1b7c0*/  IMAD.X R6, R6, 0x1, R4, P1 ;  /* 0x0000000106067824 */ /* 0x008fca00008e0604 */
[----:B------:R0:W-:Y:S04]  /*1b7d0*/  STL [R1+0x3fc], R6 ;  /* 0x0003fc0601007387 */ /* 0x0001e80000100800 */
[----:B0-----:R-:W3:Y:S01]  /*1b7e0*/  LDL.LU R6, [R1+0xcc0] ;  /* 0x000cc00001067983 */ /* 0x001ee20000300800 */
[-C--:B------:R-:W-:Y:S01]  /*1b7f0*/  IADD3 R248, P6, R248, R5.reuse, RZ ;  /* 0x00000005f8f87210 */ /* 0x080fe20007fde0ff */
[----:B------:R-:W-:Y:S01]  /*1b800*/  IMAD.X R192, R192, 0x1, R4, P2 ;  /* 0x00000001c0c07824 */ /* 0x000fe200010e0604 */
[----:B------:R-:W-:-:S03]  /*1b810*/  IADD3 R156, P1, R156, R5, RZ ;  /* 0x000000059c9c7210 */ /* 0x000fc60007f3e0ff */
[----:B------:R0:W-:Y:S01]  /*1b820*/  STL [R1+0x3d8], R248 ;  /* 0x0003d8f801007387 */ /* 0x0001e20000100800 */
[----:B----4-:R-:W-:-:S03]  /*1b830*/  IADD3 R193, P2, R193, R5, RZ ;  /* 0x00000005c1c17210 */ /* 0x010fc60007f5e0ff */
[----:B------:R-:W4:Y:S04]  /*1b840*/  LDL.LU R157, [R1+0x3bc] ;  /* 0x0003bc00019d7983 */ /* 0x000f280000300800 */
[----:B0-----:R-:W4:Y:S04]  /*1b850*/  LDL.LU R248, [R1+0x390] ;  /* 0x0003900001f87983 */ /* 0x001f280000300800 */
[----:B------:R0:W-:Y:S04]  /*1b860*/  STL [R1+0x3f4], R192 ;  /* 0x0003f4c001007387 */ /* 0x0001e80000100800 */
[----:B0-----:R-:W4:Y:S04]  /*1b870*/  LDL.LU R192, [R1+0x388] ;  /* 0x0003880001c07983 */ /* 0x001f280000300800 */
[----:B------:R-:W-:Y:S04]  /*1b880*/  STL [R1+0x3d0], R156 ;  /* 0x0003d09c01007387 */ /* 0x000fe80000100800 */
[----:B------:R0:W-:Y:S04]  /*1b890*/  STL [R1+0x3c8], R193 ;  /* 0x0003c8c101007387 */ /* 0x0001e80000100800 */
[----:B0-----:R-:W4:Y:S01]  /*1b8a0*/  LDL.LU R193, [R1+0x3ac] ;  /* 0x0003ac0001c17983 */ /* 0x001f220000300800 */
[--C-:B---3--:R-:W-:Y:S01]  /*1b8b0*/  IMAD.X R231, R231, 0x1, R6.reuse, P3 ;  /* 0x00000001e7e77824 */ /* 0x108fe200018e0606 */
[-C--:B------:R-:W-:Y:S01]  /*1b8c0*/  IADD3 R240, P3, R240, R5.reuse, RZ ;  /* 0x00000005f0f07210 */ /* 0x080fe20007f7e0ff */
[----:B------:R-:W-:Y:S01]  /*1b8d0*/  IMAD.X R244, R244, 0x1, R6, P4 ;  /* 0x00000001f4f47824 */ /* 0x000fe200020e0606 */
[----:B------:R-:W-:-:S02]  /*1b8e0*/  IADD3 R19, P4, R19, R5, RZ ;  /* 0x0000000513137210 */ /* 0x000fc40007f9e0ff */
[----:B------:R0:W-:Y:S01]  /*1b8f0*/  STL [R1+0x3ec], R231 ;  /* 0x0003ece701007387 */ /* 0x0001e20000100800 */
[----:B------:R-:W-:-:S03]  /*1b900*/  IMAD.X R250, R250, 0x1, R6, P5 ;  /* 0x00000001fafa7824 */ /* 0x000fc600028e0606 */
[----:B0-----:R-:W3:Y:S04]  /*1b910*/  LDL.LU R231, [R1+0x3a4] ;  /* 0x0003a40001e77983 */ /* 0x001ee80000300800 */
[----:B------:R-:W-:Y:S04]  /*1b920*/  STL [R1+0x3c0], R240 ;  /* 0x0003c0f001007387 */ /* 0x000fe80000100800 */
[----:B------:R0:W-:Y:S04]  /*1b930*/  STL [R1+0x3b8], R19 ;  /* 0x0003b81301007387 */ /* 0x0001e80000100800 */
[----:B0-----:R-:W3:Y:S04]  /*1b940*/  LDL.LU R19, [R1+0xcbc] ;  /* 0x000cbc0001137983 */ /* 0x001ee80000300800 */
[----:B------:R0:W-:Y:S04]  /*1b950*/  STL [R1+0x3e4], R244 ;  /* 0x0003e4f401007387 */ /* 0x0001e80000100800 */
[----:B------:R-:W3:Y:S04]  /*1b960*/  LDL.LU R240, [R1+0x39c] ;  /* 0x00039c0001f07983 */ /* 0x000ee80000300800 */
[----:B0-----:R-:W3:Y:S04]  /*1b970*/  LDL.LU R244, [R1+0x370] ;  /* 0x0003700001f47983 */ /* 0x001ee80000300800 */
[----:B------:R0:W-:Y:S04]  /*1b980*/  STL [R1+0x3dc], R250 ;  /* 0x0003dcfa01007387 */ /* 0x0001e80000100800 */
[----:B0-----:R-:W3:Y:S01]  /*1b990*/  LDL.LU R250, [R1+0x394] ;  /* 0x0003940001fa7983 */ /* 0x001ee20000300800 */
[-C--:B--2---:R-:W-:Y:S01]  /*1b9a0*/  IADD3 R234, P5, R234, R5.reuse, RZ ;  /* 0x00000005eaea7210 */ /* 0x084fe20007fbe0ff */
[--C-:B------:R-:W-:Y:S01]  /*1b9b0*/  IMAD.X R155, R155, 0x1, R6.reuse, P6 ;  /* 0x000000019b9b7824 */ /* 0x100fe200030e0606 */
[----:B------:R-:W-:Y:S01]  /*1b9c0*/  IADD3 R238, P6, R238, R5, RZ ;  /* 0x00000005eeee7210 */ /* 0x000fe20007fde0ff */
[----:B------:R-:W-:-:S02]  /*1b9d0*/  IMAD.X R154, R154, 0x1, R6, P1 ;  /* 0x000000019a9a7824 */ /* 0x000fc400008e0606 */
[----:B------:R0:W-:Y:S01]  /*1b9e0*/  STL [R1+0x3b0], R234 ;  /* 0x0003b0ea01007387 */ /* 0x0001e20000100800 */
[-C--:B------:R-:W-:Y:S01]  /*1b9f0*/  IADD3 R247, P1, R247, R5.reuse, RZ ;  /* 0x00000005f7f77210 */ /* 0x080fe20007f3e0ff */
[--C-:B------:R-:W-:Y:S01]  /*1ba00*/  IMAD.X R153, R153, 0x1, R6.reuse, P2 ;  /* 0x0000000199997824 */ /* 0x100fe200010e0606 */
[-C--:B------:R-:W-:Y:S01]  /*1ba10*/  IADD3 R228, P2, R228, R5.reuse, RZ ;  /* 0x00000005e4e47210 */ /* 0x080fe20007f5e0ff */
[----:B0-----:R-:W2:Y:S04]  /*1ba20*/  LDL.LU R234, [R1+0x360] ;  /* 0x0003600001ea7983 */ /* 0x001ea80000300800 */
[----:B------:R0:W-:Y:S04]  /*1ba30*/  STL [R1+0x3a8], R238 ;  /* 0x0003a8ee01007387 */ /* 0x0001e80000100800 */
[----:B0-----:R-:W2:Y:S04]  /*1ba40*/  LDL.LU R238, [R1+0x38c] ;  /* 0x00038c0001ee7983 */ /* 0x001ea80000300800 */
[----:B------:R0:W-:Y:S04]  /*1ba50*/  STL [R1+0x3d4], R155 ;  /* 0x0003d49b01007387 */ /* 0x0001e80000100800 */
[----:B------:R-:W2:Y:S04]  /*1ba60*/  LDL.LU R156, [R1+0x358] ;  /* 0x00035800019c7983 */ /* 0x000ea80000300800 */
[----:B0-----:R-:W2:Y:S04]  /*1ba70*/  LDL.LU R155, [R1+0x384] ;  /* 0x00038400019b7983 */ /* 0x001ea80000300800 */
[----:B------:R0:W-:Y:S01]  /*1ba80*/  STL [R1+0x3cc], R154 ;  /* 0x0003cc9a01007387 */ /* 0x0001e20000100800 */
[----:B----4-:R-:W-:Y:S01]  /*1ba90*/  IMAD.X R157, R157, 0x1, R6, P3 ;  /* 0x000000019d9d7824 */ /* 0x010fe200018e0606 */
[----:B------:R-:W-:-:S02]  /*1baa0*/  IADD3 R248, P3, R248, R5, RZ ;  /* 0x00000005f8f87210 */ /* 0x000fc40007f7e0ff */
[----:B0-----:R-:W4:Y:S04]  /*1bab0*/  LDL.LU R154, [R1+0x350] ;  /* 0x00035000019a7983 */ /* 0x001f280000300800 */
[----:B------:R0:W-:Y:S01]  /*1bac0*/  STL [R1+0x3a0], R247 ;  /* 0x0003a0f701007387 */ /* 0x0001e20000100800 */
[----:B------:R-:W-:-:S03]  /*1bad0*/  IMAD.X R243, R243, 0x1, R6, P4 ;  /* 0x00000001f3f37824 */ /* 0x000fc600020e0606 */
[----:B0-----:R-:W4:Y:S04]  /*1bae0*/  LDL.LU R247, [R1+0x348] ;  /* 0x0003480001f77983 */ /* 0x001f280000300800 */
[----:B------:R0:W-:Y:S01]  /*1baf0*/  STL [R1+0x3c4], R153 ;  /* 0x0003c49901007387 */ /* 0x0001e20000100800 */
[----:B------:R-:W-:-:S03]  /*1bb00*/  IADD3 R192, P4, R192, R5, RZ ;  /* 0x00000005c0c07210 */ /* 0x000fc60007f9e0ff */
[----:B0-----:R-:W4:Y:S04]  /*1bb10*/  LDL.LU R153, [R1+0x340] ;  /* 0x0003400001997983 */ /* 0x001f280000300800 */
[----:B------:R0:W-:Y:S01]  /*1bb20*/  STL [R1+0x398], R228 ;  /* 0x000398e401007387 */ /* 0x0001e20000100800 */
[----:B------:R-:W-:-:S03]  /*1bb30*/  IMAD.X R193, R193, 0x1, R6, P5 ;  /* 0x00000001c1c17824 */ /* 0x000fc600028e0606 */
[----:B0-----:R-:W4:Y:S04]  /*1bb40*/  LDL.LU R228, [R1+0x364] ;  /* 0x0003640001e47983 */ /* 0x001f280000300800 */
[----:B------:R0:W-:Y:S01]  /*1bb50*/  STL [R1+0x390], R248 ;  /* 0x000390f801007387 */ /* 0x0001e20000100800 */
[----:B------:R-:W-:-:S03]  /*1bb60*/  IADD3 R232, P5, R232, R5, RZ ;  /* 0x00000005e8e87210 */ /* 0x000fc60007fbe0ff */
[----:B0-----:R-:W4:Y:S04]  /*1bb70*/  LDL.LU R248, [R1+0x35c] ;  /* 0x00035c0001f87983 */ /* 0x001f280000300800 */
[----:B------:R-:W-:Y:S04]  /*1bb80*/  STL [R1+0x3bc], R157 ;  /* 0x0003bc9d01007387 */ /* 0x000fe80000100800 */
[----:B------:R0:W-:Y:S04]  /*1bb90*/  STL [R1+0x3b4], R243 ;  /* 0x0003b4f301007387 */ /* 0x0001e80000100800 */
[----:B0-----:R-:W4:Y:S04]  /*1bba0*/  LDL.LU R243, [R1+0xcb8] ;  /* 0x000cb80001f37983 */ /* 0x001f280000300800 */
[----:B------:R0:W-:Y:S04]  /*1bbb0*/  STL [R1+0x388], R192 ;  /* 0x000388c001007387 */ /* 0x0001e80000100800 */
[----:B0-----:R-:W4:Y:S04]  /*1bbc0*/  LDL.LU R192, [R1+0x354] ;  /* 0x0003540001c07983 */ /* 0x001f280000300800 */
[----:B------:R0:W-:Y:S04]  /*1bbd0*/  STL [R1+0x3ac], R193 ;  /* 0x0003acc101007387 */ /* 0x0001e80000100800 */
[----:B0-----:R-:W4:Y:S04]  /*1bbe0*/  LDL.LU R193, [R1+0x328] ;  /* 0x0003280001c17983 */ /* 0x001f280000300800 */
[----:B------:R0:W-:Y:S04]  /*1bbf0*/  STL [R1+0x380], R232 ;  /* 0x000380e801007387 */ /* 0x0001e80000100800 */
[----:B0-----:R-:W4:Y:S01]  /*1bc00*/  LDL.LU R232, [R1+0xcb4] ;  /* 0x000cb40001e87983 */ /* 0x001f220000300800 */
[----:B---3--:R-:W-:Y:S01]  /*1bc10*/  IMAD.X R231, R231, 0x1, R6, P6 ;  /* 0x00000001e7e77824 */ /* 0x008fe200030e0606 */
[----:B------:R-:W-:-:S04]  /*1bc20*/  IADD3 R230, P6, R230, R5, RZ ;  /* 0x00000005e6e67210 */ /* 0x000fc80007fde0ff */
[----:B------:R0:W-:Y:S04]  /*1bc30*/  STL [R1+0x3a4], R231 ;  /* 0x0003a4e701007387 */ /* 0x0001e80000100800 */
[----:B0-----:R-:W3:Y:S04]  /*1bc40*/  LDL.LU R231, [R1+0x34c] ;  /* 0x00034c0001e77983 */ /* 0x001ee80000300800 */
[----:B------:R0:W-:Y:S01]  /*1bc50*/  STL [R1+0x378], R230 ;  /* 0x000378e601007387 */ /* 0x0001e20000100800 */
[----:B------:R-:W-:-:S03]  /*1bc60*/  IMAD.X R240, R240, 0x1, R6, P1 ;  /* 0x00000001f0f07824 */ /* 0x000fc600008e0606 */
[----:B0-----:R-:W3:Y:S01]  /*1bc70*/  LDL.LU R230, [R1+0xcb0] ;  /* 0x000cb00001e67983 */ /* 0x001ee20000300800 */
[----:B------:R-:W-:-:S03]  /*1bc80*/  IADD3 R244, P1, R244, R5, RZ ;  /* 0x00000005f4f47210 */ /* 0x000fc60007f3e0ff */
[----:B------:R0:W-:Y:S04]  /*1bc90*/  STL [R1+0x39c], R240 ;  /* 0x00039cf001007387 */ /* 0x0001e80000100800 */
[----:B0-----:R-:W3:Y:S01]  /*1bca0*/  LDL.LU R240, [R1+0x320] ;  /* 0x0003200001f07983 */ /* 0x001ee20000300800 */
[----:B------:R-:W-:-:S03]  /*1bcb0*/  IMAD.X R250, R250, 0x1, R6, P2 ;  /* 0x00000001fafa7824 */ /* 0x000fc600010e0606 */
[----:B------:R0:W-:Y:S04]  /*1bcc0*/  STL [R1+0x370], R244 ;  /* 0x000370f401007387 */ /* 0x0001e80000100800 */
[----:B0-----:R-:W3:Y:S04]  /*1bcd0*/  LDL.LU R244, [R1+0x344] ;  /* 0x0003440001f47983 */ /* 0x001ee80000300800 */
[----:B------:R0:W-:Y:S04]  /*1bce0*/  STL [R1+0x394], R250 ;  /* 0x000394fa01007387 */ /* 0x0001e80000100800 */
[----:B0-----:R-:W3:Y:S01]  /*1bcf0*/  LDL.LU R250, [R1+0x318] ;  /* 0x0003180001fa7983 */ /* 0x001ee20000300800 */
[----:B--2---:R-:W-:Y:S01]  /*1bd00*/  IADD3 R234, P2, R234, R5, RZ ;  /* 0x00000005eaea7210 */ /* 0x004fe20007f5e0ff */
[----:B------:R-:W-:-:S02]  /*1bd10*/  IMAD.X R227, R227, 0x1, R6, P5 ;  /* 0x00000001e3e37824 */ /* 0x000fc400028e0606 */
[--C-:B------:R-:W-:Y:S02]  /*1bd20*/  IMAD.X R238, R238, 0x1, R6.reuse, P3 ;  /* 0x00000001eeee7824 */ /* 0x100fe400018e0606 */
[----:B------:R0:W-:Y:S01]  /*1bd30*/  STL [R1+0x360], R234 ;  /* 0x000360ea01007387 */ /* 0x0001e20000100800 */
[--C-:B------:R-:W-:Y:S01]  /*1bd40*/  IMAD.X R3, R3, 0x1, R6.reuse, P6 ;  /* 0x0000000103037824 */ /* 0x100fe200030e0606 */
[----:B------:R-:W-:Y:S02]  /*1bd50*/  IADD3 R156, P3, R156, R5, RZ ;  /* 0x000000059c9c7210 */ /* 0x000fe40007f7e0ff */
[----:B0-----:R-:W2:Y:S01]  /*1bd60*/  LDL.LU R234, [R1+0x33c] ;  /* 0x00033c0001ea7983 */ /* 0x001ea20000300800 */
[----:B------:R-:W-:-:S03]  /*1bd70*/  IMAD.X R155, R155, 0x1, R6, P4 ;  /* 0x000000019b9b7824 */ /* 0x000fc600020e0606 */
[----:B------:R0:W-:Y:S04]  /*1bd80*/  STL [R1+0x38c], R238 ;  /* 0x00038cee01007387 */ /* 0x0001e80000100800 */
[----:B0-----:R-:W2:Y:S01]  /*1bd90*/  LDL.LU R238, [R1+0x310] ;  /* 0x0003100001ee7983 */ /* 0x001ea20000300800 */
[----:B----4-:R-:W-:-:S03]  /*1bda0*/  IADD3 R154, P4, R154, R5, RZ ;  /* 0x000000059a9a7210 */ /* 0x010fc60007f9e0ff */
[----:B------:R-:W-:Y:S04]  /*1bdb0*/  STL [R1+0x358], R156 ;  /* 0x0003589c01007387 */ /* 0x000fe80000100800 */
[----:B------:R0:W-:Y:S04]  /*1bdc0*/  STL [R1+0x37c], R227 ;  /* 0x00037ce301007387 */ /* 0x0001e80000100800 */
[----:B------:R-:W-:Y:S01]  /*1bdd0*/  STL [R1+0x384], R155 ;  /* 0x0003849b01007387 */ /* 0x000fe20000100800 */
[----:B------:R-:W-:-:S03]  /*1bde0*/  IADD3 R247, P5, R247, R5, RZ ;  /* 0x00000005f7f77210 */ /* 0x000fc60007fbe0ff */
[----:B0-----:R-:W4:Y:S04]  /*1bdf0*/  LDL.LU R227, [R1+0xcac] ;  /* 0x000cac0001e37983 */ /* 0x001f280000300800 */
[----:B------:R-:W-:Y:S04]  /*1be00*/  STL [R1+0x350], R154 ;  /* 0x0003509a01007387 */ /* 0x000fe80000100800 */
[----:B------:R0:W-:Y:S01]  /*1be10*/  STL [R1+0x374], R3 ;  /* 0x0003740301007387 */ /* 0x0001e20000100800 */
[----:B------:R-:W-:-:S03]  /*1be20*/  IADD3 R153, P6, R153, R5, RZ ;  /* 0x0000000599997210 */ /* 0x000fc60007fde0ff */
[----:B0-----:R-:W4:Y:S04]  /*1be30*/  LDL.LU R3, [R1+0xca8] ;  /* 0x000ca80001037983 */ /* 0x001f280000300800 */
[----:B------:R0:W-:Y:S01]  /*1be40*/  STL [R1+0x348], R247 ;  /* 0x000348f701007387 */ /* 0x0001e20000100800 */
[--C-:B------:R-:W-:Y:S01]  /*1be50*/  IMAD.X R228, R228, 0x1, R6.reuse, P1 ;  /* 0x00000001e4e47824 */ /* 0x100fe200008e0606 */
[-C--:B------:R-:W-:Y:S02]  /*1be60*/  IADD3 R17, P1, R17, R5.reuse, RZ ;  /* 0x0000000511117210 */ /* 0x080fe40007f3e0ff */
[----:B0-----:R-:W4:Y:S04]  /*1be70*/  LDL.LU R247, [R1+0x308] ;  /* 0x0003080001f77983 */ /* 0x001f280000300800 */
[----:B------:R0:W-:Y:S04]  /*1be80*/  STL [R1+0x338], R17 ;  /* 0x0003381101007387 */ /* 0x0001e80000100800 */
[----:B------:R-:W-:Y:S01]  /*1be90*/  STL [R1+0x340], R153 ;  /* 0x0003409901007387 */ /* 0x000fe20000100800 */
[----:B------:R-:W-:Y:S01]  /*1bea0*/  IMAD.X R248, R248, 0x1, R6, P2 ;  /* 0x00000001f8f87824 */ /* 0x000fe200010e0606 */
[----:B------:R-:W-:-:S02]  /*1beb0*/  IADD3 R235, P2, R235, R5, RZ ;  /* 0x00000005ebeb7210 */ /* 0x000fc40007f5e0ff */
[----:B0-----:R-:W4:Y:S04]  /*1bec0*/  LDL.LU R17, [R1+0xca4] ;  /* 0x000ca40001117983 */ /* 0x001f280000300800 */
[----:B------:R-:W-:Y:S04]  /*1bed0*/  STL [R1+0x364], R228 ;  /* 0x000364e401007387 */ /* 0x000fe80000100800 */
[----:B------:R-:W4:Y:S04]  /*1bee0*/  LDL.LU R158, [R1+0x324] ;  /* 0x00032400019e7983 */ /* 0x000f280000300800 */
[----:B------:R0:W-:Y:S04]  /*1bef0*/  STL [R1+0x35c], R248 ;  /* 0x00035cf801007387 */ /* 0x0001e80000100800 */
[----:B0-----:R-:W4:Y:S01]  /*1bf00*/  LDL.LU R248, [R1+0x31c] ;  /* 0x00031c0001f87983 */ /* 0x001f220000300800 */
[----:B------:R-:W-:-:S03]  /*1bf10*/  IMAD.X R192, R192, 0x1, R6, P3 ;  /* 0x00000001c0c07824 */ /* 0x000fc600018e0606 */
[----:B------:R0:W-:Y:S04]  /*1bf20*/  STL [R1+0x330], R235 ;  /* 0x000330eb01007387 */ /* 0x0001e80000100800 */
[----:B0-----:R-:W4:Y:S01]  /*1bf30*/  LDL.LU R235, [R1+0xca0] ;  /* 0x000ca00001eb7983 */ /* 0x001f220000300800 */
[----:B------:R-:W-:-:S03]  /*1bf40*/  IADD3 R193, P3, R193, R5, RZ ;  /* 0x00000005c1c17210 */ /* 0x000fc60007f7e0ff */
[----:B------:R0:W-:Y:S04]  /*1bf50*/  STL [R1+0x354], R192 ;  /* 0x000354c001007387 */ /* 0x0001e80000100800 */
[----:B0-----:R-:W4:Y:S04]  /*1bf60*/  LDL.LU R192, [R1+0x314] ;  /* 0x0003140001c07983 */ /* 0x001f280000300800 */
[----:B------:R-:W4:Y:S04]  /*1bf70*/  LDL.LU R157, [R1+0x2e8] ;  /* 0x0002e800019d7983 */ /* 0x000f280000300800 */
[----:B------:R0:W-:Y:S04]  /*1bf80*/  STL [R1+0x328], R193 ;  /* 0x000328c101007387 */ /* 0x0001e80000100800 */
[----:B0-----:R-:W4:Y:S04]  /*1bf90*/  LDL.LU R193, [R1+0x30c] ;  /* 0x00030c0001c17983 */ /* 0x001f280000300800 */
[----:B------:R-:W4:Y:S04]  /*1bfa0*/  LDL.LU R156, [R1+0x2e0] ;  /* 0x0002e000019c7983 */ /* 0x000f280000300800 */
[----:B------:R-:W4:Y:S04]  /*1bfb0*/  LDL.LU R155, [R1+0x304] ;  /* 0x00030400019b7983 */ /* 0x000f280000300800 */
[----:B------:R-:W4:Y:S01]  /*1bfc0*/  LDL.LU R154, [R1+0x2d8] ;  /* 0x0002d800019a7983 */ /* 0x000f220000300800 */
[----:B---3--:R-:W-:-:S05]  /*1bfd0*/  IMAD.X R231, R231, 0x1, R6, P4 ;  /* 0x00000001e7e77824 */ /* 0x008fca00020e0606 */
[----:B------:R0:W-:Y:S04]  /*1bfe0*/  STL [R1+0x34c], R231 ;  /* 0x00034ce701007387 */ /* 0x0001e80000100800 */
[----:B------:R-:W3:Y:S04]  /*1bff0*/  LDL.LU R153, [R1+0x2d0] ;  /* 0x0002d00001997983 */ /* 0x000ee80000300800 */
[----:B------:R-:W3:Y:S01]  /*1c000*/  LDL.LU R228, [R1+0x2c8] ;  /* 0x0002c80001e47983 */ /* 0x000ee20000300800 */
[----:B------:R-:W-:-:S05]  /*1c010*/  IADD3 R240, P4, R240, R5, RZ ;  /* 0x00000005f0f07210 */ /* 0x000fca0007f9e0ff */
[----:B------:R1:W-:Y:S01]  /*1c020*/  STL [R1+0x320], R240 ;  /* 0x000320f001007387 */ /* 0x0003e20000100800 */
[----:B------:R-:W-:-:S05]  /*1c030*/  IMAD.X R244, R244, 0x1, R6, P5 ;  /* 0x00000001f4f47824 */ /* 0x000fca00028e0606 */
[----:B------:R-:W-:Y:S04]  /*1c040*/  STL [R1+0x344], R244 ;  /* 0x000344f401007387 */ /* 0x000fe80000100800 */
[----:B0-----:R-:W3:Y:S01]  /*1c050*/  LDL.LU R231, [R1+0x2e4] ;  /* 0x0002e40001e77983 */ /* 0x001ee20000300800 */
[----:B------:R-:W-:-:S05]  /*1c060*/  IADD3 R250, P5, R250, R5, RZ ;  /* 0x00000005fafa7210 */ /* 0x000fca0007fbe0ff */
[----:B------:R-:W-:Y:S04]  /*1c070*/  STL [R1+0x318], R250 ;  /* 0x000318fa01007387 */ /* 0x000fe80000100800 */
[----:B-1----:R-:W3:Y:S01]  /*1c080*/  LDL.LU R240, [R1+0x2dc] ;  /* 0x0002dc0001f07983 */ /* 0x002ee20000300800 */
[--C-:B------:R-:W-:Y:S02]  /*1c090*/  IMAD.X R239, R239, 0x1, R6.reuse, P1 ;  /* 0x00000001efef7824 */ /* 0x100fe400008e0606 */
[----:B--2---:R-:W-:-:S05]  /*1c0a0*/  IMAD.X R234, R234, 0x1, R6, P6 ;  /* 0x00000001eaea7824 */ /* 0x004fca00030e0606 */
[----:B------:R-:W-:Y:S04]  /*1c0b0*/  STL [R1+0x33c], R234 ;  /* 0x00033cea01007387 */ /* 0x000fe80000100800 */
[----:B------:R0:W-:Y:S01]  /*1c0c0*/  STL [R1+0x334], R239 ;  /* 0x000334ef01007387 */ /* 0x0001e20000100800 */
[----:B------:R-:W-:Y:S01]  /*1c0d0*/  IADD3 R238, P6, R238, R5, RZ ;  /* 0x00000005eeee7210 */ /* 0x000fe20007fde0ff */
[----:B------:R-:W-:-:S04]  /*1c0e0*/  IMAD.X R226, R226, 0x1, R6, P2 ;  /* 0x00000001e2e27824 */ /* 0x000fc800010e0606 */
[----:B------:R1:W-:Y:S04]  /*1c0f0*/  STL [R1+0x310], R238 ;  /* 0x000310ee01007387 */ /* 0x0003e80000100800 */
[----:B0-----:R-:W2:Y:S04]  /*1c100*/  LDL.LU R239, [R1+0xc9c] ;  /* 0x000c9c0001ef7983 */ /* 0x001ea80000300800 */
[----:B------:R-:W2:Y:S04]  /*1c110*/  LDL.LU R244, [R1+0x2d4] ;  /* 0x0002d40001f47983 */ /* 0x000ea80000300800 */
[----:B------:R-:W2:Y:S04]  /*1c120*/  LDL.LU R250, [R1+0x2a8] ;  /* 0x0002a80001fa7983 */ /* 0x000ea80000300800 */
[----:B------:R-:W2:Y:S04]  /*1c130*/  LDL.LU R234, [R1+0x2cc] ;  /* 0x0002cc0001ea7983 */ /* 0x000ea80000300800 */
[----:B-1----:R-:W2:Y:S01]  /*1c140*/  LDL.LU R238, [R1+0x2a0] ;  /* 0x0002a00001ee7983 */ /* 0x002ea20000300800 */
[----:B----4-:R-:W-:-:S05]  /*1c150*/  IADD3 R247, P1, R247, R5, RZ ;  /* 0x00000005f7f77210 */ /* 0x010fca0007f3e0ff */
[----:B------:R0:W-:Y:S01]  /*1c160*/  STL [R1+0x308], R247 ;  /* 0x000308f701007387 */ /* 0x0001e20000100800 */
[----:B------:R-:W-:-:S03]  /*1c170*/  IADD3 R17, P2, R17, R5, RZ ;  /* 0x0000000511117210 */ /* 0x000fc60007f5e0ff */
[----:B0-----:R-:W4:Y:S04]  /*1c180*/  LDL.LU R247, [R1+0x298] ;  /* 0x0002980001f77983 */ /* 0x001f280000300800 */
[----:B------:R0:W-:Y:S01]  /*1c190*/  STL [R1+0x32c], R226 ;  /* 0x00032ce201007387 */ /* 0x0001e20000100800 */
[--C-:B------:R-:W-:Y:S01]  /*1c1a0*/  IMAD.X R158, R158, 0x1, R6.reuse, P3 ;  /* 0x000000019e9e7824 */ /* 0x100fe200018e0606 */
[-C--:B------:R-:W-:Y:S02]  /*1c1b0*/  IADD3 R246, P3, R246, R5.reuse, RZ ;  /* 0x00000005f6f67210 */ /* 0x080fe40007f7e0ff */
[----:B0-----:R-:W4:Y:S04]  /*1c1c0*/  LDL.LU R226, [R1+0xc98] ;  /* 0x000c980001e27983 */ /* 0x001f280000300800 */
[----:B------:R0:W-:Y:S01]  /*1c1d0*/  STL [R1+0x300], R17 ;  /* 0x0003001101007387 */ /* 0x0001e20000100800 */
[----:B------:R-:W-:Y:S01]  /*1c1e0*/  IMAD.X R248, R248, 0x1, R6, P4 ;  /* 0x00000001f8f87824 */ /* 0x000fe200020e0606 */
[----:B------:R-:W-:-:S02]  /*1c1f0*/  IADD3 R20, P4, R20, R5, RZ ;  /* 0x0000000514147210 */ /* 0x000fc40007f9e0ff */
[----:B0-----:R-:W4:Y:S04]  /*1c200*/  LDL.LU R17, [R1+0xc94] ;  /* 0x000c940001117983 */ /* 0x001f280000300800 */
[----:B------:R0:W-:Y:S04]  /*1c210*/  STL [R1+0x2f8], R246 ;  /* 0x0002f8f601007387 */ /* 0x0001e80000100800 */
[----:B0-----:R-:W4:Y:S04]  /*1c220*/  LDL.LU R246, [R1+0xc90] ;  /* 0x000c900001f67983 */ /* 0x001f280000300800 */
[----:B------:R-:W-:Y:S04]  /*1c230*/  STL [R1+0x324], R158 ;  /* 0x0003249e01007387 */ /* 0x000fe80000100800 */
[----:B------:R0:W-:Y:S01]  /*1c240*/  STL [R1+0x2f0], R20 ;  /* 0x0002f01401007387 */ /* 0x0001e20000100800 */
[----:B------:R-:W-:-:S02]  /*1c250*/  IMAD.X R192, R192, 0x1, R6, P5 ;  /* 0x00000001c0c07824 */ /* 0x000fc400028e0606 */
[--C-:B------:R-:W-:Y:S01]  /*1c260*/  IMAD.X R235, R235, 0x1, R6.reuse, P2 ;  /* 0x00000001ebeb7824 */ /* 0x100fe200010e0606 */
[-C--:B------:R-:W-:Y:S01]  /*1c270*/  IADD3 R157, P5, R157, R5.reuse, RZ ;  /* 0x000000059d9d7210 */ /* 0x080fe20007fbe0ff */
[----:B0-----:R-:W4:Y:S04]  /*1c280*/  LDL.LU R20, [R1+0xc8c] ;  /* 0x000c8c0001147983 */ /* 0x001f280000300800 */
[----:B------:R0:W-:Y:S01]  /*1c290*/  STL [R1+0x31c], R248 ;  /* 0x00031cf801007387 */ /* 0x0001e20000100800 */
[--C-:B------:R-:W-:Y:S01]  /*1c2a0*/  IMAD.X R193, R193, 0x1, R6.reuse, P6 ;  /* 0x00000001c1c17824 */ /* 0x100fe200030e0606 */
[-C--:B------:R-:W-:Y:S02]  /*1c2b0*/  IADD3 R156, P6, R156, R5.reuse, RZ ;  /* 0x000000059c9c7210 */ /* 0x080fe40007fde0ff */
[----:B0-----:R-:W4:Y:S04]  /*1c2c0*/  LDL.LU R248, [R1+0x2a4] ;  /* 0x0002a40001f87983 */ /* 0x001f280000300800 */
[----:B------:R0:W-:Y:S01]  /*1c2d0*/  STL [R1+0x314], R192 ;  /* 0x000314c001007387 */ /* 0x0001e20000100800 */
[--C-:B------:R-:W-:Y:S01]  /*1c2e0*/  IMAD.X R155, R155, 0x1, R6.reuse, P1 ;  /* 0x000000019b9b7824 */ /* 0x100fe200008e0606 */
[----:B------:R-:W-:Y:S01]  /*1c2f0*/  IADD3 R154, P1, R154, R5, RZ ;  /* 0x000000059a9a7210 */ /* 0x000fe20007f3e0ff */
[----:B------:R-:W-:Y:S01]  /*1c300*/  IMAD.X R251, R251, 0x1, R6, P3 ;  /* 0x00000001fbfb7824 */ /* 0x000fe200018e0606 */
[----:B0-----:R-:W4:Y:S04]  /*1c310*/  LDL.LU R192, [R1+0x29c] ;  /* 0x00029c0001c07983 */ /* 0x001f280000300800 */
[----:B------:R0:W-:Y:S01]  /*1c320*/  STL [R1+0x30c], R193 ;  /* 0x00030cc101007387 */ /* 0x0001e20000100800 */
[----:B------:R-:W-:-:S03]  /*1c330*/  IADD3.X R242, R242, R6, RZ, P4, !PT ;  /* 0x00000006f2f27210 */ /* 0x000fc600027fe4ff */
[----:B0-----:R-:W4:Y:S04]  /*1c340*/  LDL.LU R193, [R1+0x268] ;  /* 0x0002680001c17983 */ /* 0x001f280000300800 */
[----:B------:R-:W-:Y:S04]  /*1c350*/  STL [R1+0x2e8], R157 ;  /* 0x0002e89d01007387 */ /* 0x000fe80000100800 */
[----:B------:R-:W-:Y:S04]  /*1c360*/  STL [R1+0x2e0], R156 ;  /* 0x0002e09c01007387 */ /* 0x000fe80000100800 */
[----:B------:R0:W-:Y:S04]  /*1c370*/  STL [R1+0x2fc], R235 ;  /* 0x0002fceb01007387 */ /* 0x0001e80000100800 */
[----:B------:R-:W-:Y:S01]  /*1c380*/  STL [R1+0x304], R155 ;  /* 0x0003049b01007387 */ /* 0x000fe20000100800 */
[----:B------:R-:W-:-:S03]  /*1c390*/  IADD3 R227, P4, R227, R5, RZ ;  /* 0x00000005e3e37210 */ /* 0x000fc60007f9e0ff */
[----:B0-----:R-:W4:Y:S04]  /*1c3a0*/  LDL.LU R235, [R1+0xc88] ;  /* 0x000c880001eb7983 */ /* 0x001f280000300800 */
[----:B------:R-:W-:Y:S04]  /*1c3b0*/  STL [R1+0x2d8], R154 ;  /* 0x0002d89a01007387 */ /* 0x000fe80000100800 */
[----:B------:R0:W-:Y:S04]  /*1c3c0*/  STL [R1+0x2f4], R251 ;  /* 0x0002f4fb01007387 */ /* 0x0001e80000100800 */
[----:B0-----:R-:W4:Y:S01]  /*1c3d0*/  LDL.LU R251, [R1+0xc84] ;  /* 0x000c840001fb7983 */ /* 0x001f220000300800 */
[----:B---3--:R-:W-:-:S02]  /*1c3e0*/  IADD3 R153, P2, R153, R5, RZ ;  /* 0x0000000599997210 */ /* 0x008fc40007f5e0ff */
[----:B------:R-:W-:-:S03]  /*1c3f0*/  IADD3 R228, P3, R228, R5, RZ ;  /* 0x00000005e4e47210 */ /* 0x000fc60007f7e0ff */
[----:B------:R-:W-:Y:S04]  /*1c400*/  STL [R1+0x2d0], R153 ;  /* 0x0002d09901007387 */ /* 0x000fe80000100800 */
[----:B------:R0:W-:Y:S04]  /*1c410*/  STL [R1+0x2ec], R242 ;  /* 0x0002ecf201007387 */ /* 0x0001e80000100800 */
[----:B0-----:R-:W3:Y:S04]  /*1c420*/  LDL.LU R242, [R1+0xc80] ;  /* 0x000c800001f27983 */ /* 0x001ee80000300800 */
[----:B------:R-:W-:Y:S04]  /*1c430*/  STL [R1+0x2c8], R228 ;  /* 0x0002c8e401007387 */ /* 0x000fe80000100800 */
[----:B------:R0:W-:Y:S04]  /*1c440*/  STL [R1+0x2c0], R227 ;  /* 0x0002c0e301007387 */ /* 0x0001e80000100800 */
[----:B0-----:R-:W3:Y:S01]  /*1c450*/  LDL.LU R227, [R1+0xc7c] ;  /* 0x000c7c0001e37983 */ /* 0x001ee20000300800 */
[----:B------:R-:W-:Y:S01]  /*1c460*/  IMAD.X R231, R231, 0x1, R6, P5 ;  /* 0x00000001e7e77824 */ /* 0x000fe200028e0606 */
[----:B------:R-:W-:-:S05]  /*1c470*/  IADD3 R223, P5, R223, R5, RZ ;  /* 0x00000005dfdf7210 */ /* 0x000fca0007fbe0ff */
[----:B------:R0:W-:Y:S01]  /*1c480*/  STL [R1+0x2b8], R223 ;  /* 0x0002b8df01007387 */ /* 0x0001e20000100800 */
[--C-:B------:R-:W-:Y:S01]  /*1c490*/  IMAD.X R240, R240, 0x1, R6.reuse, P6 ;  /* 0x00000001f0f07824 */ /* 0x100fe200030e0606 */
[----:B------:R-:W-:Y:S02]  /*1c4a0*/  IADD3 R245, P6, R245, R5, RZ ;  /* 0x00000005f5f57210 */ /* 0x000fe40007fde0ff */
[----:B0-----:R-:W3:Y:S04]  /*1c4b0*/  LDL.LU R223, [R1+0xc78] ;  /* 0x000c780001df7983 */ /* 0x001ee80000300800 */
[----:B------:R-:W-:Y:S04]  /*1c4c0*/  STL [R1+0x2e4], R231 ;  /* 0x0002e4e701007387 */ /* 0x000fe80000100800 */
[----:B------:R0:W-:Y:S04]  /*1c4d0*/  STL [R1+0x2b0], R245 ;  /* 0x0002b0f501007387 */ /* 0x0001e80000100800 */
[----:B0-----:R-:W3:Y:S01]  /*1c4e0*/  LDL.LU R245, [R1+0xc74] ;  /* 0x000c740001f57983 */ /* 0x001ee20000300800 */
[----:B------:R-:W-:-:S03]  /*1c4f0*/  IMAD.X R3, R3, 0x1, R6, P4 ;  /* 0x0000000103037824 */ /* 0x000fc600020e0606 */
[----:B------:R-:W-:Y:S01]  /*1c500*/  STL [R1+0x2dc], R240 ;  /* 0x0002dcf001007387 */ /* 0x000fe20000100800 */
[----:B--2---:R-:W-:Y:S01]  /*1c510*/  IMAD.X R244, R244, 0x1, R6, P1 ;  /* 0x00000001f4f47824 */ /* 0x004fe200008e0606 */
[----:B------:R-:W-:-:S04]  /*1c520*/  IADD3 R250, P1, R250, R5, RZ ;  /* 0x00000005fafa7210 */ /* 0x000fc80007f3e0ff */
[----:B------:R-:W-:Y:S01]  /*1c530*/  STL [R1+0x2d4], R244 ;  /* 0x0002d4f401007387 */ /* 0x000fe20000100800 */
[----:B------:R-:W-:-:S03]  /*1c540*/  IMAD.X R234, R234, 0x1, R6, P2 ;  /* 0x00000001eaea7824 */ /* 0x000fc600010e0606 */
[----:B------:R-:W-:Y:S01]  /*1c550*/  STL [R1+0x2a8], R250 ;  /* 0x0002a8fa01007387 */ /* 0x000fe20000100800 */
[-C--:B------:R-:W-:Y:S01]  /*1c560*/  IADD3 R238, P2, R238, R5.reuse, RZ ;  /* 0x00000005eeee7210 */ /* 0x080fe20007f5e0ff */
[--C-:B------:R-:W-:Y:S02]  /*1c570*/  IMAD.X R229, R229, 0x1, R6.reuse, P5 ;  /* 0x00000001e5e57824 */ /* 0x100fe400028e0606 */
[--C-:B------:R-:W-:Y:S01]  /*1c580*/  IMAD.X R0, R0, 0x1, R6.reuse, P6 ;  /* 0x0000000100007824 */ /* 0x100fe200030e0606 */
[-C--:B------:R-:W-:Y:S02]  /*1c590*/  IADD3 R232, P6, R232, R5.reuse, RZ ;  /* 0x00000005e8e87210 */ /* 0x080fe40007fde0ff */
[-C--:B----4-:R-:W-:Y:S01]  /*1c5a0*/  IADD3 R20, P5, R20, R5.reuse, RZ ;  /* 0x0000000514147210 */ /* 0x090fe20007fbe0ff */
[--C-:B------:R-:W-:Y:S01]  /*1c5b0*/  IMAD.X R248, R248, 0x1, R6.reuse, P1 ;  /* 0x00000001f8f87824 */ /* 0x100fe200008e0606 */
[-C--:B------:R-:W-:Y:S01]  /*1c5c0*/  IADD3 R252, P1, R252, R5.reuse, RZ ;  /* 0x00000005fcfc7210 */ /* 0x080fe20007f3e0ff */
[----:B------:R-:W-:Y:S01]  /*1c5d0*/  IMAD.X R251, R251, 0x1, R6, P3 ;  /* 0x00000001fbfb7824 */ /* 0x000fe200018e0606 */
[----:B------:R-:W-:-:S04]  /*1c5e0*/  IADD3 R247, P3, R247, R5, RZ ;  /* 0x00000005f7f77210 */ /* 0x000fc80007f7e0ff */
[----:B------:R0:W-:Y:S04]  /*1c5f0*/  STL [R1+0x2c4], R251 ;  /* 0x0002c4fb01007387 */ /* 0x0001e80000100800 */
[----:B------:R-:W-:Y:S04]  /*1c600*/  STL [R1+0x2cc], R234 ;  /* 0x0002ccea01007387 */ /* 0x000fe80000100800 */
[----:B0-----:R-:W2:Y:S04]  /*1c610*/  LDL.LU R251, [R1+0xc70] ;  /* 0x000c700001fb7983 */ /* 0x001ea80000300800 */
[----:B------:R-:W-:Y:S04]  /*1c620*/  STL [R1+0x2a0], R238 ;  /* 0x0002a0ee01007387 */ /* 0x000fe80000100800 */
[----:B------:R0:W-:Y:S04]  /*1c630*/  STL [R1+0x2bc], R3 ;  /* 0x0002bc0301007387 */ /* 0x0001e80000100800 */
[----:B0-----:R-:W4:Y:S04]  /*1c640*/  LDL.LU R3, [R1+0xc6c] ;  /* 0x000c6c0001037983 */ /* 0x001f280000300800 */
[----:B------:R-:W-:Y:S01]  /*1c650*/  STL [R1+0x298], R247 ;  /* 0x000298f701007387 */ /* 0x000fe20000100800 */
[----:B---3--:R-:W-:-:S05]  /*1c660*/  IADD3 R245, P4, R245, R5, RZ ;  /* 0x00000005f5f57210 */ /* 0x008fca0007f9e0ff */
[----:B------:R0:W-:Y:S04]  /*1c670*/  STL [R1+0x290], R245 ;  /* 0x000290f501007387 */ /* 0x0001e80000100800 */
[----:B0-----:R-:W3:Y:S04]  /*1c680*/  LDL.LU R245, [R1+0xc68] ;  /* 0x000c680001f57983 */ /* 0x001ee80000300800 */
[----:B------:R0:W-:Y:S04]  /*1c690*/  STL [R1+0x2b4], R229 ;  /* 0x0002b4e501007387 */ /* 0x0001e80000100800 */
[----:B0-----:R-:W3:Y:S04]  /*1c6a0*/  LDL.LU R229, [R1+0xc64] ;  /* 0x000c640001e57983 */ /* 0x001ee80000300800 */
[----:B------:R0:W-:Y:S04]  /*1c6b0*/  STL [R1+0x288], R20 ;  /* 0x0002881401007387 */ /* 0x0001e80000100800 */
[----:B0-----:R-:W2:Y:S04]  /*1c6c0*/  LDL.LU R20, [R1+0xc60] ;  /* 0x000c600001147983 */ /* 0x001ea80000300800 */
[----:B------:R0:W-:Y:S04]  /*1c6d0*/  STL [R1+0x2ac], R0 ;  /* 0x0002ac0001007387 */ /* 0x0001e80000100800 */
[----:B0-----:R-:W3:Y:S04]  /*1c6e0*/  LDL.LU R0, [R1+0xc5c] ;  /* 0x000c5c0001007983 */ /* 0x001ee80000300800 */
[----:B------:R0:W-:Y:S04]  /*1c6f0*/  STL [R1+0x280], R232 ;  /* 0x000280e801007387 */ /* 0x0001e80000100800 */
[----:B0-----:R-:W3:Y:S04]  /*1c700*/  LDL.LU R232, [R1+0xc58] ;  /* 0x000c580001e87983 */ /* 0x001ee80000300800 */
[----:B------:R0:W-:Y:S04]  /*1c710*/  STL [R1+0x278], R252 ;  /* 0x000278fc01007387 */ /* 0x0001e80000100800 */
[----:B0-----:R-:W3:Y:S01]  /*1c720*/  LDL.LU R252, [R1+0xc54] ;  /* 0x000c540001fc7983 */ /* 0x001ee20000300800 */
[----:B------:R-:W-:Y:S01]  /*1c730*/  UMOV UR38, UR10 ;  /* 0x0000000a00267c82 */ /* 0x000fe20008000000 */
[----:B------:R-:W-:-:S02]  /*1c740*/  UMOV UR39, UR11 ;  /* 0x0000000b00277c82 */ /* 0x000fc40008000000 */
[----:B------:R-:W-:Y:S01]  /*1c750*/  HGMMA.64x64x16.F32 R24, gdesc[UR36].tnspA, R24 ;  /* 0x20e00000241879f0 */ /* 0x000fe20008700818 */
[----:B------:R-:W-:Y:S01]  /*1c760*/  UMOV UR42, UR14 ;  /* 0x0000000e002a7c82 */ /* 0x000fe20008000000 */
[----:B------:R-:W-:Y:S01]  /*1c770*/  UMOV UR43, UR15 ;  /* 0x0000000f002b7c82 */ /* 0x000fe20008000000 */
[--C-:B------:R-:W-:Y:S01]  /*1c780*/  IMAD.X R192, R192, 0x1, R6.reuse, P2 ;  /* 0x00000001c0c07824 */ /* 0x100fe200010e0606 */
[----:B------:R-:W-:Y:S01]  /*1c790*/  IADD3 R249, P2, R249, R5, RZ ;  /* 0x00000005f9f97210 */ /* 0x000fe20007f5e0ff */
[----:B------:R-:W-:Y:S04]  /*1c7a0*/  STL [R1+0x2a4], R248 ;  /* 0x0002a4f801007387 */ /* 0x000fe80000100800 */
[----:B------:R0:W-:Y:S01]  /*1c7b0*/  STL [R1+0x270], R249 ;  /* 0x000270f901007387 */ /* 0x0001e20000100800 */
[----:B------:R-:W-:-:S03]  /*1c7c0*/  IMAD.X R235, R235, 0x1, R6, P5 ;  /* 0x00000001ebeb7824 */ /* 0x000fc600028e0606 */
[----:B0-----:R-:W3:Y:S04]  /*1c7d0*/  LDL.LU R249, [R1+0xc50] ;  /* 0x000c500001f97983 */ /* 0x001ee80000300800 */
[----:B------:R-:W-:Y:S01]  /*1c7e0*/  STL [R1+0x29c], R192 ;  /* 0x00029cc001007387 */ /* 0x000fe20000100800 */
[--C-:B------:R-:W-:Y:S01]  /*1c7f0*/  IMAD.X R230, R230, 0x1, R6.reuse, P6 ;  /* 0x00000001e6e67824 */ /* 0x100fe200030e0606 */
[-C--:B------:R-:W-:Y:S01]  /*1c800*/  IADD3 R223, P6, R223, R5.reuse, RZ ;  /* 0x00000005dfdf7210 */ /* 0x080fe20007fde0ff */
[----:B------:R-:W-:Y:S01]  /*1c810*/  HGMMA.64x64x16.F32 R24, gdesc[UR40].tnspA, R24 ;  /* 0x20e00000281879f0 */ /* 0x000fe20008700818 */
[----:B------:R-:W-:Y:S01]  /*1c820*/  UMOV UR46, UR18 ;  /* 0x00000012002e7c82 */ /* 0x000fe20008000000 */
[----:B------:R-:W-:Y:S01]  /*1c830*/  UMOV UR47, UR19 ;  /* 0x00000013002f7c82 */ /* 0x000fe20008000000 */
[--C-:B----4-:R-:W-:Y:S01]  /*1c840*/  IMAD.X R3, R3, 0x1, R6.reuse, P4 ;  /* 0x0000000103037824 */ /* 0x110fe200020e0606 */
[----:B------:R-:W-:Y:S01]  /*1c850*/  HGMMA.64x64x16.F32 R24, gdesc[UR44].tnspA, R24 ;  /* 0x20e000002c1879f0 */ /* 0x000fe20008700818 */
[-C--:B--2---:R-:W-:Y:S01]  /*1c860*/  IADD3 R20, P5, R20, R5.reuse, RZ ;  /* 0x0000000514147210 */ /* 0x084fe20007fbe0ff */
[----:B---3--:R-:W-:Y:S01]  /*1c870*/  IMAD.X R232, R232, 0x1, R6, P3 ;  /* 0x00000001e8e87824 */ /* 0x008fe200018e0606 */
[----:B------:R-:W-:-:S04]  /*1c880*/  IADD3 R193, P3, R193, R5, RZ ;  /* 0x00000005c1c17210 */ /* 0x000fc80007f7e0ff */
[----:B------:R0:W-:Y:S01]  /*1c890*/  STL [R1+0x294], R232 ;  /* 0x000294e801007387 */ /* 0x0001e20000100800 */
[----:B------:R-:W-:-:S03]  /*1c8a0*/  IADD3 R252, P4, R252, R5, RZ ;  /* 0x00000005fcfc7210 */ /* 0x000fc60007f9e0ff */
[----:B0-----:R-:W2:Y:S04]  /*1c8b0*/  LDL.LU R232, [R1+0xc4c] ;  /* 0x000c4c0001e87983 */ /* 0x001ea80000300800 */
[----:B------:R0:W-:Y:S04]  /*1c8c0*/  STL [R1+0x28c], R3 ;  /* 0x00028c0301007387 */ /* 0x0001e80000100800 */
[----:B0-----:R-:W3:Y:S04]  /*1c8d0*/  LDL.LU R3, [R1+0xc48] ;  /* 0x000c480001037983 */ /* 0x001ee80000300800 */
        /* <DEDUP_REMOVED lines=11> */
[----:B------:R-:W-:Y:S01]  /*1c990*/  UMOV UR50, UR22 ;  /* 0x0000001600327c82 */ /* 0x000fe20008000000 */
[----:B------:R-:W-:-:S02]  /*1c9a0*/  UMOV UR51, UR23 ;  /* 0x0000001700337c82 */ /* 0x000fc40008000000 */
[----:B------:R-:W-:Y:S01]  /*1c9b0*/  HGMMA.64x64x16.F32 R24, gdesc[UR48].tnspA, R24 ;  /* 0x20e00000301879f0 */ /* 0x000fe20008700818 */
[----:B------:R-:W-:Y:S01]  /*1c9c0*/  UMOV UR54, UR26 ;  /* 0x0000001a00367c82 */ /* 0x000fe20008000000 */
[----:B------:R-:W-:Y:S02]  /*1c9d0*/  UMOV UR55, UR27 ;  /* 0x0000001b00377c82 */ /* 0x000fe40008000000 */
[----:B------:R-:W-:Y:S01]  /*1c9e0*/  HGMMA.64x64x16.F32 R24, gdesc[UR52].tnspA, R24 ;  /* 0x20e00000341879f0 */ /* 0x000fe20008700818 */
[----:B------:R-:W-:Y:S01]  /*1c9f0*/  UMOV UR58, UR30 ;  /* 0x0000001e003a7c82 */ /* 0x000fe20008000000 */
[----:B------:R-:W-:Y:S01]  /*1ca00*/  UMOV UR59, UR31 ;  /* 0x0000001f003b7c82 */ /* 0x000fe20008000000 */
[--C-:B------:R-:W-:Y:S01]  /*1ca10*/  IMAD.X R16, R16, 0x1, R6.reuse, P1 ;  /* 0x0000000110107824 */ /* 0x100fe200008e0606 */
[-C--:B------:R-:W-:Y:S01]  /*1ca20*/  IADD3 R17, P1, R17, R5.reuse, RZ ;  /* 0x0000000511117210 */ /* 0x080fe20007f3e0ff */
[----:B------:R-:W-:Y:S01]  /*1ca30*/  IMAD.X R18, R18, 0x1, R6, P2 ;  /* 0x0000000112127824 */ /* 0x000fe200010e0606 */
[----:B------:R-:W-:-:S02]  /*1ca40*/  IADD3 R19, P2, R19, R5, RZ ;  /* 0x0000000513137210 */ /* 0x000fc40007f5e0ff */
[----:B------:R0:W-:Y:S04]  /*1ca50*/  STL [R1+0x274], R16 ;  /* 0x0002741001007387 */ /* 0x0001e80000100800 */
[----:B0-----:R0:W5:Y:S04]  /*1ca60*/  LDL.LU R16, [R1+0xc30] ;  /* 0x000c300001107983 */ /* 0x0011680000300800 */
[----:B------:R1:W-:Y:S01]  /*1ca70*/  STL [R1+0x248], R17 ;  /* 0x0002481101007387 */ /* 0x0003e20000100800 */
[----:B------:R-:W-:-:S03]  /*1ca80*/  IMAD.X R0, R0, 0x1, R6, P5 ;  /* 0x0000000100007824 */ /* 0x000fc600028e0606 */
[----:B-1----:R0:W5:Y:S04]  /*1ca90*/  LDL.LU R17, [R1+0xc2c] ;  /* 0x000c2c0001117983 */ /* 0x0021680000300800 */
[----:B------:R1:W-:Y:S01]  /*1caa0*/  STL [R1+0x26c], R18 ;  /* 0x00026c1201007387 */ /* 0x0003e20000100800 */
[----:B------:R-:W-:-:S03]  /*1cab0*/  IMAD.X R251, R251, 0x1, R6, P6 ;  /* 0x00000001fbfb7824 */ /* 0x000fc600030e0606 */
[----:B-1----:R0:W5:Y:S01]  /*1cac0*/  LDL.LU R18, [R1+0xc28] ;  /* 0x000c280001127983 */ /* 0x0021620000300800 */
[----:B------:R-:W-:Y:S03]  /*1cad0*/  HGMMA.64x64x16.F32 R24, gdesc[UR56].tnspA, R24, gsb0 ;  /* 0x20e00000381879f0 */ /* 0x000fe60008000818 */
[----:B------:R1:W-:Y:S01]  /*1cae0*/  STL [R1+0x240], R19 ;  /* 0x0002401301007387 */ /* 0x0003e20000100800 */
[----:B------:R-:W-:-:S03]  /*1caf0*/  IADD3 R249, P6, R249, R5, RZ ;  /* 0x00000005f9f97210 */ /* 0x000fc60007fde0ff */
[----:B-1----:R0:W5:Y:S01]  /*1cb00*/  LDL.LU R19, [R1+0xc24] ;  /* 0x000c240001137983 */ /* 0x0021620000300800 */
[--C-:B------:R-:W-:Y:S01]  /*1cb10*/  IMAD.X R246, R246, 0x1, R6.reuse, P1 ;  /* 0x00000001f6f67824 */ /* 0x100fe200008e0606 */
[-C--:B------:R-:W-:Y:S01]  /*1cb20*/  IADD3 R245, P1, R245, R5.reuse, RZ ;  /* 0x00000005f5f57210 */ /* 0x080fe20007f3e0ff */
[----:B------:R-:W-:Y:S01]  /*1cb30*/  IMAD.X R243, R243, 0x1, R6, P2 ;  /* 0x00000001f3f37824 */ /* 0x000fe200010e0606 */
[----:B------:R-:W-:-:S03]  /*1cb40*/  IADD3 R242, P2, R242, R5, RZ ;  /* 0x00000005f2f27210 */ /* 0x000fc60007f5e0ff */
[--C-:B------:R-:W-:Y:S02]  /*1cb50*/  IMAD.X R229, R229, 0x1, R6.reuse, P1 ;  /* 0x00000001e5e57824 */ /* 0x100fe400008e0606 */
[----:B------:R-:W-:Y:S01]  /*1cb60*/  IMAD.X R227, R227, 0x1, R6, P2 ;  /* 0x00000001e3e37824 */ /* 0x000fe200010e0606 */
[----:B------:R-:W-:Y:S01]  /*1cb70*/  IADD3 R188, P0, R188, R23, RZ ;  /* 0x00000017bcbc7210 */ /* 0x000fe20007f1e0ff */
[----:B------:R-:W-:-:S04]  /*1cb80*/  VIADD R195, R195, 0x1 ;  /* 0x00000001c3c37836 */ /* 0x000fc80000000000 */
[----:B------:R-:W-:Y:S01]  /*1cb90*/  IMAD.X R189, R189, 0x1, R4, P0 ;  /* 0x00000001bdbd7824 */ /* 0x000fe200000e0604 */
[----:B------:R-:W-:Y:S01]  /*1cba0*/  ISETP.NE.U32.AND P0, PT, R195, R152, PT ;  /* 0x00000098c300720c */ /* 0x000fe20003f05070 */
[--C-:B---3--:R-:W-:Y:S01]  /*1cbb0*/  IMAD.X R3, R3, 0x1, R6.reuse, P4 ;  /* 0x0000000103037824 */ /* 0x108fe200020e0606 */
[----:B------:R-:W-:Y:S01]  /*1cbc0*/  IADD3 R2, P4, R2, R5, RZ ;  /* 0x0000000502027210 */ /* 0x000fe20007f9e0ff */
[----:B--2---:R-:W-:-:S04]  /*1cbd0*/  IMAD.X R232, R232, 0x1, R6, P6 ;  /* 0x00000001e8e87824 */ /* 0x004fc800030e0606 */
[--C-:B------:R-:W-:Y:S01]  /*1cbe0*/  IMAD.X R237, R237, 0x1, R6.reuse, P4 ;  /* 0x00000001eded7824 */ /* 0x100fe200020e0606 */
[-C--:B------:R-:W-:Y:S02]  /*1cbf0*/  IADD3 R236, P4, R236, R5.reuse, RZ ;  /* 0x00000005ecec7210 */ /* 0x080fe40007f9e0ff */
[-C--:B----4-:R-:W-:Y:S01]  /*1cc00*/  IADD3 R252, P5, R252, R5.reuse, RZ ;  /* 0x00000005fcfc7210 */ /* 0x090fe20007fbe0ff */
[----:B------:R-:W-:Y:S01]  /*1cc10*/  IMAD.X R20, R20, 0x1, R6, P3 ;  /* 0x0000000114147824 */ /* 0x000fe200018e0606 */
[----:B------:R-:W-:-:S04]  /*1cc20*/  IADD3 R22, P3, R22, R5, RZ ;  /* 0x0000000516167210 */ /* 0x000fc80007f7e0ff */
[----:B------:R1:W-:Y:S04]  /*1cc30*/  STL [R1+0x264], R20 ;  /* 0x0002641401007387 */ /* 0x0003e80000100800 */
[----:B-1----:R0:W5:Y:S04]  /*1cc40*/  LDL.LU R20, [R1+0xc20] ;  /* 0x000c200001147983 */ /* 0x0021680000300800 */
[----:B------:R1:W-:Y:S01]  /*1cc50*/  STL [R1+0x238], R22 ;  /* 0x0002381601007387 */ /* 0x0003e20000100800 */
[----:B------:R-:W-:-:S03]  /*1cc60*/  IMAD.X R241, R241, 0x1, R6, P3 ;  /* 0x00000001f1f17824 */ /* 0x000fc600018e0606 */
[----:B-1----:R0:W5:Y:S04]  /*1cc70*/  LDL.LU R22, [R1+0xc1c] ;  /* 0x000c1c0001167983 */ /* 0x0021680000300800 */
[----:B------:R1:W-:Y:S01]  /*1cc80*/  STL [R1+0x25c], R3 ;  /* 0x00025c0301007387 */ /* 0x0003e20000100800 */
[----:B------:R-:W-:-:S03]  /*1cc90*/  IADD3 R239, P3, R239, R5, RZ ;  /* 0x00000005efef7210 */ /* 0x000fc60007f7e0ff */
[----:B-1----:R0:W5:Y:S04]  /*1cca0*/  LDL.LU R3, [R1+0xc18] ;  /* 0x000c180001037983 */ /* 0x0021680000300800 */
[----:B------:R1:W-:Y:S01]  /*1ccb0*/  STL [R1+0x230], R2 ;  /* 0x0002300201007387 */ /* 0x0003e20000100800 */
[----:B------:R-:W-:-:S03]  /*1ccc0*/  IMAD.X R235, R235, 0x1, R6, P5 ;  /* 0x00000001ebeb7824 */ /* 0x000fc600028e0606 */
[----:B-1----:R0:W5:Y:S04]  /*1ccd0*/  LDL.LU R2, [R1+0xc14] ;  /* 0x000c140001027983 */ /* 0x0021680000300800 */
[----:B------:R1:W-:Y:S01]  /*1cce0*/  STL [R1+0x254], R0 ;  /* 0x0002540001007387 */ /* 0x0003e20000100800 */
[----:B------:R-:W-:-:S03]  /*1ccf0*/  IADD3 R233, P5, R233, R5, RZ ;  /* 0x00000005e9e97210 */ /* 0x000fc60007fbe0ff */
[----:B-1----:R0:W5:Y:S04]  /*1cd00*/  LDL.LU R0, [R1+0xc10] ;  /* 0x000c100001007983 */ /* 0x0021680000300800 */
[----:B------:R0:W-:Y:S04]  /*1cd10*/  STL [R1+0x224], R252 ;  /* 0x000224fc01007387 */ /* 0x0001e80000100800 */
[----:B------:R0:W-:Y:S04]  /*1cd20*/  STL [R1+0x24c], R251 ;  /* 0x00024cfb01007387 */ /* 0x0001e80000100800 */
[----:B------:R0:W-:Y:S04]  /*1cd30*/  STL [R1+0x218], R249 ;  /* 0x000218f901007387 */ /* 0x0001e80000100800 */
[----:B------:R0:W-:Y:S04]  /*1cd40*/  STL [R1+0x244], R246 ;  /* 0x000244f601007387 */ /* 0x0001e80000100800 */
[----:B------:R0:W-:Y:S04]  /*1cd50*/  STL [R1+0x210], R245 ;  /* 0x000210f501007387 */ /* 0x0001e80000100800 */
[----:B------:R0:W-:Y:S01]  /*1cd60*/  STL [R1+0x23c], R243 ;  /* 0x00023cf301007387 */ /* 0x0001e20000100800 */
[----:B------:R-:W-:-:S03]  /*1cd70*/  IADD3 R230, P6, R230, R5, RZ ;  /* 0x00000005e6e67210 */ /* 0x000fc60007fde0ff */
[----:B------:R0:W-:Y:S04]  /*1cd80*/  STL [R1+0x208], R242 ;  /* 0x000208f201007387 */ /* 0x0001e80000100800 */
[----:B------:R0:W-:Y:S04]  /*1cd90*/  STL [R1+0x234], R241 ;  /* 0x000234f101007387 */ /* 0x0001e80000100800 */
[----:B------:R0:W-:Y:S01]  /*1cda0*/  STL [R1+0x200], R239 ;  /* 0x000200ef01007387 */ /* 0x0001e20000100800 */
[----:B------:R-:W-:-:S03]  /*1cdb0*/  IMAD.X R226, R226, 0x1, R6, P3 ;  /* 0x00000001e2e27824 */ /* 0x000fc600018e0606 */
[----:B------:R0:W-:Y:S01]  /*1cdc0*/  STL [R1+0x22c], R237 ;  /* 0x00022ced01007387 */ /* 0x0001e20000100800 */
[----:B------:R-:W-:-:S03]  /*1cdd0*/  IMAD.X R225, R225, 0x1, R6, P4 ;  /* 0x00000001e1e17824 */ /* 0x000fc600020e0606 */
[----:B------:R0:W-:Y:S01]  /*1cde0*/  STL [R1+0x1f8], R236 ;  /* 0x0001f8ec01007387 */ /* 0x0001e20000100800 */
[----:B------:R-:W-:-:S03]  /*1cdf0*/  IMAD.X R223, R223, 0x1, R6, P6 ;  /* 0x00000001dfdf7824 */ /* 0x000fc600030e0606 */
[----:B------:R0:W-:Y:S01]  /*1ce00*/  STL [R1+0x21c], R235 ;  /* 0x00021ceb01007387 */ /* 0x0001e20000100800 */
[----:B------:R-:W-:-:S03]  /*1ce10*/  IMAD.X R224, R224, 0x1, R6, P5 ;  /* 0x00000001e0e07824 */ /* 0x000fc600028e0606 */
[----:B------:R0:W-:Y:S04]  /*1ce20*/  STL [R1+0x1f0], R233 ;  /* 0x0001f0e901007387 */ /* 0x0001e80000100800 */
[----:B------:R0:W-:Y:S04]  /*1ce30*/  STL [R1+0x214], R232 ;  /* 0x000214e801007387 */ /* 0x0001e80000100800 */
[----:B------:R0:W-:Y:S04]  /*1ce40*/  STL [R1+0x1e8], R230 ;  /* 0x0001e8e601007387 */ /* 0x0001e80000100800 */
[----:B------:R0:W-:Y:S04]  /*1ce50*/  STL [R1+0x20c], R229 ;  /* 0x00020ce501007387 */ /* 0x0001e80000100800 */
[----:B------:R0:W-:Y:S04]  /*1ce60*/  STL [R1+0x204], R227 ;  /* 0x000204e301007387 */ /* 0x0001e80000100800 */
[----:B------:R0:W-:Y:S04]  /*1ce70*/  STL [R1+0x1fc], R226 ;  /* 0x0001fce201007387 */ /* 0x0001e80000100800 */
[----:B------:R0:W-:Y:S04]  /*1ce80*/  STL [R1+0x1f4], R225 ;  /* 0x0001f4e101007387 */ /* 0x0001e80000100800 */
[----:B------:R0:W-:Y:S04]  /*1ce90*/  STL [R1+0x1e0], R223 ;  /* 0x0001e0df01007387 */ /* 0x0001e80000100800 */
[----:B------:R0:W-:Y:S01]  /*1cea0*/  STL [R1+0x1ec], R224 ;  /* 0x0001ece001007387 */ /* 0x0001e20000100800 */
[----:B------:R-:W-:-:S02]  /*1ceb0*/  WARPGROUP.DEPBAR.LE gsb0, 0x0 ;  /* 0x00008000000079c5 */ /* 0x000fc40000010000 */
[----:B------:R-:W-:Y:S05]  /*1cec0*/  @P0 BRA `(.L_x_1) ;  /* 0xfffffec400000947 */ /* 0x000fea000383ffff */
[----:B------:R-:W-:Y:S02]  /*1ced0*/  F2FP.F16.F32.PACK_AB R23, R47, R111 ;  /* 0x0000006f2f17723e */ /* 0x000fe400000000ff */
[----:B------:R-:W-:Y:S02]  /*1cee0*/  F2FP.F16.F32.PACK_AB R12, R81, R145 ;  /* 0x00000091510c723e */ /* 0x000fe400000000ff */
[----:B-----5:R-:W-:Y:S02]  /*1cef0*/  F2FP.F16.F32.PACK_AB R17, R82, R146 ;  /* 0x000000925211723e */ /* 0x020fe400000000ff */
[----:B------:R-:W-:Y:S02]  /*1cf00*/  F2FP.F16.F32.PACK_AB R22, R45, R109 ;  /* 0x0000006d2d16723e */ /* 0x000fe400000000ff */
[----:B------:R-:W-:Y:S02]  /*1cf10*/  F2FP.F16.F32.PACK_AB R47, R46, R110 ;  /* 0x0000006e2e2f723e */ /* 0x000fe400000000ff */
[----:B------:R-:W-:-:S02]  /*1cf20*/  F2FP.F16.F32.PACK_AB R11, R54, R118 ;  /* 0x00000076360b723e */ /* 0x000fc400000000ff */
[----:B------:R-:W-:Y:S02]  /*1cf30*/  F2FP.F16.F32.PACK_AB R13, R83, R147 ;  /* 0x00000093530d723e */ /* 0x000fe400000000ff */
[----:B------:R-:W-:Y:S02]  /*1cf40*/  F2FP.F16.F32.PACK_AB R18, R48, R112 ;  /* 0x000000703012723e */ /* 0x000fe400000000ff */
[----:B------:R-:W-:Y:S02]  /*1cf50*/  F2FP.F16.F32.PACK_AB R21, R79, R143 ;  /* 0x0000008f4f15723e */ /* 0x000fe400000000ff */
        /* <DEDUP_REMOVED lines=54> */
[----:B------:R-:W-:-:S07]  /*1d2c0*/  F2FP.F16.F32.PACK_AB R60, R56, R120 ;  /* 0x00000078383c723e */ /* 0x000fce00000000ff */
.L_x_0:
[----:B------:R-:W1:Y:S01]  /*1d2d0*/  S2R R25, SR_TID.X ;  /* 0x0000000000197919 */ /* 0x000e620000002100 */
[----:B------:R-:W-:Y:S01]  /*1d2e0*/  MOV R153, 0x400 ;  /* 0x0000040000997802 */ /* 0x000fe20000000f00 */
[----:B------:R-:W2:Y:S01]  /*1d2f0*/  LDC.64 R68, c[0x0][0x228] ;  /* 0x00008a00ff447b82 */ /* 0x000ea20000000a00 */
[C---:B------:R-:W-:Y:S01]  /*1d300*/  VIADD R30, R0.reuse, 0x3f ;  /* 0x0000003f001e7836 */ /* 0x040fe20000000000 */
[----:B------:R-:W3:Y:S01]  /*1d310*/  S2R R154, SR_CgaCtaId ;  /* 0x00000000009a7919 */ /* 0x000ee20000008800 */
[----:B------:R-:W-:Y:S01]  /*1d320*/  VIADD R28, R0, 0x3 ;  /* 0x00000003001c7836 */ /* 0x000fe20000000000 */
[----:B------:R-:W4:Y:S04]  /*1d330*/  S2R R152, SR_TID.X ;  /* 0x0000000000987919 */ /* 0x000f280000002100 */
[----:B------:R-:W5:Y:S08]  /*1d340*/  LDC R93, c[0x0][0x244] ;  /* 0x00009100ff5d7b82 */ /* 0x000f700000000800 */
[----:B------:R-:W0:Y:S01]  /*1d350*/  LDC.64 R94, c[0x0][0x220] ;  /* 0x00008800ff5e7b82 */ /* 0x000e220000000a00 */
[----:B--2---:R-:W-:-:S07]  /*1d360*/  ISETP.GE.AND P0, PT, R30, R69, PT ;  /* 0x000000451e00720c */ /* 0x004fce0003f06270 */
[----:B------:R-:W2:Y:S08]  /*1d370*/  LDC R71, c[0x0][0x248] ;  /* 0x00009200ff477b82 */ /* 0x000eb00000000800 */
[----:B------:R-:W-:Y:S01]  /*1d380*/  BAR.SYNC.DEFER_BLOCKING 0x0 ;  /* 0x0000000000007b1d */ /* 0x000fe20000010000 */
[----:B------:R-:W-:Y:S02]  /*1d390*/  ISETP.GE.AND P3, PT, R28, R69, PT ;  /* 0x000000451c00720c */ /* 0x000fe40003f66270 */
[----:B------:R-:W-:Y:S01]  /*1d3a0*/  ISETP.GE.AND P4, PT, R2, R68, PT ;  /* 0x000000440200720c */ /* 0x000fe20003f86270 */
[----:B-1----:R-:W-:-:S02]  /*1d3b0*/  IMAD.SHL.U32 R24, R25, 0x10, RZ ;  /* 0x0000001019187824 */ /* 0x002fc400078e00ff */
[C---:B------:R-:W-:Y:S01]  /*1d3c0*/  IMAD.SHL.U32 R26, R25.reuse, 0x40, RZ ;  /* 0x00000040191a7824 */ /* 0x040fe200078e00ff */
[----:B------:R-:W-:Y:S01]  /*1d3d0*/  ISETP.LT.AND P4, PT, R0, R69, !P4 ;  /* 0x000000450000720c */ /* 0x000fe20006781270 */
[----:B------:R-:W-:Y:S01]  /*1d3e0*/  IMAD.SHL.U32 R25, R25, 0x8, RZ ;  /* 0x0000000819197824 */ /* 0x000fe200078e00ff */
[----:B------:R-:W-:Y:S02]  /*1d3f0*/  LOP3.LUT R24, R24, 0xf0, RZ, 0xc0, !PT ;  /* 0x000000f018187812 */ /* 0x000fe400078ec0ff */
[----:B------:R-:W-:Y:S01]  /*1d400*/  LOP3.LUT R27, R26, 0x400, RZ, 0xc0, !PT ;  /* 0x000004001a1b7812 */ /* 0x000fe200078ec0ff */
[----:B------:R-:W-:Y:S01]  /*1d410*/  VIADD R26, R0, 0x2 ;  /* 0x00000002001a7836 */ /* 0x000fe20000000000 */
[----:B---3--:R-:W-:Y:S02]  /*1d420*/  LEA R153, R154, R153, 0x18 ;  /* 0x000000999a997211 */ /* 0x008fe400078ec0ff */
[----:B------:R-:W-:Y:S02]  /*1d430*/  LOP3.LUT R25, R25, 0x300, RZ, 0xc0, !PT ;  /* 0x0000030019197812 */ /* 0x000fe400078ec0ff */
[----:B------:R-:W-:-:S02]  /*1d440*/  IADD3 R24, R27, R153, R24 ;  /* 0x000000991b187210 */ /* 0x000fc40007ffe018 */
[----:B----4-:R-:W-:Y:S02]  /*1d450*/  LOP3.LUT R152, R152, 0x7f, RZ, 0xc0, !PT ;  /* 0x0000007f98987812 */ /* 0x010fe400078ec0ff */
[-C--:B------:R-:W-:Y:S01]  /*1d460*/  ISETP.GE.AND P5, PT, R26, R69.reuse, PT ;  /* 0x000000451a00720c */ /* 0x080fe20003fa6270 */
[----:B------:R-:W-:Y:S02]  /*1d470*/  IMAD.IADD R92, R25, 0x1, R24 ;  /* 0x00000001195c7824 */ /* 0x000fe400078e0218 */
[----:B------:R-:W-:Y:S02]  /*1d480*/  IMAD R70, R152, 0x10, R153 ;  /* 0x0000001098467824 */ /* 0x000fe400078e0299 */
[----:B------:R-:W-:Y:S01]  /*1d490*/  VIADD R24, R0, 0x1 ;  /* 0x0000000100187836 */ /* 0x000fe20000000000 */
[----:B------:R-:W-:Y:S01]  /*1d4a0*/  STSM.16.M88.4 [R92], R60 ;  /* 0x0000003c5c007844 */ /* 0x000fe20000000200 */
[----:B------:R-:W-:Y:S03]  /*1d4b0*/  BAR.SYNC.DEFER_BLOCKING 0x0 ;  /* 0x0000000000007b1d */ /* 0x000fe60000010000 */
[----:B------:R-:W-:-:S03]  /*1d4c0*/  ISETP.GE.AND P1, PT, R24, R69, PT ;  /* 0x000000451800720c */ /* 0x000fc60003f26270 */
[----:B------:R-:W1:Y:S02]  /*1d4d0*/  LDS.128 R88, [R70] ;  /* 0x0000000046587984 */ /* 0x000e640000000c00 */
[----:B------:R-:W-:Y:S06]  /*1d4e0*/  BAR.SYNC.DEFER_BLOCKING 0x0 ;  /* 0x0000000000007b1d */ /* 0x000fec0000010000 */
[----:B------:R-:W-:Y:S02]  /*1d4f0*/  STSM.16.M88.4 [R92], R32 ;  /* 0x000000205c007844 */ /* 0x000fe40000000200 */
[----:B------:R-:W-:Y:S06]  /*1d500*/  BAR.SYNC.DEFER_BLOCKING 0x0 ;  /* 0x0000000000007b1d */ /* 0x000fec0000010000 */
[----:B------:R-:W3:Y:S02]  /*1d510*/  LDS.128 R84, [R70] ;  /* 0x0000000046547984 */ /* 0x000ee40000000c00 */
[----:B------:R-:W-:Y:S06]  /*1d520*/  BAR.SYNC.DEFER_BLOCKING 0x0 ;  /* 0x0000000000007b1d */ /* 0x000fec0000010000 */
[----:B------:R-:W-:Y:S02]  /*1d530*/  STSM.16.M88.4 [R92], R64 ;  /* 0x000000405c007844 */ /* 0x000fe40000000200 */
[----:B------:R-:W-:Y:S06]  /*1d540*/  BAR.SYNC.DEFER_BLOCKING 0x0 ;  /* 0x0000000000007b1d */ /* 0x000fec0000010000 */
[----:B------:R-:W4:Y:S02]  /*1d550*/  LDS.128 R24, [R70] ;  /* 0x0000000046187984 */ /* 0x000f240000000c00 */
        /* <DEDUP_REMOVED lines=15> */
[----:B------:R-:W-:Y:S02]  /*1d650*/  LDS.128 R40, [R70] ;  /* 0x0000000046287984 */ /* 0x000fe40000000c00 */
[----:B------:R-:W-:Y:S06]  /*1d660*/  BAR.SYNC.DEFER_BLOCKING 0x0 ;  /* 0x0000000000007b1d */ /* 0x000fec0000010000 */
[----:B------:R5:W-:Y:S02]  /*1d670*/  STSM.16.M88.4 [R92], R72 ;  /* 0x000000485c007844 */ /* 0x000be40000000200 */
[----:B------:R-:W-:Y:S01]  /*1d680*/  BAR.SYNC.DEFER_BLOCKING 0x0 ;  /* 0x0000000000007b1d */ /* 0x000fe20000010000 */
[----:B-----5:R-:W-:-:S04]  /*1d690*/  IMAD R73, R2, R93, RZ ;  /* 0x0000005d02497224 */ /* 0x020fc800078e02ff */
[----:B------:R-:W-:Y:S01]  /*1d6a0*/  IMAD R74, R93, 0x80, R73 ;  /* 0x000000805d4a7824 */ /* 0x000fe200078e0249 */
[----:B0-----:R-:W-:-:S04]  /*1d6b0*/  LEA R72, P2, R73, R94, 0x1 ;  /* 0x0000005e49487211 */ /* 0x001fc800078408ff */
[----:B------:R-:W-:Y:S02]  /*1d6c0*/  LEA.HI.X.SX32 R73, R73, R95, 0x1, P2 ;  /* 0x0000005f49497211 */ /* 0x000fe400010f0eff */
[----:B------:R-:W-:Y:S01]  /*1d6d0*/  ISETP.GE.AND P2, PT, R0, R69, PT ;  /* 0x000000450000720c */ /* 0x000fe20003f46270 */
[----:B------:R-:W-:Y:S01]  /*1d6e0*/  LDS.128 R48, [R70] ;  /* 0x0000000046307984 */ /* 0x000fe20000000c00 */
[----:B------:R-:W-:Y:S02]  /*1d6f0*/  BAR.SYNC.DEFER_BLOCKING 0x0 ;  /* 0x0000000000007b1d */ /* 0x000fe40000010000 */
[----:B------:R-:W-:-:S04]  /*1d700*/  ISETP.LT.AND P2, PT, R3, R68, !P2 ;  /* 0x000000440300720c */ /* 0x000fc80005741270 */
[----:B------:R-:W-:Y:S02]  /*1d710*/  STSM.16.M88.4 [R92], R80 ;  /* 0x000000505c007844 */ /* 0x000fe40000000200 */
[----:B------:R-:W-:Y:S06]  /*1d720*/  BAR.SYNC.DEFER_BLOCKING 0x0 ;  /* 0x0000000000007b1d */ /* 0x000fec0000010000 */
[----:B------:R-:W0:Y:S02]  /*1d730*/  LDS.128 R52, [R70] ;  /* 0x0000000046347984 */ /* 0x000e240000000c00 */
[----:B------:R-:W-:Y:S06]  /*1d740*/  BAR.SYNC.DEFER_BLOCKING 0x0 ;  /* 0x0000000000007b1d */ /* 0x000fec0000010000 */
[----:B------:R2:W-:Y:S02]  /*1d750*/  STSM.16.M88.4 [R92], R76 ;  /* 0x0000004c5c007844 */ /* 0x0005e40000000200 */
[----:B------:R-:W-:Y:S01]  /*1d760*/  BAR.SYNC.DEFER_BLOCKING 0x0 ;  /* 0x0000000000007b1d */ /* 0x000fe20000010000 */
[----:B--2---:R-:W-:Y:S01]  /*1d770*/  IMAD R77, R0, R71, RZ ;  /* 0x00000047004d7224 */ /* 0x004fe200078e02ff */
[----:B-1----:R-:W-:Y:S01]  /*1d780*/  PRMT R78, R88, 0x7632, R78 ;  /* 0x00007632584e7816 */ /* 0x002fe2000000004e */
[----:B------:R-:W-:-:S03]  /*1d790*/  VIADD R76, R0, 0x5 ;  /* 0x00000005004c7836 */ /* 0x000fc60000000000 */
[----:B------:R-:W1:Y:S02]  /*1d7a0*/  LDS.128 R56, [R70] ;  /* 0x0000000046387984 */ /* 0x000e640000000c00 */
[----:B------:R-:W-:Y:S06]  /*1d7b0*/  BAR.SYNC.DEFER_BLOCKING 0x0 ;  /* 0x0000000000007b1d */ /* 0x000fec0000010000 */
[----:B------:R-:W-:Y:S02]  /*1d7c0*/  STSM.16.M88.4 [R92], R44 ;  /* 0x0000002c5c007844 */ /* 0x000fe40000000200 */
[----:B------:R-:W-:Y:S06]  /*1d7d0*/  BAR.SYNC.DEFER_BLOCKING 0x0 ;  /* 0x0000000000007b1d */ /* 0x000fec0000010000 */
[----:B------:R-:W2:Y:S02]  /*1d7e0*/  LDS.128 R60, [R70] ;  /* 0x00000000463c7984 */ /* 0x000ea40000000c00 */
[----:B------:R-:W-:Y:S06]  /*1d7f0*/  BAR.SYNC.DEFER_BLOCKING 0x0 ;  /* 0x0000000000007b1d */ /* 0x000fec0000010000 */
[----:B------:R5:W-:Y:S02]  /*1d800*/  STSM.16.M88.4 [R92], R20 ;  /* 0x000000145c007844 */ /* 0x000be40000000200 */
[----:B------:R-:W-:Y:S01]  /*1d810*/  BAR.SYNC.DEFER_BLOCKING 0x0 ;  /* 0x0000000000007b1d */ /* 0x000fe20000010000 */
[----:B-----5:R-:W-:Y:S01]  /*1d820*/  LEA R20, P6, R74, R94, 0x1 ;  /* 0x0000005e4a147211 */ /* 0x020fe200078c08ff */
[----:B------:R-:W-:-:S03]  /*1d830*/  IMAD.WIDE R22, R77, 0x2, R72 ;  /* 0x000000024d167825 */ /* 0x000fc600078e0248 */
[----:B------:R-:W-:Y:S02]  /*1d840*/  LEA.HI.X.SX32 R21, R74, R95, 0x1, P6 ;  /* 0x0000005f4a157211 */ /* 0x000fe400030f0eff */
[-C--:B------:R-:W-:Y:S02]  /*1d850*/  ISETP.LT.AND P6, PT, R2, R68.reuse, !P5 ;  /* 0x000000440200720c */ /* 0x080fe40006fc1270 */
[----:B------:R-:W-:Y:S01]  /*1d860*/  ISETP.LT.AND P5, PT, R3, R68, !P5 ;  /* 0x000000440300720c */ /* 0x000fe20006fa1270 */
[C---:B------:R-:W-:Y:S01]  /*1d870*/  IMAD.WIDE R74, R77.reuse, 0x2, R20 ;  /* 0x000000024d4a7825 */ /* 0x040fe200078e0214 */
[----:B------:R-:W5:Y:S03]  /*1d880*/  LDS.128 R64, [R70] ;  /* 0x0000000046407984 */ /* 0x000f660000000c00 */
[--C-:B------:R-:W-:Y:S01]  /*1d890*/  IMAD.IADD R77, R77, 0x1, R71.reuse ;  /* 0x000000014d4d7824 */ /* 0x100fe200078e0247 */
[----:B------:R-:W-:Y:S03]  /*1d8a0*/  BAR.SYNC.DEFER_BLOCKING 0x0 ;  /* 0x0000000000007b1d */ /* 0x000fe60000010000 */
[----:B------:R-:W-:-:S03]  /*1d8b0*/  IMAD.IADD R79, R77, 0x1, R71 ;  /* 0x000000014d4f7824 */ /* 0x000fc600078e0247 */
[----:B------:R-:W-:Y:S02]  /*1d8c0*/  STSM.16.M88.4 [R92], R16 ;  /* 0x000000105c007844 */ /* 0x000fe40000000200 */
[----:B------:R-:W-:Y:S06]  /*1d8d0*/  BAR.SYNC.DEFER_BLOCKING 0x0 ;  /* 0x0000000000007b1d */ /* 0x000fec0000010000 */
[----:B------:R-:W5:Y:S02]  /*1d8e0*/  LDS.128 R44, [R70] ;  /* 0x00000000462c7984 */ /* 0x000f640000000c00 */
[----:B------:R-:W-:Y:S06]  /*1d8f0*/  BAR.SYNC.DEFER_BLOCKING 0x0 ;  /* 0x0000000000007b1d */ /* 0x000fec0000010000 */
[----:B------:R-:W-:Y:S02]  /*1d900*/  STSM.16.M88.4 [R92], R12 ;  /* 0x0000000c5c007844 */ /* 0x000fe40000000200 */
[----:B------:R-:W-:Y:S06]  /*1d910*/  BAR.SYNC.DEFER_BLOCKING 0x0 ;  /* 0x0000000000007b1d */ /* 0x000fec0000010000 */
[----:B------:R-:W5:Y:S02]  /*1d920*/  LDS.128 R16, [R70] ;  /* 0x0000000046107984 */ /* 0x000f640000000c00 */
[----:B------:R-:W-:Y:S06]  /*1d930*/  BAR.SYNC.DEFER_BLOCKING 0x0 ;  /* 0x0000000000007b1d */ /* 0x000fec0000010000 */
[----:B------:R3:W-:Y:S02]  /*1d940*/  STSM.16.M88.4 [R92], R8 ;  /* 0x000000085c007844 */ /* 0x0007e40000000200 */
[----:B------:R-:W-:Y:S01]  /*1d950*/  BAR.SYNC.DEFER_BLOCKING 0x0 ;  /* 0x0000000000007b1d */ /* 0x000fe20000010000 */
[----:B---3--:R-:W-:-:S02]  /*1d960*/  VIADD R8, R0, 0x4 ;  /* 0x0000000400087836 */ /* 0x008fc40000000000 */
[----:B------:R-:W-:-:S03]  /*1d970*/  IMAD.WIDE R10, R79, 0x2, R20 ;  /* 0x000000024f0a7825 */ /* 0x000fc600078e0214 */
[----:B------:R-:W3:Y:S02]  /*1d980*/  LDS.128 R12, [R70] ;  /* 0x00000000460c7984 */ /* 0x000ee40000000c00 */
[----:B------:R-:W-:Y:S06]  /*1d990*/  BAR.SYNC.DEFER_BLOCKING 0x0 ;  /* 0x0000000000007b1d */ /* 0x000fec0000010000 */
[----:B------:R4:W-:Y:S02]  /*1d9a0*/  STSM.16.M88.4 [R92], R4 ;  /* 0x000000045c007844 */ /* 0x0009e40000000200 */
[----:B------:R-:W-:Y:S01]  /*1d9b0*/  BAR.SYNC.DEFER_BLOCKING 0x0 ;  /* 0x0000000000007b1d */ /* 0x000fe20000010000 */
[----:B----4-:R-:W-:-:S04]  /*1d9c0*/  IMAD.WIDE R4, R77, 0x2, R72 ;  /* 0x000000024d047825 */ /* 0x010fc800078e0248 */
[----:B------:R-:W-:Y:S01]  /*1d9d0*/  IMAD.WIDE R6, R77, 0x2, R20 ;  /* 0x000000024d067825 */ /* 0x000fe200078e0214 */
[----:B------:R4:W-:Y:S01]  /*1d9e0*/  @P4 STG.E.U16 desc[UR60][R22.64], R88 ;  /* 0x0000005816004986 */ /* 0x0009e2000c10153c */
[----:B------:R-:W-:Y:S02]  /*1d9f0*/  ISETP.GE.AND P4, PT, R8, R69, PT ;  /* 0x000000450800720c */ /* 0x000fe40003f86270 */
[C---:B------:R-:W-:Y:S01]  /*1da00*/  IMAD.WIDE R8, R79.reuse, 0x2, R72 ;  /* 0x000000024f087825 */ /* 0x040fe200078e0248 */
[----:B------:R0:W-:Y:S01]  /*1da10*/  @P2 STG.E.U16 desc[UR60][R74.64], R78 ;  /* 0x0000004e4a002986 */ /* 0x0001e2000c10153c */
[-C--:B------:R-:W-:Y:S02]  /*1da20*/  ISETP.LT.AND P2, PT, R2, R68.reuse, !P1 ;  /* 0x000000440200720c */ /* 0x080fe40004f41270 */
[----:B------:R-:W-:Y:S01]  /*1da30*/  IMAD.IADD R79, R79, 0x1, R71 ;  /* 0x000000014f4f7824 */ /* 0x000fe200078e0247 */
[----:B------:R-:W-:-:S03]  /*1da40*/  ISETP.LT.AND P1, PT, R3, R68, !P1 ;  /* 0x000000440300720c */ /* 0x000fc60004f21270 */
[----:B----4-:R-:W-:Y:S02]  /*1da50*/  IMAD.IADD R23, R79, 0x1, R71 ;  /* 0x000000014f177824 */ /* 0x010fe400078e0247 */
[----:B------:R-:W-:Y:S01]  /*1da60*/  VIADD R22, R0, 0x6 ;  /* 0x0000000600167836 */ /* 0x000fe20000000000 */
[----:B0-----:R-:W-:-:S04]  /*1da70*/  PRMT R74, R84, 0x7632, R74 ;  /* 0x00007632544a7816 */ /* 0x001fc8000000004a */
[----:B------:R0:W-:Y:S01]  /*1da80*/  @P2 STG.E.U16 desc[UR60][R4.64], R84 ;  /* 0x0000005404002986 */ /* 0x0001e2000c10153c */
[----:B------:R-:W-:Y:S02]  /*1da90*/  PRMT R75, R89, 0x7632, R75 ;  /* 0x00007632594b7816 */ /* 0x000fe4000000004b */
[-C--:B------:R-:W-:Y:S01]  /*1daa0*/  ISETP.GE.AND P2, PT, R76, R69.reuse, PT ;  /* 0x000000454c00720c */ /* 0x080fe20003f46270 */
[----:B------:R4:W-:Y:S01]  /*1dab0*/  @P1 STG.E.U16 desc[UR60][R6.64], R74 ;  /* 0x0000004a06001986 */ /* 0x0009e2000c10153c */
[CC--:B------:R-:W-:Y:S02]  /*1dac0*/  ISETP.LT.AND P1, PT, R2.reuse, R68.reuse, !P3 ;  /* 0x000000440200720c */ /* 0x0c0fe40005f21270 */
[CC--:B------:R-:W-:Y:S01]  /*1dad0*/  ISETP.LT.AND P3, PT, R3.reuse, R68.reuse, !P3 ;  /* 0x000000440300720c */ /* 0x0c0fe20005f61270 */
[----:B------:R1:W-:Y:S01]  /*1dae0*/  @P6 STG.E.U16 desc[UR60][R8.64], R89 ;  /* 0x0000005908006986 */ /* 0x0003e2000c10153c */
[-C--:B------:R-:W-:Y:S02]  /*1daf0*/  ISETP.LT.AND P6, PT, R2, R68.reuse, !P4 ;  /* 0x000000440200720c */ /* 0x080fe400067c1270 */
[----:B------:R-:W-:Y:S01]  /*1db00*/  ISETP.LT.AND P4, PT, R3, R68, !P4 ;  /* 0x000000440300720c */ /* 0x000fe20006781270 */
[----:B0-----:R-:W-:Y:S01]  /*1db10*/  IMAD.WIDE R4, R79, 0x2, R72 ;  /* 0x000000024f047825 */ /* 0x001fe200078e0248 */
[----:B------:R0:W-:Y:S01]  /*1db20*/  @P5 STG.E.U16 desc[UR60][R10.64], R75 ;  /* 0x0000004b0a005986 */ /* 0x0001e2000c10153c */
[----:B------:R-:W-:-:S02]  /*1db30*/  ISETP.GE.AND P5, PT, R22, R69, PT ;  /* 0x000000451600720c */ /* 0x000fc40003fa6270 */
[----:B----4-:R-:W-:Y:S01]  /*1db40*/  IMAD.WIDE R6, R79, 0x2, R20 ;  /* 0x000000024f067825 */ /* 0x010fe200078e0214 */
[----:B------:R-:W-:Y:S01]  /*1db50*/  PRMT R74, R85, 0x7632, R74 ;  /* 0x00007632554a7816 */ /* 0x000fe2000000004a */
[----:B------:R-:W-:Y:S01]  /*1db60*/  @P1 STG.E.U16 desc[UR60][R4.64], R85 ;  /* 0x0000005504001986 */ /* 0x000fe2000c10153c */
[----:B------:R-:W-:Y:S01]  /*1db70*/  PRMT R76, R90, 0x7632, R76 ;  /* 0x000076325a4c7816 */ /* 0x000fe2000000004c */
[----:B-1----:R-:W-:Y:S02]  /*1db80*/  IMAD.WIDE R8, R23, 0x2, R72 ;  /* 0x0000000217087825 */ /* 0x002fe400078e0248 */
[----:B------:R1:W-:Y:S01]  /*1db90*/  @P3 STG.E.U16 desc[UR60][R6.64], R74 ;  /* 0x0000004a06003986 */ /* 0x0003e2000c10153c */
[-C--:B------:R-:W-:Y:S01]  /*1dba0*/  ISETP.LT.AND P3, PT, R2, R68.reuse, !P2 ;  /* 0x000000440200720c */ /* 0x080fe20005761270 */
[----:B------:R-:W-:Y:S01]  /*1dbb0*/  VIADD R22, R0, 0x7 ;  /* 0x0000000700167836 */ /* 0x000fe20000000000 */
[-C--:B------:R-:W-:Y:S01]  /*1dbc0*/  ISETP.LT.AND P2, PT, R3, R68.reuse, !P2 ;  /* 0x000000440300720c */ /* 0x080fe20005741270 */
[----:B0-----:R-:W-:Y:S01]  /*1dbd0*/  IMAD.WIDE R10, R23, 0x2, R20 ;  /* 0x00000002170a7825 */ /* 0x001fe200078e0214 */
[----:B------:R0:W-:Y:S01]  /*1dbe0*/  @P6 STG.E.U16 desc[UR60][R8.64], R90 ;  /* 0x0000005a08006986 */ /* 0x0001e2000c10153c */
[----:B------:R-:W-:-:S02]  /*1dbf0*/  ISETP.LT.AND P6, PT, R2, R68, !P5 ;  /* 0x000000440200720c */ /* 0x000fc40006fc1270 */
[--C-:B------:R-:W-:Y:S01]  /*1dc00*/  IMAD.IADD R23, R23, 0x1, R71.reuse ;  /* 0x0000000117177824 */ /* 0x100fe200078e0247 */
[-C--:B------:R-:W-:Y:S01]  /*1dc10*/  ISETP.GE.AND P1, PT, R22, R69.reuse, PT ;  /* 0x000000451600720c */ /* 0x080fe20003f26270 */
[----:B------:R-:W-:Y:S01]  /*1dc20*/  VIADD R22, R0, 0x8 ;  /* 0x0000000800167836 */ /* 0x000fe20000000000 */
[----:B------:R4:W-:Y:S01]  /*1dc30*/  @P4 STG.E.U16 desc[UR60][R10.64], R76 ;  /* 0x0000004c0a004986 */ /* 0x0009e2000c10153c */
[C---:B------:R-:W-:Y:S01]  /*1dc40*/  IMAD.IADD R75, R23.reuse, 0x1, R71 ;  /* 0x00000001174b7824 */ /* 0x040fe200078e0247 */
[----:B-1----:R-:W-:Y:S01]  /*1dc50*/  PRMT R74, R86, 0x7632, R74 ;  /* 0x00007632564a7816 */ /* 0x002fe2000000004a */
[----:B------:R-:W-:Y:S01]  /*1dc60*/  IMAD.WIDE R4, R23, 0x2, R72 ;  /* 0x0000000217047825 */ /* 0x000fe200078e0248 */
[-C--:B------:R-:W-:Y:S02]  /*1dc70*/  ISETP.LT.AND P5, PT, R3, R68.reuse, !P5 ;  /* 0x000000440300720c */ /* 0x080fe40006fa1270 */
[----:B------:R-:W-:Y:S01]  /*1dc80*/  ISETP.GE.AND P4, PT, R22, R69, PT ;  /* 0x000000451600720c */ /* 0x000fe20003f86270 */
[----:B------:R-:W-:Y:S01]  /*1dc90*/  IMAD.WIDE R6, R23, 0x2, R20 ;  /* 0x0000000217067825 */ /* 0x000fe200078e0214 */
[----:B------:R-:W-:Y:S03]  /*1dca0*/  @P3 STG.E.U16 desc[UR60][R4.64], R86 ;  /* 0x0000005604003986 */ /* 0x000fe6000c10153c */
[----:B0-----:R-:W-:Y:S01]  /*1dcb0*/  IMAD.WIDE R8, R75, 0x2, R72 ;  /* 0x000000024b087825 */ /* 0x001fe200078e0248 */
[----:B------:R0:W-:Y:S01]  /*1dcc0*/  @P2 STG.E.U16 desc[UR60][R6.64], R74 ;  /* 0x0000004a06002986 */ /* 0x0001e2000c10153c */
[----:B------:R-:W-:-:S02]  /*1dcd0*/  ISETP.LT.AND P2, PT, R2, R68, !P1 ;  /* 0x000000440200720c */ /* 0x000fc40004f41270 */
[-C--:B------:R-:W-:Y:S01]  /*1dce0*/  ISETP.LT.AND P1, PT, R3, R68.reuse, !P1 ;  /* 0x000000440300720c */ /* 0x080fe20004f21270 */
[----:B------:R-:W-:Y:S01]  /*1dcf0*/  VIADD R22, R0, 0x9 ;  /* 0x0000000900167836 */ /* 0x000fe20000000000 */
[----:B------:R1:W-:Y:S01]  /*1dd00*/  @P6 STG.E.U16 desc[UR60][R8.64], R91 ;  /* 0x0000005b08006986 */ /* 0x0003e2000c10153c */
[----:B----4-:R-:W-:Y:S01]  /*1dd10*/  IMAD.WIDE R10, R75, 0x2, R20 ;  /* 0x000000024b0a7825 */ /* 0x010fe200078e0214 */
[-C--:B------:R-:W-:Y:S02]  /*1dd20*/  ISETP.LT.AND P6, PT, R2, R68.reuse, !P4 ;  /* 0x000000440200720c */ /* 0x080fe400067c1270 */
[----:B------:R-:W-:Y:S01]  /*1dd30*/  PRMT R76, R91, 0x7632, R76 ;  /* 0x000076325b4c7816 */ /* 0x000fe2000000004c */
[--C-:B------:R-:W-:Y:S01]  /*1dd40*/  IMAD.IADD R75, R75, 0x1, R71.reuse ;  /* 0x000000014b4b7824 */ /* 0x100fe200078e0247 */
[----:B------:R-:W-:Y:S01]  /*1dd50*/  ISETP.GE.AND P3, PT, R22, R69, PT ;  /* 0x000000451600720c */ /* 0x000fe20003f66270 */
[----:B------:R-:W-:Y:S01]  /*1dd60*/  VIADD R22, R0, 0xa ;  /* 0x0000000a00167836 */ /* 0x000fe20000000000 */
[----:B0-----:R-:W-:Y:S01]  /*1dd70*/  PRMT R74, R87, 0x7632, R74 ;  /* 0x00007632574a7816 */ /* 0x001fe2000000004a */
[C---:B------:R-:W-:Y:S01]  /*1dd80*/  IMAD.IADD R23, R75.reuse, 0x1, R71 ;  /* 0x000000014b177824 */ /* 0x040fe200078e0247 */
[----:B------:R0:W-:Y:S01]  /*1dd90*/  @P5 STG.E.U16 desc[UR60][R10.64], R76 ;  /* 0x0000004c0a005986 */ /* 0x0001e2000c10153c */
[----:B------:R-:W-:Y:S01]  /*1dda0*/  IMAD.WIDE R4, R75, 0x2, R72 ;  /* 0x000000024b047825 */ /* 0x000fe200078e0248 */
[----:B------:R-:W-:-:S02]  /*1ddb0*/  ISETP.LT.AND P4, PT, R3, R68, !P4 ;  /* 0x000000440300720c */ /* 0x000fc40006781270 */
[----:B------:R-:W-:Y:S01]  /*1ddc0*/  ISETP.GE.AND P5, PT, R22, R69, PT ;  /* 0x000000451600720c */ /* 0x000fe20003fa6270 */
[----:B------:R-:W-:Y:S01]  /*1ddd0*/  IMAD.WIDE R6, R75, 0x2, R20 ;  /* 0x000000024b067825 */ /* 0x000fe200078e0214 */
[----:B------:R4:W-:Y:S03]  /*1dde0*/  @P2 STG.E.U16 desc[UR60][R4.64], R87 ;  /* 0x0000005704002986 */ /* 0x0009e6000c10153c */
[C---:B-1----:R-:W-:Y:S01]  /*1ddf0*/  IMAD.WIDE R8, R23.reuse, 0x2, R72 ;  /* 0x0000000217087825 */ /* 0x042fe200078e0248 */
[----:B------:R-:W-:Y:S01]  /*1de00*/  @P1 STG.E.U16 desc[UR60][R6.64], R74 ;  /* 0x0000004a06001986 */ /* 0x000fe2000c10153c */
[-C--:B------:R-:W-:Y:S02]  /*1de10*/  ISETP.LT.AND P1, PT, R2, R68.reuse, !P3 ;  /* 0x000000440200720c */ /* 0x080fe40005f21270 */
[----:B0-----:R-:W-:Y:S01]  /*1de20*/  IMAD.WIDE R10, R23, 0x2, R20 ;  /* 0x00000002170a7825 */ /* 0x001fe200078e0214 */
[----:B------:R0:W-:Y:S01]  /*1de30*/  @P6 STG.E.U16 desc[UR60][R8.64], R24 ;  /* 0x0000001808006986 */ /* 0x0001e2000c10153c */
[----:B------:R-:W-:-:S02]  /*1de40*/  ISETP.LT.AND P3, PT, R3, R68, !P3 ;  /* 0x000000440300720c */ /* 0x000fc40005f61270 */
[--C-:B------:R-:W-:Y:S01]  /*1de50*/  IMAD.IADD R23, R23, 0x1, R71.reuse ;  /* 0x0000000117177824 */ /* 0x100fe200078e0247 */
[-C--:B------:R-:W-:Y:S01]  /*1de60*/  ISETP.LT.AND P6, PT, R2, R68.reuse, !P5 ;  /* 0x000000440200720c */ /* 0x080fe20006fc1270 */
[----:B------:R-:W-:Y:S01]  /*1de70*/  VIADD R22, R0, 0xb ;  /* 0x0000000b00167836 */ /* 0x000fe20000000000 */
[----:B------:R-:W-:Y:S01]  /*1de80*/  ISETP.LT.AND P5, PT, R3, R68, !P5 ;  /* 0x000000440300720c */ /* 0x000fe20006fa1270 */
[C---:B------:R-:W-:Y:S01]  /*1de90*/  IMAD.IADD R75, R23.reuse, 0x1, R71 ;  /* 0x00000001174b7824 */ /* 0x040fe200078e0247 */
[----:B------:R-:W-:Y:S01]  /*1dea0*/  PRMT R76, R24, 0x7632, R76 ;  /* 0x00007632184c7816 */ /* 0x000fe2000000004c */
[C---:B----4-:R-:W-:Y:S01]  /*1deb0*/  IMAD.WIDE R4, R23.reuse, 0x2, R72 ;  /* 0x0000000217047825 */ /* 0x050fe200078e0248 */
[----:B------:R-:W-:Y:S02]  /*1dec0*/  ISETP.GE.AND P2, PT, R22, R69, PT ;  /* 0x000000451600720c */ /* 0x000fe40003f46270 */
[----:B0-----:R-:W-:Y:S01]  /*1ded0*/  PRMT R24, R28, 0x7632, R24 ;  /* 0x000076321c187816 */ /* 0x001fe20000000018 */
[----:B------:R-:W-:Y:S01]  /*1dee0*/  VIADD R22, R0, 0xc ;  /* 0x0000000c00167836 */ /* 0x000fe20000000000 */
[----:B------:R0:W-:Y:S01]  /*1def0*/  @P4 STG.E.U16 desc[UR60][R10.64], R76 ;  /* 0x0000004c0a004986 */ /* 0x0001e2000c10153c */
[----:B------:R-:W-:Y:S01]  /*1df00*/  IMAD.WIDE R6, R23, 0x2, R20 ;  /* 0x0000000217067825 */ /* 0x000fe200078e0214 */
[----:B------:R-:W-:-:S02]  /*1df10*/  PRMT R74, R25, 0x7632, R74 ;  /* 0x00007632194a7816 */ /* 0x000fc4000000004a */
[----:B------:R-:W-:Y:S01]  /*1df20*/  @P1 STG.E.U16 desc[UR60][R4.64], R28 ;  /* 0x0000001c04001986 */ /* 0x000fe2000c10153c */
[C---:B------:R-:W-:Y:S01]  /*1df30*/  IMAD.WIDE R8, R75.reuse, 0x2, R72 ;  /* 0x000000024b087825 */ /* 0x040fe200078e0248 */
[----:B------:R-:W-:Y:S02]  /*1df40*/  ISETP.GE.AND P4, PT, R22, R69, PT ;  /* 0x000000451600720c */ /* 0x000fe40003f86270 */
[----:B------:R1:W-:Y:S01]  /*1df50*/  @P3 STG.E.U16 desc[UR60][R6.64], R24 ;  /* 0x0000001806003986 */ /* 0x0003e2000c10153c */
[----:B------:R-:W-:Y:S02]  /*1df60*/  VIADD R22, R0, 0xd ;  /* 0x0000000d00167836 */ /* 0x000fe40000000000 */
[----:B0-----:R-:W-:Y:S01]  /*1df70*/  IMAD.WIDE R10, R75, 0x2, R20 ;  /* 0x000000024b0a7825 */ /* 0x001fe200078e0214 */
[----:B------:R0:W-:Y:S01]  /*1df80*/  @P6 STG.E.U16 desc[UR60][R8.64], R25 ;  /* 0x0000001908006986 */ /* 0x0001e2000c10153c */
[CC--:B------:R-:W-:Y:S02]  /*1df90*/  ISETP.LT.AND P6, PT, R2.reuse, R68.reuse, !P2 ;  /* 0x000000440200720c */ /* 0x0c0fe400057c1270 */
[-C--:B------:R-:W-:Y:S01]  /*1dfa0*/  ISETP.LT.AND P2, PT, R3, R68.reuse, !P2 ;  /* 0x000000440300720c */ /* 0x080fe20005741270 */
[----:B------:R4:W-:Y:S01]  /*1dfb0*/  @P5 STG.E.U16 desc[UR60][R10.64], R74 ;  /* 0x0000004a0a005986 */ /* 0x0009e2000c10153c */
[----:B------:R-:W-:Y:S01]  /*1dfc0*/  IMAD.IADD R75, R75, 0x1, R71 ;  /* 0x000000014b4b7824 */ /* 0x000fe200078e0247 */
[----:B------:R-:W-:-:S02]  /*1dfd0*/  ISETP.LT.AND P5, PT, R2, R68, !P4 ;  /* 0x000000440200720c */ /* 0x000fc400067a1270 */
[-C--:B------:R-:W-:Y:S01]  /*1dfe0*/  ISETP.LT.AND P4, PT, R3, R68.reuse, !P4 ;  /* 0x000000440300720c */ /* 0x080fe20006781270 */
[----:B------:R-:W-:Y:S01]  /*1dff0*/  IMAD.IADD R23, R75, 0x1, R71 ;  /* 0x000000014b177824 */ /* 0x000fe200078e0247 */
[-C--:B------:R-:W-:Y:S01]  /*1e000*/  ISETP.GE.AND P1, PT, R22, R69.reuse, PT ;  /* 0x000000451600720c */ /* 0x080fe20003f26270 */
[----:B------:R-:W-:Y:S01]  /*1e010*/  VIADD R22, R0, 0xe ;  /* 0x0000000e00167836 */ /* 0x000fe20000000000 */
[----:B-1----:R-:W-:Y:S01]  /*1e020*/  PRMT R24, R29, 0x7632, R24 ;  /* 0x000076321d187816 */ /* 0x002fe20000000018 */
[C---:B------:R-:W-:Y:S01]  /*1e030*/  IMAD.WIDE R4, R75.reuse, 0x2, R72 ;  /* 0x000000024b047825 */ /* 0x040fe200078e0248 */
[----:B------:R-:W-:Y:S02]  /*1e040*/  PRMT R28, R26, 0x7632, R28 ;  /* 0x000076321a1c7816 */ /* 0x000fe4000000001c */
[----:B------:R-:W-:Y:S01]  /*1e050*/  ISETP.GE.AND P3, PT, R22, R69, PT ;  /* 0x000000451600720c */ /* 0x000fe20003f66270 */
[----:B------:R-:W-:Y:S01]  /*1e060*/  IMAD.WIDE R6, R75, 0x2, R20 ;  /* 0x000000024b067825 */ /* 0x000fe200078e0214 */
[----:B------:R1:W-:Y:S03]  /*1e070*/  @P6 STG.E.U16 desc[UR60][R4.64], R29 ;  /* 0x0000001d04006986 */ /* 0x0003e6000c10153c */
[----:B0-----:R-:W-:Y:S01]  /*1e080*/  IMAD.WIDE R8, R23, 0x2, R72 ;  /* 0x0000000217087825 */ /* 0x001fe200078e0248 */
[----:B------:R0:W-:Y:S01]  /*1e090*/  @P2 STG.E.U16 desc[UR60][R6.64], R24 ;  /* 0x0000001806002986 */ /* 0x0001e2000c10153c */
[----:B------:R-:W-:-:S02]  /*1e0a0*/  ISETP.LT.AND P2, PT, R2, R68, !P1 ;  /* 0x000000440200720c */ /* 0x000fc40004f41270 */
[----:B----4-:R-:W-:Y:S01]  /*1e0b0*/  IMAD.WIDE R10, R23, 0x2, R20 ;  /* 0x00000002170a7825 */ /* 0x010fe200078e0214 */
[----:B------:R-:W-:Y:S01]  /*1e0c0*/  @P5 STG.E.U16 desc[UR60][R8.64], R26 ;  /* 0x0000001a08005986 */ /* 0x000fe2000c10153c */
[-C--:B------:R-:W-:Y:S02]  /*1e0d0*/  ISETP.LT.AND P1, PT, R3, R68.reuse, !P1 ;  /* 0x000000440300720c */ /* 0x080fe40004f21270 */
[--C-:B------:R-:W-:Y:S01]  /*1e0e0*/  IMAD.IADD R23, R23, 0x1, R71.reuse ;  /* 0x0000000117177824 */ /* 0x100fe200078e0247 */
[----:B------:R4:W-:Y:S01]  /*1e0f0*/  @P4 STG.E.U16 desc[UR60][R10.64], R28 ;  /* 0x0000001c0a004986 */ /* 0x0009e2000c10153c */
[-C--:B------:R-:W-:Y:S01]  /*1e100*/  ISETP.LT.AND P4, PT, R2, R68.reuse, !P3 ;  /* 0x000000440200720c */ /* 0x080fe20005f81270 */
[----:B------:R-:W-:Y:S01]  /*1e110*/  VIADD R22, R0, 0xf ;  /* 0x0000000f00167836 */ /* 0x000fe20000000000 */
[----:B------:R-:W-:Y:S01]  /*1e120*/  ISETP.LT.AND P3, PT, R3, R68, !P3 ;  /* 0x000000440300720c */ /* 0x000fe20005f61270 */
[----:B------:R-:W-:Y:S01]  /*1e130*/  IMAD.IADD R25, R23, 0x1, R71 ;  /* 0x0000000117197824 */ /* 0x000fe200078e0247 */
[----:B-1----:R-:W-:Y:S01]  /*1e140*/  PRMT R29, R27, 0x7632, R29 ;  /* 0x000076321b1d7816 */ /* 0x002fe2000000001d */
[----:B------:R-:W-:Y:S01]  /*1e150*/  IMAD.WIDE R4, R23, 0x2, R72 ;  /* 0x0000000217047825 */ /* 0x000fe200078e0248 */
[----:B------:R-:W-:-:S03]  /*1e160*/  ISETP.GE.AND P6, PT, R22, R69, PT ;  /* 0x000000451600720c */ /* 0x000fc60003fc6270 */
[----:B0-----:R-:W-:Y:S01]  /*1e170*/  IMAD.WIDE R6, R23, 0x2, R20 ;  /* 0x0000000217067825 */ /* 0x001fe200078e0214 */
[----:B------:R0:W-:Y:S01]  /*1e180*/  @P2 STG.E.U16 desc[UR60][R4.64], R30 ;  /* 0x0000001e04002986 */ /* 0x0001e2000c10153c */
[----:B----4-:R-:W-:Y:S02]  /*1e190*/  PRMT R28, R30, 0x7632, R28 ;  /* 0x000076321e1c7816 */ /* 0x010fe4000000001c */
[----:B------:R-:W-:Y:S02]  /*1e1a0*/  VIADD R22, R0, 0x10 ;  /* 0x0000001000167836 */ /* 0x000fe40000000000 */
[C---:B------:R-:W-:Y:S01]  /*1e1b0*/  IMAD.WIDE R8, R25.reuse, 0x2, R72 ;  /* 0x0000000219087825 */ /* 0x040fe200078e0248 */
[----:B------:R-:W-:Y:S02]  /*1e1c0*/  @P1 STG.E.U16 desc[UR60][R6.64], R28 ;  /* 0x0000001c06001986 */ /* 0x000fe4000c10153c */
[-C--:B------:R-:W-:Y:S01]  /*1e1d0*/  ISETP.GE.AND P5, PT, R22, R69.reuse, PT ;  /* 0x000000451600720c */ /* 0x080fe20003fa6270 */
[----:B------:R-:W-:Y:S01]  /*1e1e0*/  IMAD.WIDE R10, R25, 0x2, R20 ;  /* 0x00000002190a7825 */ /* 0x000fe200078e0214 */
[----:B------:R-:W-:Y:S02]  /*1e1f0*/  @P4 STG.E.U16 desc[UR60][R8.64], R27 ;  /* 0x0000001b08004986 */ /* 0x000fe4000c10153c */
[-C--:B------:R-:W-:Y:S01]  /*1e200*/  ISETP.LT.AND P1, PT, R2, R68.reuse, !P5 ;  /* 0x000000440200720c */ /* 0x080fe20006f21270 */
[----:B------:R-:W-:Y:S01]  /*1e210*/  VIADD R22, R0, 0x11 ;  /* 0x0000001100167836 */ /* 0x000fe20000000000 */
[----:B------:R1:W-:Y:S01]  /*1e220*/  @P3 STG.E.U16 desc[UR60][R10.64], R29 ;  /* 0x0000001d0a003986 */ /* 0x0003e2000c10153c */
[-C--:B------:R-:W-:Y:S01]  /*1e230*/  ISETP.LT.AND P3, PT, R2, R68.reuse, !P6 ;  /* 0x000000440200720c */ /* 0x080fe20007761270 */
[----:B------:R-:W-:Y:S01]  /*1e240*/  VIADD R24, R0, 0x12 ;  /* 0x0000001200187836 */ /* 0x000fe20000000000 */
[-C--:B------:R-:W-:Y:S01]  /*1e250*/  ISETP.LT.AND P6, PT, R3, R68.reuse, !P6 ;  /* 0x000000440300720c */ /* 0x080fe200077c1270 */
[--C-:B------:R-:W-:Y:S01]  /*1e260*/  IMAD.IADD R25, R25, 0x1, R71.reuse ;  /* 0x0000000119197824 */ /* 0x100fe200078e0247 */
[-C--:B------:R-:W-:Y:S01]  /*1e270*/  ISETP.GE.AND P2, PT, R22, R69.reuse, PT ;  /* 0x000000451600720c */ /* 0x080fe20003f46270 */
[----:B------:R-:W-:Y:S01]  /*1e280*/  VIADD R26, R0, 0x13 ;  /* 0x00000013001a7836 */ /* 0x000fe20000000000 */
[----:B------:R-:W4:Y:S01]  /*1e290*/  LDC R22, c[0x0][0x228] ;  /* 0x00008a00ff167b82 */ /* 0x000f220000000800 */
[C---:B------:R-:W-:Y:S01]  /*1e2a0*/  IMAD.IADD R23, R25.reuse, 0x1, R71 ;  /* 0x0000000119177824 */ /* 0x040fe200078e0247 */
[----:B------:R-:W-:Y:S01]  /*1e2b0*/  ISETP.GE.AND P4, PT, R24, R69, PT ;  /* 0x000000451800720c */ /* 0x000fe20003f86270 */
[----:B0-----:R-:W-:Y:S01]  /*1e2c0*/  IMAD.WIDE R4, R25, 0x2, R72 ;  /* 0x0000000219047825 */ /* 0x001fe200078e0248 */
[----:B------:R-:W-:-:S02]  /*1e2d0*/  ISETP.LT.AND P5, PT, R3, R68, !P5 ;  /* 0x000000440300720c */ /* 0x000fc40006fa1270 */
[----:B-1----:R-:W-:Y:S01]  /*1e2e0*/  PRMT R10, R31, 0x7632, R10 ;  /* 0x000076321f0a7816 */ /* 0x002fe2000000000a */
[----:B------:R-:W-:Y:S01]  /*1e2f0*/  IMAD.WIDE R6, R25, 0x2, R20 ;  /* 0x0000000219067825 */ /* 0x000fe200078e0214 */
[----:B------:R-:W0:Y:S01]  /*1e300*/  LDC R27, c[0x0][0x228] ;  /* 0x00008a00ff1b7b82 */ /* 0x000e220000000800 */
[----:B------:R1:W-:Y:S01]  /*1e310*/  @P3 STG.E.U16 desc[UR60][R4.64], R31 ;  /* 0x0000001f04003986 */ /* 0x0003e2000c10153c */
[----:B------:R-:W-:Y:S01]  /*1e320*/  ISETP.GE.AND P3, PT, R26, R69, PT ;  /* 0x000000451a00720c */ /* 0x000fe20003f66270 */
[----:B------:R-:W-:Y:S01]  /*1e330*/  IMAD.WIDE R8, R23, 0x2, R72 ;  /* 0x0000000217087825 */ /* 0x000fe200078e0248 */
[----:B------:R-:W-:Y:S01]  /*1e340*/  PRMT R30, R33, 0x7632, R30 ;  /* 0x00007632211e7816 */ /* 0x000fe2000000001e */
[----:B------:R2:W-:Y:S01]  /*1e350*/  @P6 STG.E.U16 desc[UR60][R6.64], R10 ;  /* 0x0000000a06006986 */ /* 0x0005e2000c10153c */
[-C--:B------:R-:W-:Y:S01]  /*1e360*/  ISETP.LT.AND P6, PT, R2, R68.reuse, !P4 ;  /* 0x000000440200720c */ /* 0x080fe200067c1270 */
[----:B------:R-:W-:Y:S01]  /*1e370*/  VIADD R28, R0, 0x15 ;  /* 0x00000015001c7836 */ /* 0x000fe20000000000 */
[----:B------:R-:W5:Y:S01]  /*1e380*/  LDC R24, c[0x0][0x228] ;  /* 0x00008a00ff187b82 */ /* 0x000f620000000800 */
[----:B------:R3:W-:Y:S01]  /*1e390*/  @P1 STG.E.U16 desc[UR60][R8.64], R32 ;  /* 0x0000002008001986 */ /* 0x0007e2000c10153c */
[----:B------:R-:W-:-:S02]  /*1e3a0*/  ISETP.LT.AND P1, PT, R2, R68, !P2 ;  /* 0x000000440200720c */ /* 0x000fc40005721270 */
[----:B------:R-:W-:Y:S01]  /*1e3b0*/  ISETP.LT.AND P2, PT, R3, R68, !P2 ;  /* 0x000000440300720c */ /* 0x000fe20005741270 */
[----:B-1----:R-:W-:-:S03]  /*1e3c0*/  IMAD.WIDE R4, R23, 0x2, R20 ;  /* 0x0000000217047825 */ /* 0x002fc600078e0214 */
[----:B------:R-:W1:Y:S01]  /*1e3d0*/  LDC R29, c[0x0][0x228] ;  /* 0x00008a00ff1d7b82 */ /* 0x000e620000000800 */
[----:B--2---:R-:W-:Y:S01]  /*1e3e0*/  PRMT R7, R32, 0x7632, R7 ;  /* 0x0000763220077816 */ /* 0x004fe20000000007 */
[----:B------:R-:W-:Y:S01]  /*1e3f0*/  VIADD R6, R0, 0x14 ;  /* 0x0000001400067836 */ /* 0x000fe20000000000 */
[----:B----4-:R-:W-:Y:S01]  /*1e400*/  ISETP.LT.AND P4, PT, R3, R22, !P4 ;  /* 0x000000160300720c */ /* 0x010fe20006781270 */
[----:B------:R-:W-:Y:S02]  /*1e410*/  IMAD.IADD R23, R23, 0x1, R71 ;  /* 0x0000000117177824 */ /* 0x000fe400078e0247 */
[----:B------:R2:W-:Y:S01]  /*1e420*/  @P5 STG.E.U16 desc[UR60][R4.64], R7 ;  /* 0x0000000704005986 */ /* 0x0005e2000c10153c */
[----:B------:R-:W-:Y:S01]  /*1e430*/  ISETP.GE.AND P5, PT, R6, R69, PT ;  /* 0x000000450600720c */ /* 0x000fe20003fa6270 */
[C---:B---3--:R-:W-:Y:S01]  /*1e440*/  IMAD.WIDE R8, R23.reuse, 0x2, R20 ;  /* 0x0000000217087825 */ /* 0x048fe200078e0214 */
[----:B------:R-:W3:Y:S03]  /*1e450*/  LDC R26, c[0x0][0x228] ;  /* 0x00008a00ff1a7b82 */ /* 0x000ee60000000800 */
[----:B------:R-:W-:-:S04]  /*1e460*/  IMAD.IADD R25, R23, 0x1, R71 ;  /* 0x0000000117197824 */ /* 0x000fc800078e0247 */
[----:B------:R-:W-:Y:S01]  /*1e470*/  IMAD.WIDE R10, R25, 0x2, R72 ;  /* 0x00000002190a7825 */ /* 0x000fe200078e0248 */
[----:B------:R-:W4:Y:S01]  /*1e480*/  LDC R31, c[0x0][0x228] ;  /* 0x00008a00ff1f7b82 */ /* 0x000f220000000800 */
[----:B--2---:R-:W-:Y:S02]  /*1e490*/  PRMT R5, R36, 0x7632, R5 ;  /* 0x0000763224057816 */ /* 0x004fe40000000005 */
[----:B------:R-:W-:-:S04]  /*1e4a0*/  IMAD.WIDE R6, R23, 0x2, R72 ;  /* 0x0000000217067825 */ /* 0x000fc800078e0248 */
[----:B------:R-:W-:Y:S01]  /*1e4b0*/  IMAD.WIDE R22, R25, 0x2, R20 ;  /* 0x0000000219167825 */ /* 0x000fe200078e0214 */
[----:B------:R2:W-:Y:S01]  /*1e4c0*/  @P1 STG.E.U16 desc[UR60][R6.64], R36 ;  /* 0x0000002406001986 */ /* 0x0005e2000c10153c */
[----:B------:R-:W-:Y:S02]  /*1e4d0*/  ISETP.GE.AND P1, PT, R28, R69, PT ;  /* 0x000000451c00720c */ /* 0x000fe40003f26270 */
[----:B------:R-:W-:Y:S01]  /*1e4e0*/  VIADD R4, R0, 0x16 ;  /* 0x0000001600047836 */ /* 0x000fe20000000000 */
[----:B------:R2:W-:Y:S01]  /*1e4f0*/  @P2 STG.E.U16 desc[UR60][R8.64], R5 ;  /* 0x0000000508002986 */ /* 0x0005e2000c10153c */
[C---:B0-----:R-:W-:Y:S02]  /*1e500*/  ISETP.LT.AND P2, PT, R2.reuse, R27, !P3 ;  /* 0x0000001b0200720c */ /* 0x041fe40005f41270 */
[----:B-----5:R-:W-:Y:S01]  /*1e510*/  ISETP.LT.AND P3, PT, R3, R24, !P3 ;  /* 0x000000180300720c */ /* 0x020fe20005f61270 */
[----:B------:R-:W0:Y:S01]  /*1e520*/  LDC R27, c[0x0][0x228] ;  /* 0x00008a00ff1b7b82 */ /* 0x000e220000000800 */
[----:B------:R-:W-:Y:S01]  /*1e530*/  @P6 STG.E.U16 desc[UR60][R10.64], R33 ;  /* 0x000000210a006986 */ /* 0x000fe2000c10153c */
[----:B-1----:R-:W-:Y:S01]  /*1e540*/  ISETP.LT.AND P6, PT, R2, R29, !P5 ;  /* 0x0000001d0200720c */ /* 0x002fe20006fc1270 */
[----:B--2---:R-:W-:-:S02]  /*1e550*/  IMAD.IADD R7, R25, 0x1, R71 ;  /* 0x0000000119077824 */ /* 0x004fc400078e0247 */
[----:B------:R1:W-:Y:S01]  /*1e560*/  @P4 STG.E.U16 desc[UR60][R22.64], R30 ;  /* 0x0000001e16004986 */ /* 0x0003e2000c10153c */
[----:B------:R-:W-:Y:S02]  /*1e570*/  ISETP.GE.AND P4, PT, R4, R69, PT ;  /* 0x000000450400720c */ /* 0x000fe40003f86270 */
[----:B------:R-:W2:Y:S01]  /*1e580*/  LDC R24, c[0x0][0x228] ;  /* 0x00008a00ff187b82 */ /* 0x000ea20000000800 */
[----:B------:R-:W-:Y:S01]  /*1e590*/  IMAD.WIDE R4, R7, 0x2, R72 ;  /* 0x0000000207047825 */ /* 0x000fe200078e0248 */
[----:B------:R-:W-:Y:S02]  /*1e5a0*/  PRMT R28, R37, 0x7632, R28 ;  /* 0x00007632251c7816 */ /* 0x000fe4000000001c */
[----:B---3--:R-:W-:Y:S02]  /*1e5b0*/  ISETP.LT.AND P5, PT, R3, R26, !P5 ;  /* 0x0000001a0300720c */ /* 0x008fe40006fa1270 */
[----:B------:R3:W-:Y:S02]  /*1e5c0*/  @P2 STG.E.U16 desc[UR60][R4.64], R37 ;  /* 0x0000002504002986 */ /* 0x0007e4000c10153c */
[----:B------:R-:W5:Y:S01]  /*1e5d0*/  LDC R25, c[0x0][0x228] ;  /* 0x00008a00ff197b82 */ /* 0x000f620000000800 */
[----:B-1----:R-:W-:Y:S01]  /*1e5e0*/  VIADD R22, R0, 0x17 ;  /* 0x0000001700167836 */ /* 0x002fe20000000000 */
[----:B------:R-:W-:Y:S01]  /*1e5f0*/  PRMT R30, R34, 0x7632, R30 ;  /* 0x00007632221e7816 */ /* 0x000fe2000000001e */
[----:B------:R-:W-:-:S02]  /*1e600*/  IMAD.IADD R23, R7, 0x1, R71 ;  /* 0x0000000107177824 */ /* 0x000fc400078e0247 */
[----:B------:R-:W-:Y:S01]  /*1e610*/  IMAD.WIDE R6, R7, 0x2, R20 ;  /* 0x0000000207067825 */ /* 0x000fe200078e0214 */
[----:B------:R-:W-:Y:S02]  /*1e620*/  ISETP.GE.AND P2, PT, R22, R69, PT ;  /* 0x000000451600720c */ /* 0x000fe40003f46270 */
[----:B------:R-:W1:Y:S01]  /*1e630*/  LDC R29, c[0x0][0x228] ;  /* 0x00008a00ff1d7b82 */ /* 0x000e620000000800 */
[C---:B------:R-:W-:Y:S01]  /*1e640*/  IMAD.WIDE R8, R23.reuse, 0x2, R72 ;  /* 0x0000000217087825 */ /* 0x040fe200078e0248 */
[----:B------:R4:W-:Y:S01]  /*1e650*/  @P3 STG.E.U16 desc[UR60][R6.64], R28 ;  /* 0x0000001c06003986 */ /* 0x0009e2000c10153c */
[----:B0-----:R-:W-:Y:S02]  /*1e660*/  ISETP.LT.AND P3, PT, R2, R27, !P1 ;  /* 0x0000001b0200720c */ /* 0x001fe40004f61270 */
[C-C-:B------:R-:W-:Y:S01]  /*1e670*/  IMAD.WIDE R10, R23.reuse, 0x2, R20.reuse ;  /* 0x00000002170a7825 */ /* 0x140fe200078e0214 */
[----:B------:R-:W-:Y:S01]  /*1e680*/  IADD3 R23, R23, R71, RZ ;  /* 0x0000004717177210 */ /* 0x000fe20007ffe0ff */
[----:B------:R-:W-:Y:S01]  /*1e690*/  @P6 STG.E.U16 desc[UR60][R8.64], R34 ;  /* 0x0000002208006986 */ /* 0x000fe2000c10153c */
[----:B------:R-:W0:Y:S01]  /*1e6a0*/  LDC R22, c[0x0][0x228] ;  /* 0x00008a00ff167b82 */ /* 0x000e220000000800 */
[----:B--2---:R-:W-:Y:S01]  /*1e6b0*/  ISETP.LT.AND P1, PT, R3, R24, !P1 ;  /* 0x000000180300720c */ /* 0x004fe20004f21270 */
[----:B---3--:R-:W-:Y:S01]  /*1e6c0*/  VIADD R4, R0, 0x18 ;  /* 0x0000001800047836 */ /* 0x008fe20000000000 */
[----:B------:R2:W-:Y:S01]  /*1e6d0*/  @P5 STG.E.U16 desc[UR60][R10.64], R30 ;  /* 0x0000001e0a005986 */ /* 0x0005e2000c10153c */
[----:B----4-:R-:W-:-:S03]  /*1e6e0*/  IMAD.WIDE R6, R23, 0x2, R20 ;  /* 0x0000000217067825 */ /* 0x010fc600078e0214 */
[----:B------:R-:W-:Y:S01]  /*1e6f0*/  ISETP.GE.AND P5, PT, R4, R69, PT ;  /* 0x000000450400720c */ /* 0x000fe20003fa6270 */
[----:B------:R-:W3:Y:S01]  /*1e700*/  LDC R26, c[0x0][0x228] ;  /* 0x00008a00ff1a7b82 */ /* 0x000ee20000000800 */
[----:B-----5:R-:W-:Y:S01]  /*1e710*/  ISETP.LT.AND P6, PT, R2, R25, !P4 ;  /* 0x000000190200720c */ /* 0x020fe200067c1270 */
[----:B------:R-:W-:Y:S01]  /*1e720*/  IMAD.IADD R25, R23, 0x1, R71 ;  /* 0x0000000117197824 */ /* 0x000fe200078e0247 */
[----:B------:R-:W-:Y:S01]  /*1e730*/  PRMT R28, R35, 0x7632, R28 ;  /* 0x00007632231c7816 */ /* 0x000fe2000000001c */
[----:B------:R-:W-:Y:S01]  /*1e740*/  IMAD.WIDE R4, R23, 0x2, R72 ;  /* 0x0000000217047825 */ /* 0x000fe200078e0248 */
[----:B------:R-:W-:Y:S02]  /*1e750*/  PRMT R23, R38, 0x7632, R23 ;  /* 0x0000763226177816 */ /* 0x000fe40000000017 */
[----:B--2---:R-:W-:Y:S01]  /*1e760*/  PRMT R30, R54, 0x7632, R30 ;  /* 0x00007632361e7816 */ /* 0x004fe2000000001e */
[----:B------:R-:W2:Y:S01]  /*1e770*/  LDC R27, c[0x0][0x228] ;  /* 0x00008a00ff1b7b82 */ /* 0x000ea20000000800 */
[----:B------:R4:W-:Y:S01]  /*1e780*/  @P3 STG.E.U16 desc[UR60][R4.64], R38 ;  /* 0x0000002604003986 */ /* 0x0009e2000c10153c */
[----:B------:R-:W-:-:S03]  /*1e790*/  IMAD.WIDE R8, R25, 0x2, R72 ;  /* 0x0000000219087825 */ /* 0x000fc600078e0248 */
[----:B------:R5:W-:Y:S01]  /*1e7a0*/  @P1 STG.E.U16 desc[UR60][R6.64], R23 ;  /* 0x0000001706001986 */ /* 0x000be2000c10153c */
[----:B-1----:R-:W-:Y:S01]  /*1e7b0*/  ISETP.LT.AND P1, PT, R2, R29, !P2 ;  /* 0x0000001d0200720c */ /* 0x002fe20005721270 */
[----:B------:R-:W-:Y:S01]  /*1e7c0*/  IMAD.WIDE R10, R25, 0x2, R20 ;  /* 0x00000002190a7825 */ /* 0x000fe200078e0214 */
[----:B------:R-:W1:Y:S01]  /*1e7d0*/  LDC R24, c[0x0][0x228] ;  /* 0x00008a00ff187b82 */ /* 0x000e620000000800 */
[----:B0-----:R-:W-:Y:S01]  /*1e7e0*/  ISETP.LT.AND P2, PT, R3, R22, !P2 ;  /* 0x000000160300720c */ /* 0x001fe20005741270 */
[----:B------:R0:W-:Y:S01]  /*1e7f0*/  @P6 STG.E.U16 desc[UR60][R8.64], R35 ;  /* 0x0000002308006986 */ /* 0x0001e2000c10153c */
[----:B------:R-:W-:Y:S02]  /*1e800*/  IMAD.IADD R25, R25, 0x1, R71 ;  /* 0x0000000119197824 */ /* 0x000fe400078e0247 */
[----:B----4-:R-:W-:-:S03]  /*1e810*/  VIADD R4, R0, 0x1a ;  /* 0x0000001a00047836 */ /* 0x010fc60000000000 */
[----:B------:R-:W4:Y:S01]  /*1e820*/  LDC R29, c[0x0][0x228] ;  /* 0x00008a00ff1d7b82 */ /* 0x000f220000000800 */
[----:B---3--:R-:W-:Y:S01]  /*1e830*/  ISETP.LT.AND P4, PT, R3, R26, !P4 ;  /* 0x0000001a0300720c */ /* 0x008fe20006781270 */
[----:B------:R-:W-:Y:S02]  /*1e840*/  VIADD R26, R0, 0x19 ;  /* 0x00000019001a7836 */ /* 0x000fe40000000000 */
[C---:B-----5:R-:W-:Y:S02]  /*1e850*/  IMAD.IADD R23, R25.reuse, 0x1, R71 ;  /* 0x0000000119177824 */ /* 0x060fe400078e0247 */
[----:B------:R-:W-:Y:S01]  /*1e860*/  IMAD.WIDE R6, R25, 0x2, R20 ;  /* 0x0000000219067825 */ /* 0x000fe200078e0214 */
[----:B------:R-:W-:Y:S01]  /*1e870*/  ISETP.GE.AND P3, PT, R26, R69, PT ;  /* 0x000000451a00720c */ /* 0x000fe20003f66270 */
[----:B------:R-:W3:Y:S01]  /*1e880*/  LDC R22, c[0x0][0x228] ;  /* 0x00008a00ff167b82 */ /* 0x000ee20000000800 */
[----:B--2---:R-:W-:Y:S01]  /*1e890*/  ISETP.LT.AND P6, PT, R2, R27, !P5 ;  /* 0x0000001b0200720c */ /* 0x004fe20006fc1270 */
[----:B------:R-:W-:-:S02]  /*1e8a0*/  VIADD R26, R0, 0x1b ;  /* 0x0000001b001a7836 */ /* 0x000fc40000000000 */
[--C-:B0-----:R-:W-:Y:S02]  /*1e8b0*/  IMAD.WIDE R8, R23, 0x2, R72.reuse ;  /* 0x0000000217087825 */ /* 0x101fe400078e0248 */
[----:B------:R0:W-:Y:S01]  /*1e8c0*/  @P4 STG.E.U16 desc[UR60][R10.64], R28 ;  /* 0x0000001c0a004986 */ /* 0x0001e2000c10153c */
[----:B------:R-:W-:Y:S01]  /*1e8d0*/  ISETP.GE.AND P4, PT, R4, R69, PT ;  /* 0x000000450400720c */ /* 0x000fe20003f86270 */
[----:B------:R-:W2:Y:S01]  /*1e8e0*/  LDC R27, c[0x0][0x228] ;  /* 0x00008a00ff1b7b82 */ /* 0x000ea20000000800 */
[----:B-1----:R-:W-:Y:S01]  /*1e8f0*/  ISETP.LT.AND P5, PT, R3, R24, !P5 ;  /* 0x000000180300720c */ /* 0x002fe20006fa1270 */
[----:B------:R-:W-:Y:S01]  /*1e900*/  IMAD.WIDE R4, R25, 0x2, R72 ;  /* 0x0000000219047825 */ /* 0x000fe200078e0248 */
[----:B------:R-:W-:-:S04]  /*1e910*/  PRMT R25, R39, 0x7632, R25 ;  /* 0x0000763227197816 */ /* 0x000fc80000000019 */
[----:B------:R1:W-:Y:S01]  /*1e920*/  @P1 STG.E.U16 desc[UR60][R4.64], R39 ;  /* 0x0000002704001986 */ /* 0x0003e2000c10153c */
[----:B------:R-:W5:Y:S01]  /*1e930*/  LDC R24, c[0x0][0x228] ;  /* 0x00008a00ff187b82 */ /* 0x000f620000000800 */
[----:B------:R-:W-:Y:S01]  /*1e940*/  ISETP.GE.AND P1, PT, R26, R69, PT ;  /* 0x000000451a00720c */ /* 0x000fe20003f26270 */
[C---:B0-----:R-:W-:Y:S01]  /*1e950*/  IMAD.WIDE R10, R23.reuse, 0x2, R20 ;  /* 0x00000002170a7825 */ /* 0x041fe200078e0214 */
[----:B------:R0:W-:Y:S01]  /*1e960*/  @P2 STG.E.U16 desc[UR60][R6.64], R25 ;  /* 0x0000001906002986 */ /* 0x0001e2000c10153c */
[----:B----4-:R-:W-:Y:S02]  /*1e970*/  ISETP.LT.AND P2, PT, R2, R29, !P3 ;  /* 0x0000001d0200720c */ /* 0x010fe40005f41270 */
[----:B------:R-:W-:Y:S01]  /*1e980*/  PRMT R28, R40, 0x7632, R28 ;  /* 0x00007632281c7816 */ /* 0x000fe2000000001c */
[----:B------:R-:W-:Y:S01]  /*1e990*/  IMAD.IADD R23, R23, 0x1, R71 ;  /* 0x0000000117177824 */ /* 0x000fe200078e0247 */
[----:B------:R-:W4:Y:S01]  /*1e9a0*/  LDC R26, c[0x0][0x228] ;  /* 0x00008a00ff1a7b82 */ /* 0x000f220000000800 */
[----:B---3--:R-:W-:Y:S01]  /*1e9b0*/  ISETP.LT.AND P3, PT, R3, R22, !P3 ;  /* 0x000000160300720c */ /* 0x008fe20005f61270 */
[----:B------:R3:W-:Y:S01]  /*1e9c0*/  @P6 STG.E.U16 desc[UR60][R8.64], R40 ;  /* 0x0000002808006986 */ /* 0x0007e2000c10153c */
[----:B-1----:R-:W-:-:S03]  /*1e9d0*/  VIADD R4, R0, 0x1c ;  /* 0x0000001c00047836 */ /* 0x002fc60000000000 */
[----:B------:R1:W-:Y:S01]  /*1e9e0*/  @P5 STG.E.U16 desc[UR60][R10.64], R28 ;  /* 0x0000001c0a005986 */ /* 0x0003e2000c10153c */
[C---:B0-----:R-:W-:Y:S01]  /*1e9f0*/  IMAD.IADD R25, R23.reuse, 0x1, R71 ;  /* 0x0000000117197824 */ /* 0x041fe200078e0247 */
[----:B------:R-:W0:Y:S01]  /*1ea00*/  LDC R29, c[0x0][0x228] ;  /* 0x00008a00ff1d7b82 */ /* 0x000e220000000800 */
[----:B--2---:R-:W-:Y:S01]  /*1ea10*/  ISETP.LT.AND P6, PT, R2, R27, !P4 ;  /* 0x0000001b0200720c */ /* 0x004fe200067c1270 */
[----:B------:R-:W-:Y:S01]  /*1ea20*/  IMAD.WIDE R6, R23, 0x2, R20 ;  /* 0x0000000217067825 */ /* 0x000fe200078e0214 */
[----:B------:R-:W-:-:S03]  /*1ea30*/  ISETP.GE.AND P5, PT, R4, R69, PT ;  /* 0x000000450400720c */ /* 0x000fc60003fa6270 */
[----:B------:R-:W-:Y:S01]  /*1ea40*/  IMAD.WIDE R4, R23, 0x2, R72 ;  /* 0x0000000217047825 */ /* 0x000fe200078e0248 */
[----:B------:R-:W-:Y:S01]  /*1ea50*/  PRMT R23, R48, 0x7632, R23 ;  /* 0x0000763230177816 */ /* 0x000fe20000000017 */
[----:B------:R-:W2:Y:S01]  /*1ea60*/  LDC R22, c[0x0][0x228] ;  /* 0x00008a00ff167b82 */ /* 0x000ea20000000800 */
[----:B-----5:R-:W-:Y:S01]  /*1ea70*/  ISETP.LT.AND P4, PT, R3, R24, !P4 ;  /* 0x000000180300720c */ /* 0x020fe20006781270 */
[----:B------:R-:W-:Y:S01]  /*1ea80*/  VIADD R24, R0, 0x1d ;  /* 0x0000001d00187836 */ /* 0x000fe20000000000 */
[----:B------:R5:W-:Y:S01]  /*1ea90*/  @P2 STG.E.U16 desc[UR60][R4.64], R48 ;  /* 0x0000003004002986 */ /* 0x000be2000c10153c */
[----:B---3--:R-:W-:Y:S01]  /*1eaa0*/  IMAD.WIDE R8, R25, 0x2, R72 ;  /* 0x0000000219087825 */ /* 0x008fe200078e0248 */
[----:B-1----:R-:W-:Y:S02]  /*1eab0*/  PRMT R28, R41, 0x7632, R28 ;  /* 0x00007632291c7816 */ /* 0x002fe4000000001c */
[----:B------:R-:W-:Y:S01]  /*1eac0*/  ISETP.GE.AND P2, PT, R24, R69, PT ;  /* 0x000000451800720c */ /* 0x000fe20003f46270 */
[----:B------:R-:W1:Y:S01]  /*1ead0*/  LDC R27, c[0x0][0x228] ;  /* 0x00008a00ff1b7b82 */ /* 0x000e620000000800 */
[----:B------:R3:W-:Y:S01]  /*1eae0*/  @P3 STG.E.U16 desc[UR60][R6.64], R23 ;  /* 0x0000001706003986 */ /* 0x0007e2000c10153c */
[----:B------:R-:W-:Y:S01]  /*1eaf0*/  ISETP.LT.AND P3, PT, R2, R31, !P1 ;  /* 0x0000001f0200720c */ /* 0x000fe20004f61270 */
[----:B------:R-:W-:Y:S01]  /*1eb00*/  IMAD.WIDE R10, R25, 0x2, R20 ;  /* 0x00000002190a7825 */ /* 0x000fe200078e0214 */
[----:B----4-:R-:W-:Y:S01]  /*1eb10*/  ISETP.LT.AND P1, PT, R3, R26, !P1 ;  /* 0x0000001a0300720c */ /* 0x010fe20004f21270 */
[----:B------:R4:W-:Y:S02]  /*1eb20*/  @P6 STG.E.U16 desc[UR60][R8.64], R41 ;  /* 0x0000002908006986 */ /* 0x0009e4000c10153c */
[----:B-----5:R-:W-:Y:S01]  /*1eb30*/  VIADD R4, R0, 0x1e ;  /* 0x0000001e00047836 */ /* 0x020fe20000000000 */
[----:B------:R-:W5:Y:S01]  /*1eb40*/  LDC R24, c[0x0][0x228] ;  /* 0x00008a00ff187b82 */ /* 0x000f620000000800 */
[----:B0-----:R-:W-:Y:S01]  /*1eb50*/  ISETP.LT.AND P6, PT, R2, R29, !P5 ;  /* 0x0000001d0200720c */ /* 0x001fe20006fc1270 */
[----:B------:R-:W-:Y:S01]  /*1eb60*/  IMAD.IADD R25, R25, 0x1, R71 ;  /* 0x0000000119197824 */ /* 0x000fe200078e0247 */
[----:B------:R0:W-:Y:S01]  /*1eb70*/  @P4 STG.E.U16 desc[UR60][R10.64], R28 ;  /* 0x0000001c0a004986 */ /* 0x0001e2000c10153c */
[----:B------:R-:W-:Y:S01]  /*1eb80*/  ISETP.GE.AND P4, PT, R4, R69, PT ;  /* 0x000000450400720c */ /* 0x000fe20003f86270 */
[----:B------:R-:W-:-:S02]  /*1eb90*/  VIADD R26, R0, 0x1f ;  /* 0x0000001f001a7836 */ /* 0x000fc40000000000 */
[----:B---3--:R-:W-:Y:S01]  /*1eba0*/  IMAD.IADD R23, R25, 0x1, R71 ;  /* 0x0000000119177824 */ /* 0x008fe200078e0247 */
[----:B------:R-:W3:Y:S01]  /*1ebb0*/  LDC R29, c[0x0][0x228] ;  /* 0x00008a00ff1d7b82 */ /* 0x000ee20000000800 */
[----:B--2---:R-:W-:Y:S01]  /*1ebc0*/  ISETP.LT.AND P5, PT, R3, R22, !P5 ;  /* 0x000000160300720c */ /* 0x004fe20006fa1270 */
[----:B------:R-:W-:-:S04]  /*1ebd0*/  IMAD.WIDE R4, R25, 0x2, R72 ;  /* 0x0000000219047825 */ /* 0x000fc800078e0248 */
[----:B------:R-:W-:Y:S01]  /*1ebe0*/  IMAD.WIDE R6, R25, 0x2, R20 ;  /* 0x0000000219067825 */ /* 0x000fe200078e0214 */
[----:B------:R-:W-:Y:S01]  /*1ebf0*/  PRMT R25, R49, 0x7632, R25 ;  /* 0x0000763231197816 */ /* 0x000fe20000000019 */
[----:B------:R-:W2:Y:S01]  /*1ec00*/  LDC R22, c[0x0][0x228] ;  /* 0x00008a00ff167b82 */ /* 0x000ea20000000800 */
[----:B------:R5:W-:Y:S01]  /*1ec10*/  @P3 STG.E.U16 desc[UR60][R4.64], R49 ;  /* 0x0000003104003986 */ /* 0x000be2000c10153c */
[----:B------:R-:W-:Y:S01]  /*1ec20*/  ISETP.GE.AND P3, PT, R26, R69, PT ;  /* 0x000000451a00720c */ /* 0x000fe20003f66270 */
[C---:B----4-:R-:W-:Y:S01]  /*1ec30*/  IMAD.WIDE R8, R23.reuse, 0x2, R72 ;  /* 0x0000000217087825 */ /* 0x050fe200078e0248 */
[----:B0-----:R-:W-:Y:S01]  /*1ec40*/  PRMT R28, R42, 0x7632, R28 ;  /* 0x000076322a1c7816 */ /* 0x001fe2000000001c */
[----:B------:R0:W-:Y:S01]  /*1ec50*/  @P1 STG.E.U16 desc[UR60][R6.64], R25 ;  /* 0x0000001906001986 */ /* 0x0001e2000c10153c */
[----:B-1----:R-:W-:Y:S01]  /*1ec60*/  ISETP.LT.AND P1, PT, R2, R27, !P2 ;  /* 0x0000001b0200720c */ /* 0x002fe20005721270 */
[----:B------:R-:W-:Y:S01]  /*1ec70*/  IMAD.WIDE R10, R23, 0x2, R20 ;  /* 0x00000002170a7825 */ /* 0x000fe200078e0214 */
[----:B-----5:R-:W-:Y:S01]  /*1ec80*/  ISETP.LT.AND P2, PT, R3, R24, !P2 ;  /* 0x000000180300720c */ /* 0x020fe20005741270 */
[----:B------:R-:W1:Y:S01]  /*1ec90*/  LDC R27, c[0x0][0x228] ;  /* 0x00008a00ff1b7b82 */ /* 0x000e620000000800 */
[----:B------:R4:W-:Y:S01]  /*1eca0*/  @P6 STG.E.U16 desc[UR60][R8.64], R42 ;  /* 0x0000002a08006986 */ /* 0x0009e2000c10153c */
[----:B------:R-:W-:-:S02]  /*1ecb0*/  IMAD.IADD R23, R23, 0x1, R71 ;  /* 0x0000000117177824 */ /* 0x000fc400078e0247 */
[----:B------:R-:W-:Y:S01]  /*1ecc0*/  VIADD R4, R0, 0x20 ;  /* 0x0000002000047836 */ /* 0x000fe20000000000 */
[----:B------:R5:W-:Y:S01]  /*1ecd0*/  @P5 STG.E.U16 desc[UR60][R10.64], R28 ;  /* 0x0000001c0a005986 */ /* 0x000be2000c10153c */
[----:B---3--:R-:W-:Y:S02]  /*1ece0*/  ISETP.LT.AND P6, PT, R2, R29, !P4 ;  /* 0x0000001d0200720c */ /* 0x008fe400067c1270 */
[----:B------:R-:W3:Y:S01]  /*1ecf0*/  LDC R24, c[0x0][0x228] ;  /* 0x00008a00ff187b82 */ /* 0x000ee20000000800 */
[----:B------:R-:W-:Y:S01]  /*1ed00*/  ISETP.GE.AND P5, PT, R4, R69, PT ;  /* 0x000000450400720c */ /* 0x000fe20003fa6270 */
[----:B------:R-:W-:-:S04]  /*1ed10*/  IMAD.WIDE R4, R23, 0x2, R72 ;  /* 0x0000000217047825 */ /* 0x000fc800078e0248 */
[----:B0-----:R-:W-:Y:S01]  /*1ed20*/  IMAD.IADD R25, R23, 0x1, R71 ;  /* 0x0000000117197824 */ /* 0x001fe200078e0247 */
[----:B--2---:R-:W-:Y:S01]  /*1ed30*/  ISETP.LT.AND P4, PT, R3, R22, !P4 ;  /* 0x000000160300720c */ /* 0x004fe20006781270 */
[----:B------:R-:W0:Y:S01]  /*1ed40*/  LDC R31, c[0x0][0x228] ;  /* 0x00008a00ff1f7b82 */ /* 0x000e220000000800 */
[----:B------:R-:W-:Y:S01]  /*1ed50*/  VIADD R22, R0, 0x21 ;  /* 0x0000002100167836 */ /* 0x000fe20000000000 */
[----:B------:R2:W-:Y:S01]  /*1ed60*/  @P1 STG.E.U16 desc[UR60][R4.64], R50 ;  /* 0x0000003204001986 */ /* 0x0005e2000c10153c */
[----:B------:R-:W-:Y:S01]  /*1ed70*/  IMAD.WIDE R6, R23, 0x2, R20 ;  /* 0x0000000217067825 */ /* 0x000fe200078e0214 */
[----:B------:R-:W-:Y:S02]  /*1ed80*/  PRMT R23, R50, 0x7632, R23 ;  /* 0x0000763232177816 */ /* 0x000fe40000000017 */
[----:B------:R-:W-:Y:S01]  /*1ed90*/  ISETP.GE.AND P1, PT, R22, R69, PT ;  /* 0x000000451600720c */ /* 0x000fe20003f26270 */
[----:B----4-:R-:W-:Y:S01]  /*1eda0*/  IMAD.WIDE R8, R25, 0x2, R72 ;  /* 0x0000000219087825 */ /* 0x010fe200078e0248 */
[----:B------:R-:W4:Y:S01]  /*1edb0*/  LDC R26, c[0x0][0x228] ;  /* 0x00008a00ff1a7b82 */ /* 0x000f220000000800 */
[----:B-----5:R-:W-:Y:S01]  /*1edc0*/  PRMT R28, R43, 0x7632, R28 ;  /* 0x000076322b1c7816 */ /* 0x020fe2000000001c */
[----:B------:R5:W-:Y:S01]  /*1edd0*/  @P2 STG.E.U16 desc[UR60][R6.64], R23 ;  /* 0x0000001706002986 */ /* 0x000be2000c10153c */
[----:B------:R-:W-:-:S03]  /*1ede0*/  IMAD.WIDE R10, R25, 0x2, R20 ;  /* 0x00000002190a7825 */ /* 0x000fc600078e0214 */
[----:B------:R-:W-:Y:S01]  /*1edf0*/  @P6 STG.E.U16 desc[UR60][R8.64], R43 ;  /* 0x0000002b08006986 */ /* 0x000fe2000c10153c */
[----:B-1----:R-:W-:Y:S01]  /*1ee00*/  ISETP.LT.AND P6, PT, R2, R27, !P5 ;  /* 0x0000001b0200720c */ /* 0x002fe20006fc1270 */
[----:B------:R-:W1:Y:S01]  /*1ee10*/  LDC R29, c[0x0][0x228] ;  /* 0x00008a00ff1d7b82 */ /* 0x000e620000000800 */
[----:B---3--:R-:W-:Y:S01]  /*1ee20*/  ISETP.LT.AND P5, PT, R3, R24, !P5 ;  /* 0x000000180300720c */ /* 0x008fe20006fa1270 */
[----:B------:R3:W-:Y:S01]  /*1ee30*/  @P4 STG.E.U16 desc[UR60][R10.64], R28 ;  /* 0x0000001c0a004986 */ /* 0x0007e2000c10153c */
[----:B--2---:R-:W-:Y:S02]  /*1ee40*/  VIADD R4, R0, 0x22 ;  /* 0x0000002200047836 */ /* 0x004fe40000000000 */
[----:B------:R-:W-:-:S03]  /*1ee50*/  IMAD.IADD R25, R25, 0x1, R71 ;  /* 0x0000000119197824 */ /* 0x000fc600078e0247 */
[----:B------:R-:W2:Y:S01]  /*1ee60*/  LDC R22, c[0x0][0x228] ;  /* 0x00008a00ff167b82 */ /* 0x000ea20000000800 */
[----:B0-----:R-:W-:Y:S01]  /*1ee70*/  ISETP.LT.AND P4, PT, R2, R31, !P3 ;  /* 0x0000001f0200720c */ /* 0x001fe20005f81270 */
[C---:B-----5:R-:W-:Y:S01]  /*1ee80*/  IMAD.IADD R23, R25.reuse, 0x1, R71 ;  /* 0x0000000119177824 */ /* 0x060fe200078e0247 */
[----:B------:R-:W-:Y:S01]  /*1ee90*/  ISETP.GE.AND P2, PT, R4, R69, PT ;  /* 0x000000450400720c */ /* 0x000fe20003f46270 */
[----:B------:R-:W-:Y:S01]  /*1eea0*/  IMAD.WIDE R4, R25, 0x2, R72 ;  /* 0x0000000219047825 */ /* 0x000fe200078e0248 */
[----:B---3--:R-:W-:-:S03]  /*1eeb0*/  PRMT R28, R52, 0x7632, R28 ;  /* 0x00007632341c7816 */ /* 0x008fc6000000001c */
[----:B------:R-:W0:Y:S01]  /*1eec0*/  LDC R27, c[0x0][0x228] ;  /* 0x00008a00ff1b7b82 */ /* 0x000e220000000800 */
[----:B----4-:R-:W-:Y:S01]  /*1eed0*/  ISETP.LT.AND P3, PT, R3, R26, !P3 ;  /* 0x0000001a0300720c */ /* 0x010fe20005f61270 */
[----:B------:R-:W-:Y:S01]  /*1eee0*/  IMAD.WIDE R6, R25, 0x2, R20 ;  /* 0x0000000219067825 */ /* 0x000fe200078e0214 */
[----:B------:R-:W-:-:S03]  /*1eef0*/  PRMT R25, R51, 0x7632, R25 ;  /* 0x0000763233197816 */ /* 0x000fc60000000019 */
[----:B------:R-:W-:Y:S01]  /*1ef00*/  VIADD R26, R0, 0x23 ;  /* 0x00000023001a7836 */ /* 0x000fe20000000000 */
[----:B------:R3:W-:Y:S01]  /*1ef10*/  @P4 STG.E.U16 desc[UR60][R4.64], R51 ;  /* 0x0000003304004986 */ /* 0x0007e2000c10153c */
[----:B------:R-:W4:Y:S01]  /*1ef20*/  LDC R24, c[0x0][0x228] ;  /* 0x00008a00ff187b82 */ /* 0x000f220000000800 */
[C---:B------:R-:W-:Y:S02]  /*1ef30*/  IMAD.WIDE R8, R23.reuse, 0x2, R72 ;  /* 0x0000000217087825 */ /* 0x040fe400078e0248 */
[----:B------:R-:W-:Y:S02]  /*1ef40*/  ISETP.GE.AND P4, PT, R26, R69, PT ;  /* 0x000000451a00720c */ /* 0x000fe40003f86270 */
[----:B------:R-:W-:Y:S01]  /*1ef50*/  IMAD.WIDE R10, R23, 0x2, R20 ;  /* 0x00000002170a7825 */ /* 0x000fe200078e0214 */
[----:B------:R5:W-:Y:S01]  /*1ef60*/  @P3 STG.E.U16 desc[UR60][R6.64], R25 ;  /* 0x0000001906003986 */ /* 0x000be2000c10153c */
[----:B-1----:R-:W-:Y:S01]  /*1ef70*/  ISETP.LT.AND P3, PT, R2, R29, !P1 ;  /* 0x0000001d0200720c */ /* 0x002fe20004f61270 */
[----:B------:R-:W1:Y:S01]  /*1ef80*/  LDC R31, c[0x0][0x228] ;  /* 0x00008a00ff1f7b82 */ /* 0x000e620000000800 */
[----:B--2---:R-:W-:Y:S01]  /*1ef90*/  ISETP.LT.AND P1, PT, R3, R22, !P1 ;  /* 0x000000160300720c */ /* 0x004fe20004f21270 */
[----:B------:R-:W-:Y:S01]  /*1efa0*/  IMAD.IADD R23, R23, 0x1, R71 ;  /* 0x0000000117177824 */ /* 0x000fe200078e0247 */
[----:B------:R2:W-:Y:S01]  /*1efb0*/  @P6 STG.E.U16 desc[UR60][R8.64], R52 ;  /* 0x0000003408006986 */ /* 0x0005e2000c10153c */
[----:B---3--:R-:W-:-:S03]  /*1efc0*/  VIADD R4, R0, 0x24 ;  /* 0x0000002400047836 */ /* 0x008fc60000000000 */
[----:B------:R3:W-:Y:S01]  /*1efd0*/  @P5 STG.E.U16 desc[UR60][R10.64], R28 ;  /* 0x0000001c0a005986 */ /* 0x0007e2000c10153c */
[----:B------:R-:W1:Y:S01]  /*1efe0*/  LDC R26, c[0x0][0x228] ;  /* 0x00008a00ff1a7b82 */ /* 0x000e620000000800 */
[----:B0-----:R-:W-:Y:S01]  /*1eff0*/  ISETP.LT.AND P6, PT, R2, R27, !P2 ;  /* 0x0000001b0200720c */ /* 0x001fe200057c1270 */
[C---:B-----5:R-:W-:Y:S01]  /*1f000*/  IMAD.IADD R25, R23.reuse, 0x1, R71 ;  /* 0x0000000117197824 */ /* 0x060fe200078e0247 */
[----:B------:R-:W-:Y:S01]  /*1f010*/  ISETP.GE.AND P5, PT, R4, R69, PT ;  /* 0x000000450400720c */ /* 0x000fe20003fa6270 */
[----:B------:R-:W-:-:S04]  /*1f020*/  IMAD.WIDE R4, R23, 0x2, R72 ;  /* 0x0000000217047825 */ /* 0x000fc800078e0248 */
[----:B------:R-:W0:Y:S01]  /*1f030*/  LDC R29, c[0x0][0x228] ;  /* 0x00008a00ff1d7b82 */ /* 0x000e220000000800 */
[----:B----4-:R-:W-:Y:S01]  /*1f040*/  ISETP.LT.AND P2, PT, R3, R24, !P2 ;  /* 0x000000180300720c */ /* 0x010fe20005741270 */
[----:B------:R-:W-:Y:S01]  /*1f050*/  VIADD R24, R0, 0x25 ;  /* 0x0000002500187836 */ /* 0x000fe20000000000 */
[----:B------:R4:W-:Y:S01]  /*1f060*/  @P3 STG.E.U16 desc[UR60][R4.64], R56 ;  /* 0x0000003804003986 */ /* 0x0009e2000c10153c */
[----:B------:R-:W-:Y:S01]  /*1f070*/  IMAD.WIDE R6, R23, 0x2, R20 ;  /* 0x0000000217067825 */ /* 0x000fe200078e0214 */
[----:B------:R-:W-:Y:S02]  /*1f080*/  PRMT R23, R56, 0x7632, R23 ;  /* 0x0000763238177816 */ /* 0x000fe40000000017 */
[----:B------:R-:W-:Y:S01]  /*1f090*/  ISETP.GE.AND P3, PT, R24, R69, PT ;  /* 0x000000451800720c */ /* 0x000fe20003f66270 */
[----:B------:R-:W5:Y:S01]  /*1f0a0*/  LDC R22, c[0x0][0x228] ;  /* 0x00008a00ff167b82 */ /* 0x000f620000000800 */
[----:B--2---:R-:W-:Y:S01]  /*1f0b0*/  IMAD.WIDE R8, R25, 0x2, R72 ;  /* 0x0000000219087825 */ /* 0x004fe200078e0248 */
[----:B---3--:R-:W-:Y:S01]  /*1f0c0*/  PRMT R28, R53, 0x7632, R28 ;  /* 0x00007632351c7816 */ /* 0x008fe2000000001c */
[----:B------:R2:W-:Y:S02]  /*1f0d0*/  @P1 STG.E.U16 desc[UR60][R6.64], R23 ;  /* 0x0000001706001986 */ /* 0x0005e4000c10153c */
[----:B------:R-:W-:-:S02]  /*1f0e0*/  IMAD.WIDE R10, R25, 0x2, R20 ;  /* 0x00000002190a7825 */ /* 0x000fc400078e0214 */
[----:B------:R3:W-:Y:S01]  /*1f0f0*/  @P6 STG.E.U16 desc[UR60][R8.64], R53 ;  /* 0x0000003508006986 */ /* 0x0007e2000c10153c */
[----:B------:R-:W3:Y:S01]  /*1f100*/  LDC R27, c[0x0][0x228] ;  /* 0x00008a00ff1b7b82 */ /* 0x000ee20000000800 */
[----:B----4-:R-:W-:Y:S02]  /*1f110*/  VIADD R4, R0, 0x26 ;  /* 0x0000002600047836 */ /* 0x010fe40000000000 */
[----:B------:R4:W-:Y:S01]  /*1f120*/  @P2 STG.E.U16 desc[UR60][R10.64], R28 ;  /* 0x0000001c0a002986 */ /* 0x0009e2000c10153c */
[----:B-1----:R-:W-:Y:S01]  /*1f130*/  ISETP.LT.AND P2, PT, R2, R31, !P4 ;  /* 0x0000001f0200720c */ /* 0x002fe20006741270 */
[--C-:B------:R-:W-:Y:S01]  /*1f140*/  IMAD.IADD R25, R25, 0x1, R71.reuse ;  /* 0x0000000119197824 */ /* 0x100fe200078e0247 */
[----:B------:R-:W-:Y:S01]  /*1f150*/  ISETP.LT.AND P4, PT, R3, R26, !P4 ;  /* 0x0000001a0300720c */ /* 0x000fe20006781270 */
[----:B------:R-:W-:Y:S01]  /*1f160*/  VIADD R26, R0, 0x27 ;  /* 0x00000027001a7836 */ /* 0x000fe20000000000 */
[----:B------:R-:W1:Y:S01]  /*1f170*/  LDC R24, c[0x0][0x228] ;  /* 0x00008a00ff187b82 */ /* 0x000e620000000800 */
[----:B0-----:R-:W-:Y:S01]  /*1f180*/  ISETP.LT.AND P6, PT, R2, R29, !P5 ;  /* 0x0000001d0200720c */ /* 0x001fe20006fc1270 */
[C---:B--2---:R-:W-:Y:S01]  /*1f190*/  IMAD.IADD R23, R25.reuse, 0x1, R71 ;  /* 0x0000000119177824 */ /* 0x044fe200078e0247 */
[----:B------:R-:W-:Y:S01]  /*1f1a0*/  ISETP.GE.AND P1, PT, R4, R69, PT ;  /* 0x000000450400720c */ /* 0x000fe20003f26270 */
[----:B------:R-:W-:Y:S01]  /*1f1b0*/  IMAD.WIDE R4, R25, 0x2, R72 ;  /* 0x0000000219047825 */ /* 0x000fe200078e0248 */
[----:B-----5:R-:W-:-:S03]  /*1f1c0*/  ISETP.LT.AND P5, PT, R3, R22, !P5 ;  /* 0x000000160300720c */ /* 0x020fc60006fa1270 */
[----:B------:R-:W0:Y:S01]  /*1f1d0*/  LDC R29, c[0x0][0x228] ;  /* 0x00008a00ff1d7b82 */ /* 0x000e220000000800 */
[----:B------:R-:W-:Y:S01]  /*1f1e0*/  IMAD.WIDE R6, R25, 0x2, R20 ;  /* 0x0000000219067825 */ /* 0x000fe200078e0214 */
[----:B------:R-:W-:Y:S01]  /*1f1f0*/  PRMT R25, R57, 0x7632, R25 ;  /* 0x0000763239197816 */ /* 0x000fe20000000019 */
[----:B------:R2:W-:Y:S01]  /*1f200*/  @P2 STG.E.U16 desc[UR60][R4.64], R57 ;  /* 0x0000003904002986 */ /* 0x0005e2000c10153c */
[----:B------:R-:W-:Y:S01]  /*1f210*/  ISETP.GE.AND P2, PT, R26, R69, PT ;  /* 0x000000451a00720c */ /* 0x000fe20003f46270 */
[C---:B---3--:R-:W-:Y:S02]  /*1f220*/  IMAD.WIDE R8, R23.reuse, 0x2, R72 ;  /* 0x0000000217087825 */ /* 0x048fe400078e0248 */
[----:B------:R3:W-:Y:S01]  /*1f230*/  @P4 STG.E.U16 desc[UR60][R6.64], R25 ;  /* 0x0000001906004986 */ /* 0x0007e2000c10153c */
[----:B------:R-:W5:Y:S01]  /*1f240*/  LDC R22, c[0x0][0x228] ;  /* 0x00008a00ff167b82 */ /* 0x000f620000000800 */
[----:B------:R-:W-:Y:S01]  /*1f250*/  ISETP.LT.AND P4, PT, R2, R27, !P3 ;  /* 0x0000001b0200720c */ /* 0x000fe20005f81270 */
[C---:B----4-:R-:W-:Y:S01]  /*1f260*/  IMAD.WIDE R10, R23.reuse, 0x2, R20 ;  /* 0x00000002170a7825 */ /* 0x050fe200078e0214 */
[----:B------:R4:W-:Y:S03]  /*1f270*/  @P6 STG.E.U16 desc[UR60][R8.64], R54 ;  /* 0x0000003608006986 */ /* 0x0009e6000c10153c */
[----:B------:R-:W-:Y:S01]  /*1f280*/  IMAD.IADD R23, R23, 0x1, R71 ;  /* 0x0000000117177824 */ /* 0x000fe200078e0247 */
[----:B-1----:R-:W-:Y:S01]  /*1f290*/  ISETP.LT.AND P3, PT, R3, R24, !P3 ;  /* 0x000000180300720c */ /* 0x002fe20005f61270 */
[----:B------:R-:W1:Y:S01]  /*1f2a0*/  LDC R31, c[0x0][0x228] ;  /* 0x00008a00ff1f7b82 */ /* 0x000e620000000800 */
[----:B------:R-:W-:Y:S01]  /*1f2b0*/  VIADD R28, R0, 0x28 ;  /* 0x00000028001c7836 */ /* 0x000fe20000000000 */
[----:B------:R4:W-:Y:S01]  /*1f2c0*/  @P5 STG.E.U16 desc[UR60][R10.64], R30 ;  /* 0x0000001e0a005986 */ /* 0x0009e2000c10153c */
[----:B--2---:R-:W-:-:S04]  /*1f2d0*/  IMAD.WIDE R4, R23, 0x2, R72 ;  /* 0x0000000217047825 */ /* 0x004fc800078e0248 */
[C---:B---3--:R-:W-:Y:S01]  /*1f2e0*/  IMAD.IADD R25, R23.reuse, 0x1, R71 ;  /* 0x0000000117197824 */ /* 0x048fe200078e0247 */
[----:B------:R-:W2:Y:S01]  /*1f2f0*/  LDC R26, c[0x0][0x228] ;  /* 0x00008a00ff1a7b82 */ /* 0x000ea20000000800 */
[----:B0-----:R-:W-:Y:S01]  /*1f300*/  ISETP.LT.AND P5, PT, R2, R29, !P1 ;  /* 0x0000001d0200720c */ /* 0x001fe20004fa1270 */
[----:B------:R-:W-:Y:S01]  /*1f310*/  IMAD.WIDE R6, R23, 0x2, R20 ;  /* 0x0000000217067825 */ /* 0x000fe200078e0214 */
[----:B------:R0:W-:Y:S03]  /*1f320*/  @P4 STG.E.U16 desc[UR60][R4.64], R58 ;  /* 0x0000003a04004986 */ /* 0x0001e6000c10153c */
[----:B----4-:R-:W-:Y:S01]  /*1f330*/  IMAD.WIDE R8, R25, 0x2, R72 ;  /* 0x0000000219087825 */ /* 0x010fe200078e0248 */
[----:B------:R-:W-:Y:S01]  /*1f340*/  PRMT R30, R55, 0x7632, R30 ;  /* 0x00007632371e7816 */ /* 0x000fe2000000001e */
[----:B------:R-:W3:Y:S01]  /*1f350*/  LDC R24, c[0x0][0x228] ;  /* 0x00008a00ff187b82 */ /* 0x000ee20000000800 */
[----:B-----5:R-:W-:Y:S01]  /*1f360*/  ISETP.LT.AND P6, PT, R3, R22, !P1 ;  /* 0x000000160300720c */ /* 0x020fe20004fc1270 */
[----:B------:R-:W-:Y:S01]  /*1f370*/  VIADD R22, R0, 0x29 ;  /* 0x0000002900167836 */ /* 0x000fe20000000000 */
[----:B------:R-:W-:Y:S01]  /*1f380*/  ISETP.GE.AND P1, PT, R28, R69, PT ;  /* 0x000000451c00720c */ /* 0x000fe20003f26270 */
[----:B------:R-:W-:Y:S01]  /*1f390*/  IMAD.WIDE R10, R25, 0x2, R20 ;  /* 0x00000002190a7825 */ /* 0x000fe200078e0214 */
[----:B------:R-:W-:-:S02]  /*1f3a0*/  PRMT R28, R58, 0x7632, R28 ;  /* 0x000076323a1c7816 */ /* 0x000fc4000000001c */
[----:B------:R-:W-:Y:S01]  /*1f3b0*/  ISETP.GE.AND P4, PT, R22, R69, PT ;  /* 0x000000451600720c */ /* 0x000fe20003f86270 */
[----:B------:R-:W4:Y:S01]  /*1f3c0*/  LDC R27, c[0x0][0x228] ;  /* 0x00008a00ff1b7b82 */ /* 0x000f220000000800 */
[----:B------:R-:W-:Y:S01]  /*1f3d0*/  IMAD.IADD R25, R25, 0x1, R71 ;  /* 0x0000000119197824 */ /* 0x000fe200078e0247 */
[----:B------:R5:W-:Y:S01]  /*1f3e0*/  @P3 STG.E.U16 desc[UR60][R6.64], R28 ;  /* 0x0000001c06003986 */ /* 0x000be2000c10153c */
[----:B-1----:R-:W-:Y:S02]  /*1f3f0*/  ISETP.LT.AND P3, PT, R2, R31, !P2 ;  /* 0x0000001f0200720c */ /* 0x002fe40005761270 */
[----:B0-----:R-:W-:Y:S01]  /*1f400*/  IMAD.WIDE R4, R25, 0x2, R72 ;  /* 0x0000000219047825 */ /* 0x001fe200078e0248 */
[----:B------:R0:W-:Y:S02]  /*1f410*/  @P5 STG.E.U16 desc[UR60][R8.64], R55 ;  /* 0x0000003708005986 */ /* 0x0001e4000c10153c */
[----:B------:R-:W1:Y:S01]  /*1f420*/  LDC R23, c[0x0][0x228] ;  /* 0x00008a00ff177b82 */ /* 0x000e620000000800 */
[----:B--2---:R-:W-:Y:S01]  /*1f430*/  ISETP.LT.AND P2, PT, R3, R26, !P2 ;  /* 0x0000001a0300720c */ /* 0x004fe20005741270 */
[----:B------:R2:W-:Y:S01]  /*1f440*/  @P6 STG.E.U16 desc[UR60][R10.64], R30 ;  /* 0x0000001e0a006986 */ /* 0x0005e2000c10153c */
[----:B-----5:R-:W-:-:S05]  /*1f450*/  IMAD.WIDE R6, R25, 0x2, R20 ;  /* 0x0000000219067825 */ /* 0x020fca00078e0214 */
[----:B------:R-:W5:Y:S01]  /*1f460*/  LDC R22, c[0x0][0x228] ;  /* 0x00008a00ff167b82 */ /* 0x000f620000000800 */
[----:B---3--:R-:W-:Y:S01]  /*1f470*/  ISETP.LT.AND P6, PT, R3, R24, !P1 ;  /* 0x000000180300720c */ /* 0x008fe20004fc1270 */
[C---:B------:R-:W-:Y:S01]  /*1f480*/  VIADD R24, R0.reuse, 0x2a ;  /* 0x0000002a00187836 */ /* 0x040fe20000000000 */
[----:B0-----:R-:W-:Y:S01]  /*1f490*/  PRMT R9, R59, 0x7632, R9 ;  /* 0x000076323b097816 */ /* 0x001fe20000000009 */
[----:B------:R-:W-:Y:S01]  /*1f4a0*/  VIADD R8, R0, 0x2b ;  /* 0x0000002b00087836 */ /* 0x000fe20000000000 */
[----:B------:R0:W-:Y:S01]  /*1f4b0*/  @P3 STG.E.U16 desc[UR60][R4.64], R59 ;  /* 0x0000003b04003986 */ /* 0x0001e2000c10153c */
[----:B------:R-:W-:Y:S02]  /*1f4c0*/  IMAD.IADD R25, R25, 0x1, R71 ;  /* 0x0000000119197824 */ /* 0x000fe400078e0247 */
[----:B------:R-:W3:Y:S01]  /*1f4d0*/  LDC R29, c[0x0][0x228] ;  /* 0x00008a00ff1d7b82 */ /* 0x000ee20000000800 */
[----:B----4-:R-:W-:Y:S01]  /*1f4e0*/  ISETP.LT.AND P5, PT, R2, R27, !P1 ;  /* 0x0000001b0200720c */ /* 0x010fe20004fa1270 */
[----:B------:R4:W-:Y:S01]  /*1f4f0*/  @P2 STG.E.U16 desc[UR60][R6.64], R9 ;  /* 0x0000000906002986 */ /* 0x0009e2000c10153c */
[-C--:B------:R-:W-:Y:S01]  /*1f500*/  ISETP.GE.AND P1, PT, R24, R69.reuse, PT ;  /* 0x000000451800720c */ /* 0x080fe20003f26270 */
[----:B--2---:R-:W-:Y:S01]  /*1f510*/  IMAD.WIDE R10, R25, 0x2, R20 ;  /* 0x00000002190a7825 */ /* 0x004fe200078e0214 */
[----:B------:R-:W-:-:S03]  /*1f520*/  ISETP.GE.AND P3, PT, R8, R69, PT ;  /* 0x000000450800720c */ /* 0x000fc60003f66270 */
[----:B------:R-:W2:Y:S01]  /*1f530*/  LDC R24, c[0x0][0x228] ;  /* 0x00008a00ff187b82 */ /* 0x000ea20000000800 */
[----:B0-----:R-:W-:Y:S01]  /*1f540*/  PRMT R5, R60, 0x7632, R5 ;  /* 0x000076323c057816 */ /* 0x001fe20000000005 */
[C---:B------:R-:W-:Y:S02]  /*1f550*/  VIADD R28, R0.reuse, 0x2c ;  /* 0x0000002c001c7836 */ /* 0x040fe40000000000 */
[----:B------:R-:W-:Y:S02]  /*1f560*/  VIADD R30, R0, 0x2d ;  /* 0x0000002d001e7836 */ /* 0x000fe40000000000 */
[C---:B----4-:R-:W-:Y:S01]  /*1f570*/  IMAD.WIDE R8, R25.reuse, 0x2, R72 ;  /* 0x0000000219087825 */ /* 0x050fe200078e0248 */
[----:B------:R-:W-:Y:S01]  /*1f580*/  ISETP.GE.AND P2, PT, R28, R69, PT ;  /* 0x000000451c00720c */ /* 0x000fe20003f46270 */
[----:B------:R-:W0:Y:S02]  /*1f590*/  LDC R27, c[0x0][0x228] ;  /* 0x00008a00ff1b7b82 */ /* 0x000e240000000800 */
[--C-:B------:R-:W-:Y:S01]  /*1f5a0*/  IMAD.IADD R7, R25, 0x1, R71.reuse ;  /* 0x0000000119077824 */ /* 0x100fe200078e0247 */
[----:B------:R4:W-:Y:S01]  /*1f5b0*/  @P5 STG.E.U16 desc[UR60][R8.64], R60 ;  /* 0x0000003c08005986 */ /* 0x0009e2000c10153c */
[----:B-1----:R-:W-:Y:S01]  /*1f5c0*/  ISETP.LT.AND P5, PT, R2, R23, !P4 ;  /* 0x000000170200720c */ /* 0x002fe200067a1270 */
[----:B------:R-:W-:Y:S01]  /*1f5d0*/  VIADD R28, R0, 0x30 ;  /* 0x00000030001c7836 */ /* 0x000fe20000000000 */
[----:B-----5:R-:W-:Y:S01]  /*1f5e0*/  ISETP.LT.AND P4, PT, R3, R22, !P4 ;  /* 0x000000160300720c */ /* 0x020fe20006781270 */
[----:B------:R1:W-:Y:S01]  /*1f5f0*/  @P6 STG.E.U16 desc[UR60][R10.64], R5 ;  /* 0x000000050a006986 */ /* 0x0003e2000c10153c */
[----:B------:R-:W5:Y:S01]  /*1f600*/  LDC R26, c[0x0][0x228] ;  /* 0x00008a00ff1a7b82 */ /* 0x000f620000000800 */
[----:B---3--:R-:W-:Y:S01]  /*1f610*/  ISETP.LT.AND P6, PT, R2, R29, !P1 ;  /* 0x0000001d0200720c */ /* 0x008fe20004fc1270 */
[----:B------:R-:W-:-:S04]  /*1f620*/  IMAD.IADD R23, R7, 0x1, R71 ;  /* 0x0000000107177824 */ /* 0x000fc800078e0247 */
[C---:B------:R-:W-:Y:S02]  /*1f630*/  IMAD.IADD R25, R23.reuse, 0x1, R71 ;  /* 0x0000000117197824 */ /* 0x040fe400078e0247 */
[----:B------:R-:W3:Y:S01]  /*1f640*/  LDC R29, c[0x0][0x228] ;  /* 0x00008a00ff1d7b82 */ /* 0x000ee20000000800 */
[----:B----4-:R-:W-:Y:S01]  /*1f650*/  IMAD.WIDE R8, R23, 0x2, R72 ;  /* 0x0000000217087825 */ /* 0x010fe200078e0248 */
[----:B-1----:R-:W-:-:S03]  /*1f660*/  PRMT R11, R64, 0x7632, R11 ;  /* 0x00007632400b7816 */ /* 0x002fc6000000000b */
[----:B------:R-:W-:-:S03]  /*1f670*/  IMAD.WIDE R4, R7, 0x2, R72 ;  /* 0x0000000207047825 */ /* 0x000fc600078e0248 */
[----:B------:R-:W1:Y:S01]  /*1f680*/  LDC R22, c[0x0][0x228] ;  /* 0x00008a00ff167b82 */ /* 0x000e620000000800 */
[----:B------:R-:W-:Y:S01]  /*1f690*/  IMAD.WIDE R6, R7, 0x2, R20 ;  /* 0x0000000207067825 */ /* 0x000fe200078e0214 */
[----:B------:R4:W-:Y:S01]  /*1f6a0*/  @P5 STG.E.U16 desc[UR60][R4.64], R64 ;  /* 0x0000004004005986 */ /* 0x0009e2000c10153c */
[----:B------:R-:W-:Y:S02]  /*1f6b0*/  ISETP.GE.AND P5, PT, R30, R69, PT ;  /* 0x000000451e00720c */ /* 0x000fe40003fa6270 */
[----:B------:R-:W-:Y:S01]  /*1f6c0*/  PRMT R30, R62, 0x7632, R30 ;  /* 0x000076323e1e7816 */ /* 0x000fe2000000001e */
[----:B------:R4:W-:Y:S01]  /*1f6d0*/  @P4 STG.E.U16 desc[UR60][R6.64], R11 ;  /* 0x0000000b06004986 */ /* 0x0009e2000c10153c */
[----:B--2---:R-:W-:Y:S01]  /*1f6e0*/  ISETP.LT.AND P4, PT, R3, R24, !P1 ;  /* 0x000000180300720c */ /* 0x004fe20004f81270 */
[----:B------:R-:W2:Y:S02]  /*1f6f0*/  LDC R31, c[0x0][0x228] ;  /* 0x00008a00ff1f7b82 */ /* 0x000ea40000000800 */
[----:B------:R4:W-:Y:S01]  /*1f700*/  @P6 STG.E.U16 desc[UR60][R8.64], R61 ;  /* 0x0000003d08006986 */ /* 0x0009e2000c10153c */
[----:B0-----:R-:W-:-:S02]  /*1f710*/  ISETP.LT.AND P6, PT, R2, R27, !P3 ;  /* 0x0000001b0200720c */ /* 0x001fc40005fc1270 */
[----:B-----5:R-:W-:Y:S01]  /*1f720*/  ISETP.LT.AND P3, PT, R3, R26, !P3 ;  /* 0x0000001a0300720c */ /* 0x020fe20005f61270 */
[----:B----4-:R-:W-:Y:S02]  /*1f730*/  IMAD.WIDE R4, R23, 0x2, R20 ;  /* 0x0000000217047825 */ /* 0x010fe400078e0214 */
[----:B------:R-:W0:Y:S02]  /*1f740*/  LDC R24, c[0x0][0x228] ;  /* 0x00008a00ff187b82 */ /* 0x000e240000000800 */
[----:B------:R-:W-:Y:S01]  /*1f750*/  IMAD.WIDE R10, R25, 0x2, R72 ;  /* 0x00000002190a7825 */ /* 0x000fe200078e0248 */
[----:B------:R-:W-:-:S03]  /*1f760*/  PRMT R9, R61, 0x7632, R9 ;  /* 0x000076323d097816 */ /* 0x000fc60000000009 */
[----:B------:R-:W-:Y:S02]  /*1f770*/  IMAD.WIDE R6, R25, 0x2, R20 ;  /* 0x0000000219067825 */ /* 0x000fe400078e0214 */
[----:B------:R-:W4:Y:S01]  /*1f780*/  LDC R27, c[0x0][0x228] ;  /* 0x00008a00ff1b7b82 */ /* 0x000f220000000800 */
[----:B------:R-:W-:Y:S01]  /*1f790*/  PRMT R8, R65, 0x7632, R8 ;  /* 0x0000763241087816 */ /* 0x000fe20000000008 */
[----:B------:R5:W-:Y:S01]  /*1f7a0*/  @P4 STG.E.U16 desc[UR60][R4.64], R9 ;  /* 0x0000000904004986 */ /* 0x000be2000c10153c */
[C---:B---3--:R-:W-:Y:S01]  /*1f7b0*/  ISETP.LT.AND P4, PT, R2.reuse, R29, !P2 ;  /* 0x0000001d0200720c */ /* 0x048fe20005781270 */
[--C-:B------:R-:W-:Y:S02]  /*1f7c0*/  IMAD.IADD R25, R25, 0x1, R71.reuse ;  /* 0x0000000119197824 */ /* 0x100fe400078e0247 */
[----:B------:R3:W-:Y:S01]  /*1f7d0*/  @P6 STG.E.U16 desc[UR60][R10.64], R65 ;  /* 0x000000410a006986 */ /* 0x0007e2000c10153c */
[----:B--2---:R-:W-:Y:S01]  /*1f7e0*/  ISETP.LT.AND P6, PT, R2, R31, !P5 ;  /* 0x0000001f0200720c */ /* 0x004fe20006fc1270 */
[----:B------:R-:W2:Y:S01]  /*1f7f0*/  LDC R29, c[0x0][0x228] ;  /* 0x00008a00ff1d7b82 */ /* 0x000ea20000000800 */
[----:B------:R-:W-:Y:S01]  /*1f800*/  IMAD.IADD R23, R25, 0x1, R71 ;  /* 0x0000000119177824 */ /* 0x000fe200078e0247 */
[----:B------:R3:W-:Y:S01]  /*1f810*/  @P3 STG.E.U16 desc[UR60][R6.64], R8 ;  /* 0x0000000806003986 */ /* 0x0007e2000c10153c */
[----:B-1----:R-:W-:Y:S01]  /*1f820*/  ISETP.LT.AND P3, PT, R3, R22, !P2 ;  /* 0x000000160300720c */ /* 0x002fe20005761270 */
[----:B------:R-:W-:-:S02]  /*1f830*/  VIADD R26, R0, 0x2e ;  /* 0x0000002e001a7836 */ /* 0x000fc40000000000 */
[----:B-----5:R-:W-:Y:S01]  /*1f840*/  IMAD.WIDE R4, R25, 0x2, R72 ;  /* 0x0000000219047825 */ /* 0x020fe200078e0248 */
[----:B0-----:R-:W-:Y:S01]  /*1f850*/  ISETP.LT.AND P5, PT, R3, R24, !P5 ;  /* 0x000000180300720c */ /* 0x001fe20006fa1270 */
[----:B------:R-:W0:Y:S01]  /*1f860*/  LDC R22, c[0x0][0x228] ;  /* 0x00008a00ff167b82 */ /* 0x000e220000000800 */
[-C--:B------:R-:W-:Y:S01]  /*1f870*/  ISETP.GE.AND P1, PT, R26, R69.reuse, PT ;  /* 0x000000451a00720c */ /* 0x080fe20003f26270 */
[----:B---3--:R-:W-:Y:S01]  /*1f880*/  IMAD.IADD R11, R23, 0x1, R71 ;  /* 0x00000001170b7824 */ /* 0x008fe200078e0247 */
[----:B------:R1:W-:Y:S01]  /*1f890*/  @P4 STG.E.U16 desc[UR60][R4.64], R62 ;  /* 0x0000003e04004986 */ /* 0x0003e2000c10153c */
[----:B------:R-:W-:Y:S01]  /*1f8a0*/  VIADD R26, R0, 0x2f ;  /* 0x0000002f001a7836 */ /* 0x000fe20000000000 */
[-C--:B------:R-:W-:Y:S01]  /*1f8b0*/  ISETP.GE.AND P4, PT, R28, R69.reuse, PT ;  /* 0x000000451c00720c */ /* 0x080fe20003f86270 */
[----:B------:R-:W-:Y:S02]  /*1f8c0*/  IMAD.WIDE R6, R25, 0x2, R20 ;  /* 0x0000000219067825 */ /* 0x000fe400078e0214 */
[----:B------:R-:W3:Y:S01]  /*1f8d0*/  LDC R10, c[0x0][0x228] ;  /* 0x00008a00ff0a7b82 */ /* 0x000ee20000000800 */
[----:B------:R-:W-:Y:S01]  /*1f8e0*/  ISETP.GE.AND P2, PT, R26, R69, PT ;  /* 0x000000451a00720c */ /* 0x000fe20003f46270 */
[C---:B------:R-:W-:Y:S01]  /*1f8f0*/  IMAD.WIDE R8, R23.reuse, 0x2, R72 ;  /* 0x0000000217087825 */ /* 0x040fe200078e0248 */
[----:B------:R5:W-:Y:S03]  /*1f900*/  @P3 STG.E.U16 desc[UR60][R6.64], R30 ;  /* 0x0000001e06003986 */ /* 0x000be6000c10153c */
[----:B------:R-:W-:Y:S01]  /*1f910*/  VIADD R26, R0, 0x31 ;  /* 0x00000031001a7836 */ /* 0x000fe20000000000 */
[----:B------:R0:W-:Y:S01]  /*1f920*/  @P6 STG.E.U16 desc[UR60][R8.64], R66 ;  /* 0x0000004208006986 */ /* 0x0001e2000c10153c */
[----:B----4-:R-:W-:Y:S01]  /*1f930*/  ISETP.LT.AND P6, PT, R2, R27, !P1 ;  /* 0x0000001b0200720c */ /* 0x010fe20004fc1270 */
[----:B------:R-:W4:Y:S01]  /*1f940*/  LDC R25, c[0x0][0x228] ;  /* 0x00008a00ff197b82 */ /* 0x000f220000000800 */
[----:B-1----:R-:W-:Y:S01]  /*1f950*/  IMAD.WIDE R4, R23, 0x2, R20 ;  /* 0x0000000217047825 */ /* 0x002fe200078e0214 */
[----:B------:R-:W-:-:S03]  /*1f960*/  ISETP.GE.AND P3, PT, R26, R69, PT ;  /* 0x000000451a00720c */ /* 0x000fc60003f66270 */
[----:B------:R-:W-:Y:S01]  /*1f970*/  IMAD.IADD R23, R11, 0x1, R71 ;  /* 0x000000010b177824 */ /* 0x000fe200078e0247 */
[----:B-----5:R-:W-:Y:S01]  /*1f980*/  PRMT R30, R67, 0x7632, R30 ;  /* 0x00007632431e7816 */ /* 0x020fe2000000001e */
[----:B------:R-:W-:Y:S01]  /*1f990*/  IMAD.WIDE R6, R11, 0x2, R72 ;  /* 0x000000020b067825 */ /* 0x000fe200078e0248 */
[----:B------:R-:W1:Y:S01]  /*1f9a0*/  LDC R24, c[0x0][0x228] ;  /* 0x00008a00ff187b82 */ /* 0x000e620000000800 */
[C---:B0-----:R-:W-:Y:S02]  /*1f9b0*/  ISETP.LT.AND P1, PT, R3.reuse, R22, !P1 ;  /* 0x000000160300720c */ /* 0x041fe40004f21270 */
[----:B------:R-:W-:Y:S01]  /*1f9c0*/  PRMT R9, R66, 0x7632, R9 ;  /* 0x0000763242097816 */ /* 0x000fe20000000009 */
[C---:B------:R-:W-:Y:S02]  /*1f9d0*/  VIADD R26, R0.reuse, 0x33 ;  /* 0x00000033001a7836 */ /* 0x040fe40000000000 */
[----:B------:R-:W-:Y:S02]  /*1f9e0*/  VIADD R28, R0, 0x32 ;  /* 0x00000032001c7836 */ /* 0x000fe40000000000 */
[----:B------:R0:W-:Y:S01]  /*1f9f0*/  @P5 STG.E.U16 desc[UR60][R4.64], R9 ;  /* 0x0000000904005986 */ /* 0x0001e2000c10153c */
[----:B------:R-:W5:Y:S02]  /*1fa00*/  LDC R27, c[0x0][0x228] ;  /* 0x00008a00ff1b7b82 */ /* 0x000f640000000800 */
[----:B------:R-:W-:Y:S01]  /*1fa10*/  ISETP.GE.AND P5, PT, R28, R69, PT ;  /* 0x000000451c00720c */ /* 0x000fe20003fa6270 */
[----:B------:R4:W-:Y:S01]  /*1fa20*/  @P6 STG.E.U16 desc[UR60][R6.64], R63 ;  /* 0x0000003f06006986 */ /* 0x0009e2000c10153c */
[----:B--2---:R-:W-:Y:S01]  /*1fa30*/  ISETP.LT.AND P6, PT, R2, R29, !P2 ;  /* 0x0000001d0200720c */ /* 0x004fe200057c1270 */
[----:B------:R-:W-:Y:S01]  /*1fa40*/  VIADD R28, R0, 0x34 ;  /* 0x00000034001c7836 */ /* 0x000fe20000000000 */
[----:B---3--:R-:W-:-:S02]  /*1fa50*/  ISETP.LT.AND P2, PT, R3, R10, !P2 ;  /* 0x0000000a0300720c */ /* 0x008fc40005741270 */
[----:B------:R-:W2:Y:S01]  /*1fa60*/  LDC R22, c[0x0][0x228] ;  /* 0x00008a00ff167b82 */ /* 0x000ea20000000800 */
[----:B0-----:R-:W-:Y:S01]  /*1fa70*/  IMAD.WIDE R8, R11, 0x2, R20 ;  /* 0x000000020b087825 */ /* 0x001fe200078e0214 */
[----:B----4-:R-:W-:-:S03]  /*1fa80*/  PRMT R7, R63, 0x7632, R7 ;  /* 0x000076323f077816 */ /* 0x010fc60000000007 */
[----:B------:R-:W-:-:S03]  /*1fa90*/  IMAD.WIDE R4, R23, 0x2, R72 ;  /* 0x0000000217047825 */ /* 0x000fc600078e0248 */
[----:B------:R-:W0:Y:S01]  /*1faa0*/  LDC R29, c[0x0][0x228] ;  /* 0x00008a00ff1d7b82 */ /* 0x000e220000000800 */
[----:B------:R3:W-:Y:S01]  /*1fab0*/  @P1 STG.E.U16 desc[UR60][R8.64], R7 ;  /* 0x0000000708001986 */ /* 0x0007e2000c10153c */
[----:B------:R-:W-:-:S03]  /*1fac0*/  ISETP.GE.AND P1, PT, R26, R69, PT ;  /* 0x000000451a00720c */ /* 0x000fc60003f26270 */
[----:B------:R4:W-:Y:S01]  /*1fad0*/  @P6 STG.E.U16 desc[UR60][R4.64], R67 ;  /* 0x0000004304006986 */ /* 0x0009e2000c10153c */
[----:B------:R-:W-:Y:S01]  /*1fae0*/  ISETP.LT.AND P6, PT, R2, R25, !P4 ;  /* 0x000000190200720c */ /* 0x000fe200067c1270 */
[----:B------:R-:W-:Y:S01]  /*1faf0*/  IMAD.IADD R25, R23, 0x1, R71 ;  /* 0x0000000117197824 */ /* 0x000fe200078e0247 */
[----:B-1----:R-:W-:Y:S01]  /*1fb00*/  ISETP.LT.AND P4, PT, R3, R24, !P4 ;  /* 0x000000180300720c */ /* 0x002fe20006781270 */
[----:B------:R-:W1:Y:S02]  /*1fb10*/  LDC R31, c[0x0][0x228] ;  /* 0x00008a00ff1f7b82 */ /* 0x000e640000000800 */
[----:B------:R-:W-:-:S04]  /*1fb20*/  IMAD.WIDE R10, R25, 0x2, R20 ;  /* 0x00000002190a7825 */ /* 0x000fc800078e0214 */
[----:B---3--:R-:W-:Y:S02]  /*1fb30*/  IMAD.WIDE R6, R23, 0x2, R20 ;  /* 0x0000000217067825 */ /* 0x008fe400078e0214 */
[----:B------:R-:W3:Y:S01]  /*1fb40*/  LDC R24, c[0x0][0x228] ;  /* 0x00008a00ff187b82 */ /* 0x000ee20000000800 */
[----:B----4-:R-:W-:Y:S01]  /*1fb50*/  PRMT R5, R44, 0x7632, R5 ;  /* 0x000076322c057816 */ /* 0x010fe20000000005 */
[C---:B------:R-:W-:Y:S01]  /*1fb60*/  IMAD.WIDE R8, R25.reuse, 0x2, R72 ;  /* 0x0000000219087825 */ /* 0x040fe200078e0248 */
[----:B------:R4:W-:Y:S01]  /*1fb70*/  @P2 STG.E.U16 desc[UR60][R6.64], R30 ;  /* 0x0000001e06002986 */ /* 0x0009e2000c10153c */
[----:B------:R-:W-:Y:S02]  /*1fb80*/  ISETP.GE.AND P2, PT, R28, R69, PT ;  /* 0x000000451c00720c */ /* 0x000fe40003f46270 */
[--C-:B------:R-:W-:Y:S01]  /*1fb90*/  IMAD.IADD R25, R25, 0x1, R71.reuse ;  /* 0x0000000119197824 */ /* 0x100fe200078e0247 */
[----:B------:R4:W-:Y:S01]  /*1fba0*/  @P6 STG.E.U16 desc[UR60][R8.64], R44 ;  /* 0x0000002c08006986 */ /* 0x0009e2000c10153c */
[----:B------:R-:W1:Y:S01]  /*1fbb0*/  LDC R26, c[0x0][0x228] ;  /* 0x00008a00ff1a7b82 */ /* 0x000e620000000800 */
[----:B-----5:R-:W-:Y:S01]  /*1fbc0*/  ISETP.LT.AND P6, PT, R2, R27, !P3 ;  /* 0x0000001b0200720c */ /* 0x020fe20005fc1270 */
[----:B------:R-:W-:Y:S01]  /*1fbd0*/  IMAD.IADD R23, R25, 0x1, R71 ;  /* 0x0000000119177824 */ /* 0x000fe200078e0247 */
[----:B------:R5:W-:Y:S01]  /*1fbe0*/  @P4 STG.E.U16 desc[UR60][R10.64], R5 ;  /* 0x000000050a004986 */ /* 0x000be2000c10153c */
[----:B--2---:R-:W-:Y:S01]  /*1fbf0*/  ISETP.LT.AND P3, PT, R3, R22, !P3 ;  /* 0x000000160300720c */ /* 0x004fe20005f61270 */
[----:B------:R-:W-:Y:S01]  /*1fc00*/  VIADD R28, R0, 0x35 ;  /* 0x00000035001c7836 */ /* 0x000fe20000000000 */
[----:B0-----:R-:W-:Y:S01]  /*1fc10*/  ISETP.LT.AND P4, PT, R2, R29, !P5 ;  /* 0x0000001d0200720c */ /* 0x001fe20006f81270 */
[----:B----4-:R-:W-:Y:S01]  /*1fc20*/  IMAD.WIDE R6, R25, 0x2, R20 ;  /* 0x0000000219067825 */ /* 0x010fe200078e0214 */
[----:B------:R-:W0:Y:S03]  /*1fc30*/  LDC R27, c[0x0][0x228] ;  /* 0x00008a00ff1b7b82 */ /* 0x000e260000000800 */
[----:B------:R-:W-:-:S04]  /*1fc40*/  IMAD.WIDE R8, R23, 0x2, R72 ;  /* 0x0000000217087825 */ /* 0x000fc800078e0248 */
[----:B-----5:R-:W-:Y:S01]  /*1fc50*/  IMAD.WIDE R4, R25, 0x2, R72 ;  /* 0x0000000219047825 */ /* 0x020fe200078e0248 */
[----:B------:R-:W2:Y:S01]  /*1fc60*/  LDC R22, c[0x0][0x228] ;  /* 0x00008a00ff167b82 */ /* 0x000ea20000000800 */
[----:B---3--:R-:W-:Y:S02]  /*1fc70*/  ISETP.LT.AND P5, PT, R3, R24, !P5 ;  /* 0x000000180300720c */ /* 0x008fe40006fa1270 */
[----:B------:R-:W-:Y:S01]  /*1fc80*/  PRMT R11, R16, 0x7632, R11 ;  /* 0x00007632100b7816 */ /* 0x000fe2000000000b */
[----:B------:R3:W-:Y:S01]  /*1fc90*/  @P6 STG.E.U16 desc[UR60][R4.64], R16 ;  /* 0x0000001004006986 */ /* 0x0007e2000c10153c */
[----:B------:R-:W-:Y:S01]  /*1fca0*/  VIADD R24, R0, 0x36 ;  /* 0x0000003600187836 */ /* 0x000fe20000000000 */
[----:B------:R-:W-:Y:S02]  /*1fcb0*/  ISETP.GE.AND P6, PT, R28, R69, PT ;  /* 0x000000451c00720c */ /* 0x000fe40003fc6270 */
[----:B------:R-:W4:Y:S01]  /*1fcc0*/  LDC R25, c[0x0][0x228] ;  /* 0x00008a00ff197b82 */ /* 0x000f220000000800 */
[----:B------:R5:W-:Y:S01]  /*1fcd0*/  @P3 STG.E.U16 desc[UR60][R6.64], R11 ;  /* 0x0000000b06003986 */ /* 0x000be2000c10153c */
[----:B-1----:R-:W-:-:S02]  /*1fce0*/  ISETP.LT.AND P3, PT, R2, R31, !P1 ;  /* 0x0000001f0200720c */ /* 0x002fc40004f61270 */
[----:B------:R-:W-:Y:S01]  /*1fcf0*/  PRMT R28, R19, 0x7632, R28 ;  /* 0x00007632131c7816 */ /* 0x000fe2000000001c */
[----:B------:R1:W-:Y:S01]  /*1fd00*/  @P4 STG.E.U16 desc[UR60][R8.64], R45 ;  /* 0x0000002d08004986 */ /* 0x0003e2000c10153c */
[----:B------:R-:W-:Y:S02]  /*1fd10*/  ISETP.LT.AND P4, PT, R3, R26, !P1 ;  /* 0x0000001a0300720c */ /* 0x000fe40004f81270 */
[----:B---3--:R-:W-:Y:S01]  /*1fd20*/  PRMT R5, R45, 0x7632, R5 ;  /* 0x000076322d057816 */ /* 0x008fe20000000005 */
[----:B------:R-:W3:Y:S01]  /*1fd30*/  LDC R16, c[0x0][0x228] ;  /* 0x00008a00ff107b82 */ /* 0x000ee20000000800 */
[----:B------:R-:W-:Y:S01]  /*1fd40*/  ISETP.GE.AND P1, PT, R24, R69, PT ;  /* 0x000000451800720c */ /* 0x000fe20003f26270 */
[----:B------:R-:W-:Y:S02]  /*1fd50*/  VIADD R24, R0, 0x38 ;  /* 0x0000003800187836 */ /* 0x000fe40000000000 */
[----:B-----5:R-:W-:-:S04]  /*1fd60*/  IMAD.WIDE R10, R23, 0x2, R20 ;  /* 0x00000002170a7825 */ /* 0x020fc800078e0214 */
[----:B------:R-:W-:Y:S01]  /*1fd70*/  IMAD.IADD R23, R23, 0x1, R71 ;  /* 0x0000000117177824 */ /* 0x000fe200078e0247 */
[----:B------:R-:W5:Y:S01]  /*1fd80*/  LDC R29, c[0x0][0x228] ;  /* 0x00008a00ff1d7b82 */ /* 0x000f620000000800 */
[----:B------:R2:W-:Y:S01]  /*1fd90*/  @P5 STG.E.U16 desc[UR60][R10.64], R5 ;  /* 0x000000050a005986 */ /* 0x0005e2000c10153c */
[----:B0-----:R-:W-:Y:S01]  /*1fda0*/  ISETP.LT.AND P5, PT, R2, R27, !P2 ;  /* 0x0000001b0200720c */ /* 0x001fe200057a1270 */
[----:B-1----:R-:W-:Y:S01]  /*1fdb0*/  VIADD R8, R0, 0x37 ;  /* 0x0000003700087836 */ /* 0x002fe20000000000 */
[----:B------:R-:W-:Y:S01]  /*1fdc0*/  PRMT R9, R17, 0x7632, R9 ;  /* 0x0000763211097816 */ /* 0x000fe20000000009 */
[----:B------:R-:W-:Y:S01]  /*1fdd0*/  IMAD.WIDE R6, R23, 0x2, R20 ;  /* 0x0000000217067825 */ /* 0x000fe200078e0214 */
[----:B--2---:R-:W-:Y:S02]  /*1fde0*/  ISETP.LT.AND P2, PT, R3, R22, !P2 ;  /* 0x000000160300720c */ /* 0x004fe40005741270 */
[----:B------:R-:W0:Y:S01]  /*1fdf0*/  LDC R22, c[0x0][0x228] ;  /* 0x00008a00ff167b82 */ /* 0x000e220000000800 */
[----:B------:R-:W-:-:S07]  /*1fe00*/  IMAD.WIDE R4, R23, 0x2, R72 ;  /* 0x0000000217047825 */ /* 0x000fce00078e0248 */
[----:B------:R-:W1:Y:S01]  /*1fe10*/  LDC R27, c[0x0][0x228] ;  /* 0x00008a00ff1b7b82 */ /* 0x000e620000000800 */
[----:B------:R-:W-:Y:S01]  /*1fe20*/  IMAD.IADD R23, R23, 0x1, R71 ;  /* 0x0000000117177824 */ /* 0x000fe200078e0247 */
[----:B------:R2:W-:Y:S01]  /*1fe30*/  @P3 STG.E.U16 desc[UR60][R4.64], R17 ;  /* 0x0000001104003986 */ /* 0x0005e2000c10153c */
[-C--:B------:R-:W-:Y:S02]  /*1fe40*/  ISETP.GE.AND P3, PT, R8, R69.reuse, PT ;  /* 0x000000450800720c */ /* 0x080fe40003f66270 */
[----:B------:R-:W-:Y:S01]  /*1fe50*/  IMAD.WIDE R10, R23, 0x2, R20 ;  /* 0x00000002170a7825 */ /* 0x000fe200078e0214 */
[----:B------:R4:W-:Y:S01]  /*1fe60*/  @P4 STG.E.U16 desc[UR60][R6.64], R9 ;  /* 0x0000000906004986 */ /* 0x0009e2000c10153c */
[----:B------:R-:W-:Y:S01]  /*1fe70*/  ISETP.GE.AND P4, PT, R24, R69, PT ;  /* 0x000000451800720c */ /* 0x000fe20003f86270 */
[----:B------:R-:W1:Y:S01]  /*1fe80*/  LDC R26, c[0x0][0x228] ;  /* 0x00008a00ff1a7b82 */ /* 0x000e620000000800 */
[----:B--2---:R-:W-:Y:S01]  /*1fe90*/  PRMT R5, R46, 0x7632, R5 ;  /* 0x000076322e057816 */ /* 0x004fe20000000005 */
[----:B------:R-:W-:-:S06]  /*1fea0*/  VIADD R4, R0, 0x39 ;  /* 0x0000003900047836 */ /* 0x000fcc0000000000 */
[----:B------:R-:W2:Y:S01]  /*1feb0*/  LDC R24, c[0x0][0x228] ;  /* 0x00008a00ff187b82 */ /* 0x000ea20000000800 */
[----:B----4-:R-:W-:-:S04]  /*1fec0*/  IMAD.WIDE R8, R23, 0x2, R72 ;  /* 0x0000000217087825 */ /* 0x010fc800078e0248 */
[----:B------:R-:W-:Y:S01]  /*1fed0*/  IMAD.IADD R23, R23, 0x1, R71 ;  /* 0x0000000117177824 */ /* 0x000fe200078e0247 */
[----:B------:R4:W-:Y:S01]  /*1fee0*/  @P5 STG.E.U16 desc[UR60][R8.64], R46 ;  /* 0x0000002e08005986 */ /* 0x0009e2000c10153c */
[C---:B------:R-:W-:Y:S01]  /*1fef0*/  ISETP.LT.AND P5, PT, R2.reuse, R25, !P6 ;  /* 0x000000190200720c */ /* 0x040fe200077a1270 */
[----:B------:R-:W2:Y:S01]  /*1ff00*/  LDC R31, c[0x0][0x228] ;  /* 0x00008a00ff1f7b82 */ /* 0x000ea20000000800 */
[----:B---3--:R-:W-:Y:S01]  /*1ff10*/  ISETP.LT.AND P6, PT, R3, R16, !P6 ;  /* 0x000000100300720c */ /* 0x008fe200077c1270 */
[----:B------:R3:W-:Y:S01]  /*1ff20*/  @P2 STG.E.U16 desc[UR60][R10.64], R5 ;  /* 0x000000050a002986 */ /* 0x0007e2000c10153c */
[----:B-----5:R-:W-:Y:S01]  /*1ff30*/  ISETP.LT.AND P2, PT, R2, R29, !P1 ;  /* 0x0000001d0200720c */ /* 0x020fe20004f41270 */
[----:B------:R-:W-:Y:S01]  /*1ff40*/  IMAD.WIDE R16, R23, 0x2, R72 ;  /* 0x0000000217107825 */ /* 0x000fe200078e0248 */
[----:B0-----:R-:W-:-:S03]  /*1ff50*/  ISETP.LT.AND P1, PT, R3, R22, !P1 ;  /* 0x000000160300720c */ /* 0x001fc60004f21270 */
[----:B------:R-:W0:Y:S01]  /*1ff60*/  LDC R29, c[0x0][0x228] ;  /* 0x00008a00ff1d7b82 */ /* 0x000e220000000800 */
[C---:B------:R-:W-:Y:S02]  /*1ff70*/  IMAD.IADD R25, R23.reuse, 0x1, R71 ;  /* 0x0000000117197824 */ /* 0x040fe400078e0247 */
[----:B----4-:R-:W-:Y:S01]  /*1ff80*/  IMAD.WIDE R8, R23, 0x2, R20 ;  /* 0x0000000217087825 */ /* 0x010fe200078e0214 */
[----:B------:R4:W-:Y:S01]  /*1ff90*/  @P5 STG.E.U16 desc[UR60][R16.64], R18 ;  /* 0x0000001210005986 */ /* 0x0009e2000c10153c */
[----:B------:R-:W-:Y:S02]  /*1ffa0*/  ISETP.GE.AND P5, PT, R4, R69, PT ;  /* 0x000000450400720c */ /* 0x000fe40003fa6270 */
[----:B------:R-:W-:Y:S01]  /*1ffb0*/  PRMT R23, R18, 0x7632, R23 ;  /* 0x0000763212177816 */ /* 0x000fe20000000017 */
[----:B------:R-:W5:Y:S01]  /*1ffc0*/  LDS.128 R4, [R70] ;  /* 0x0000000046047984 */ /* 0x000f620000000c00 */
[----:B------:R-:W5:Y:S01]  /*1ffd0*/  LDC R33, c[0x0][0x228] ;  /* 0x00008a00ff217b82 */ /* 0x000f620000000800 */
[----:B---3--:R-:W-:-:S02]  /*1ffe0*/  IMAD.WIDE R10, R25, 0x2, R72 ;  /* 0x00000002190a7825 */ /* 0x008fc400078e0248 */
[----:B------:R3:W-:Y:S01]  /*1fff0*/  @P6 STG.E.U16 desc[UR60][R8.64], R23 ;  /* 0x0000001708006986 */ /* 0x0007e2000c10153c */
[----:B-1----:R-:W-:Y:S01]  /*20000*/  ISETP.LT.AND P6, PT, R2, R27, !P3 ;  /* 0x0000001b0200720c */ /* 0x002fe20005fc1270 */
[----:B------:R-:W-:Y:S01]  /*20010*/  VIADD R22, R0, 0x3a ;  /* 0x0000003a00167836 */ /* 0x000fe20000000000 */
[----:B--2---:R-:W-:Y:S01]  /*20020*/  ISETP.LT.AND P3, PT, R3, R24, !P3 ;  /* 0x000000180300720c */ /* 0x004fe20005f61270 */
[C---:B----4-:R-:W-:Y:S01]  /*20030*/  IMAD.WIDE R16, R25.reuse, 0x2, R20 ;  /* 0x0000000219107825 */ /* 0x050fe200078e0214 */
[----:B------:R-:W1:Y:S01]  /*20040*/  LDC R18, c[0x0][0x228] ;  /* 0x00008a00ff127b82 */ /* 0x000e620000000800 */
[----:B------:R2:W-:Y:S01]  /*20050*/  @P2 STG.E.U16 desc[UR60][R10.64], R47 ;  /* 0x0000002f0a002986 */ /* 0x0005e2000c10153c */
[----:B------:R-:W-:Y:S01]  /*20060*/  ISETP.GE.AND P2, PT, R22, R69, PT ;  /* 0x000000451600720c */ /* 0x000fe20003f46270 */
[----:B------:R-:W-:Y:S02]  /*20070*/  IMAD.IADD R25, R25, 0x1, R71 ;  /* 0x0000000119197824 */ /* 0x000fe400078e0247 */
[----:B------:R-:W-:Y:S01]  /*20080*/  VIADD R22, R0, 0x3b ;  /* 0x0000003b00167836 */ /* 0x000fe20000000000 */
[----:B---3--:R-:W-:Y:S01]  /*20090*/  PRMT R9, R47, 0x7632, R9 ;  /* 0x000076322f097816 */ /* 0x008fe20000000009 */
[C---:B------:R-:W-:Y:S01]  /*200a0*/  IMAD.IADD R27, R25.reuse, 0x1, R71 ;  /* 0x00000001191b7824 */ /* 0x040fe200078e0247 */
[----:B------:R-:W3:Y:S03]  /*200b0*/  LDC R24, c[0x0][0x228] ;  /* 0x00008a00ff187b82 */ /* 0x000ee60000000800 */
[----:B------:R4:W-:Y:S01]  /*200c0*/  @P1 STG.E.U16 desc[UR60][R16.64], R9 ;  /* 0x0000000910001986 */ /* 0x0009e2000c10153c */
[----:B0-----:R-:W-:Y:S01]  /*200d0*/  ISETP.LT.AND P1, PT, R2, R29, !P4 ;  /* 0x0000001d0200720c */ /* 0x001fe20006721270 */
[----:B--2---:R-:W-:Y:S01]  /*200e0*/  IMAD.WIDE R10, R25, 0x2, R20 ;  /* 0x00000002190a7825 */ /* 0x004fe200078e0214 */
[----:B------:R-:W-:-:S02]  /*200f0*/  ISETP.LT.AND P4, PT, R3, R26, !P4 ;  /* 0x0000001a0300720c */ /* 0x000fc40006781270 */
[----:B------:R-:W0:Y:S01]  /*20100*/  LDC R29, c[0x0][0x228] ;  /* 0x00008a00ff1d7b82 */ /* 0x000e220000000800 */
[----:B------:R-:W-:Y:S02]  /*20110*/  VIADD R26, R0, 0x3c ;  /* 0x0000003c001a7836 */ /* 0x000fe40000000000 */
[----:B----4-:R-:W-:-:S05]  /*20120*/  IMAD.WIDE R8, R25, 0x2, R72 ;  /* 0x0000000219087825 */ /* 0x010fca00078e0248 */
[----:B------:R-:W2:Y:S01]  /*20130*/  LDC R25, c[0x0][0x228] ;  /* 0x00008a00ff197b82 */ /* 0x000ea20000000800 */
[C---:B------:R-:W-:Y:S01]  /*20140*/  IMAD.WIDE R16, R27.reuse, 0x2, R72 ;  /* 0x000000021b107825 */ /* 0x040fe200078e0248 */
[----:B------:R4:W-:Y:S01]  /*20150*/  @P6 STG.E.U16 desc[UR60][R8.64], R19 ;  /* 0x0000001308006986 */ /* 0x0009e2000c10153c */
[----:B------:R-:W-:Y:S02]  /*20160*/  ISETP.GE.AND P6, PT, R22, R69, PT ;  /* 0x000000451600720c */ /* 0x000fe40003fc6270 */
[----:B------:R-:W-:Y:S01]  /*20170*/  IMAD.WIDE R22, R27, 0x2, R20 ;  /* 0x000000021b167825 */ /* 0x000fe200078e0214 */
[----:B------:R5:W-:Y:S01]  /*20180*/  @P3 STG.E.U16 desc[UR60][R10.64], R28 ;  /* 0x0000001c0a003986 */ /* 0x000be2000c10153c */
[----:B------:R-:W-:Y:S02]  /*20190*/  ISETP.LT.AND P3, PT, R2, R31, !P5 ;  /* 0x0000001f0200720c */ /* 0x000fe40006f61270 */
[----:B-1----:R-:W-:Y:S01]  /*201a0*/  ISETP.LT.AND P5, PT, R3, R18, !P5 ;  /* 0x000000120300720c */ /* 0x002fe20006fa1270 */
[----:B------:R1:W-:Y:S01]  /*201b0*/  @P1 STG.E.U16 desc[UR60][R16.64], R12 ;  /* 0x0000000c10001986 */ /* 0x0003e2000c10153c */
[----:B------:R-:W2:Y:S01]  /*201c0*/  LDC R18, c[0x0][0x228] ;  /* 0x00008a00ff127b82 */ /* 0x000ea20000000800 */
[----:B------:R-:W-:Y:S01]  /*201d0*/  IMAD.IADD R27, R27, 0x1, R71 ;  /* 0x000000011b1b7824 */ /* 0x000fe200078e0247 */
[----:B------:R-:W-:-:S02]  /*201e0*/  ISETP.GE.AND P1, PT, R26, R69, PT ;  /* 0x000000451a00720c */ /* 0x000fc40003f26270 */
[----:B----4-:R-:W-:Y:S01]  /*201f0*/  PRMT R9, R12, 0x7632, R9 ;  /* 0x000076320c097816 */ /* 0x010fe20000000009 */
[C---:B------:R-:W-:Y:S02]  /*20200*/  IMAD.IADD R19, R27.reuse, 0x1, R71 ;  /* 0x000000011b137824 */ /* 0x040fe400078e0247 */
[----:B-----5:R-:W-:Y:S01]  /*20210*/  IMAD.WIDE R10, R27, 0x2, R20 ;  /* 0x000000021b0a7825 */ /* 0x020fe200078e0214 */
[----:B------:R-:W4:Y:S01]  /*20220*/  LDC R26, c[0x0][0x228] ;  /* 0x00008a00ff1a7b82 */ /* 0x000f220000000800 */
[----:B------:R5:W-:Y:S01]  /*20230*/  @P4 STG.E.U16 desc[UR60][R22.64], R9 ;  /* 0x0000000916004986 */ /* 0x000be2000c10153c */
[----:B------:R-:W-:Y:S01]  /*20240*/  ISETP.LT.AND P4, PT, R2, R33, !P2 ;  /* 0x000000210200720c */ /* 0x000fe20005781270 */
[----:B-1----:R-:W-:Y:S01]  /*20250*/  IMAD.WIDE R16, R19, 0x2, R72 ;  /* 0x0000000213107825 */ /* 0x002fe200078e0248 */
[----:B------:R-:W-:Y:S02]  /*20260*/  PRMT R12, R4, 0x7632, R12 ;  /* 0x00007632040c7816 */ /* 0x000fe4000000000c */
[----:B---3--:R-:W-:Y:S01]  /*20270*/  ISETP.LT.AND P2, PT, R3, R24, !P2 ;  /* 0x000000180300720c */ /* 0x008fe20005741270 */
[C---:B------:R-:W-:Y:S01]  /*20280*/  VIADD R28, R0.reuse, 0x3d ;  /* 0x0000003d001c7836 */ /* 0x040fe20000000000 */
[----:B------:R-:W1:Y:S01]  /*20290*/  LDC R24, c[0x0][0x228] ;  /* 0x00008a00ff187b82 */ /* 0x000e620000000800 */
[----:B------:R-:W-:-:S02]  /*202a0*/  VIADD R0, R0, 0x3e ;  /* 0x0000003e00007836 */ /* 0x000fc40000000000 */
[----:B-----5:R-:W-:-:S05]  /*202b0*/  IMAD.WIDE R8, R27, 0x2, R72 ;  /* 0x000000021b087825 */ /* 0x020fca00078e0248 */
[----:B------:R-:W3:Y:S01]  /*202c0*/  LDC R22, c[0x0][0x228] ;  /* 0x00008a00ff167b82 */ /* 0x000ee20000000800 */
[----:B------:R5:W-:Y:S01]  /*202d0*/  @P3 STG.E.U16 desc[UR60][R8.64], R4 ;  /* 0x0000000408003986 */ /* 0x000be2000c10153c */
[----:B------:R-:W-:-:S03]  /*202e0*/  ISETP.GE.AND P3, PT, R28, R69, PT ;  /* 0x000000451c00720c */ /* 0x000fc60003f66270 */
[----:B------:R5:W-:Y:S01]  /*202f0*/  @P5 STG.E.U16 desc[UR60][R10.64], R12 ;  /* 0x0000000c0a005986 */ /* 0x000be2000c10153c */
[C---:B0-----:R-:W-:Y:S02]  /*20300*/  ISETP.LT.AND P5, PT, R2.reuse, R29, !P1 ;  /* 0x0000001d0200720c */ /* 0x041fe40004fa1270 */
[----:B------:R-:W0:Y:S01]  /*20310*/  LDC R23, c[0x0][0x228] ;  /* 0x00008a00ff177b82 */ /* 0x000e220000000800 */
[----:B------:R5:W-:Y:S01]  /*20320*/  @P4 STG.E.U16 desc[UR60][R16.64], R13 ;  /* 0x0000000d10004986 */ /* 0x000be2000c10153c */
[----:B--2---:R-:W-:Y:S02]  /*20330*/  ISETP.LT.AND P4, PT, R2, R25, !P6 ;  /* 0x000000190200720c */ /* 0x004fe40007781270 */
[----:B------:R-:W-:Y:S01]  /*20340*/  ISETP.LT.AND P6, PT, R3, R18, !P6 ;  /* 0x000000120300720c */ /* 0x000fe200077c1270 */
[----:B-----5:R-:W-:-:S03]  /*20350*/  IMAD.WIDE R8, R19, 0x2, R20 ;  /* 0x0000000213087825 */ /* 0x020fc600078e0214 */
[----:B------:R-:W2:Y:S01]  /*20360*/  LDC R4, c[0x0][0x228] ;  /* 0x00008a00ff047b82 */ /* 0x000ea20000000800 */
[----:B------:R-:W-:Y:S01]  /*20370*/  PRMT R11, R13, 0x7632, R11 ;  /* 0x000076320d0b7816 */ /* 0x000fe2000000000b */
[----:B------:R-:W-:-:S04]  /*20380*/  IMAD.IADD R13, R19, 0x1, R71 ;  /* 0x00000001130d7824 */ /* 0x000fc800078e0247 */
[----:B------:R5:W-:Y:S02]  /*20390*/  @P2 STG.E.U16 desc[UR60][R8.64], R11 ;  /* 0x0000000b08002986 */ /* 0x000be4000c10153c */
[----:B------:R-:W4:Y:S01]  /*203a0*/  LDC R25, c[0x0][0x228] ;  /* 0x00008a00ff197b82 */ /* 0x000f220000000800 */
[----:B------:R-:W-:Y:S01]  /*203b0*/  ISETP.GE.AND P2, PT, R0, R69, PT ;  /* 0x000000450000720c */ /* 0x000fe20003f46270 */
[----:B------:R-:W-:Y:S01]  /*203c0*/  IMAD.IADD R19, R13, 0x1, R71 ;  /* 0x000000010d137824 */ /* 0x000fe200078e0247 */
[----:B------:R-:W-:Y:S02]  /*203d0*/  PRMT R0, R5, 0x7632, R0 ;  /* 0x0000763205007816 */ /* 0x000fe40000000000 */
[----:B---3--:R-:W-:Y:S01]  /*203e0*/  ISETP.LT.AND P1, PT, R3, R22, !P1 ;  /* 0x000000160300720c */ /* 0x008fe20004f21270 */
[--C-:B------:R-:W-:Y:S02]  /*203f0*/  IMAD.WIDE R16, R19, 0x2, R72.reuse ;  /* 0x0000000213107825 */ /* 0x100fe400078e0248 */
[----:B------:R-:W3:Y:S02]  /*20400*/  LDC R27, c[0x0][0x228] ;  /* 0x00008a00ff1b7b82 */ /* 0x000ee40000000800 */
[----:B-----5:R-:W-:-:S04]  /*20410*/  IMAD.WIDE R10, R13, 0x2, R72 ;  /* 0x000000020d0a7825 */ /* 0x020fc800078e0248 */
[----:B------:R-:W-:Y:S01]  /*20420*/  IMAD.WIDE R12, R13, 0x2, R20 ;  /* 0x000000020d0c7825 */ /* 0x000fe200078e0214 */
[----:B------:R5:W-:Y:S03]  /*20430*/  @P4 STG.E.U16 desc[UR60][R10.64], R5 ;  /* 0x000000050a004986 */ /* 0x000be6000c10153c */
[--C-:B------:R-:W-:Y:S01]  /*20440*/  IMAD.IADD R9, R19, 0x1, R71.reuse ;  /* 0x0000000113097824 */ /* 0x100fe200078e0247 */
[----:B------:R-:W-:Y:S04]  /*20450*/  @P6 STG.E.U16 desc[UR60][R12.64], R0 ;  /* 0x000000000c006986 */ /* 0x000fe8000c10153c */
[----:B------:R3:W-:Y:S01]  /*20460*/  @P5 STG.E.U16 desc[UR60][R16.64], R14 ;  /* 0x0000000e10005986 */ /* 0x0007e2000c10153c */
[C---:B0-----:R-:W-:Y:S01]  /*20470*/  ISETP.LT.AND P5, PT, R2.reuse, R23, !P3 ;  /* 0x000000170200720c */ /* 0x041fe20005fa1270 */
[----:B------:R-:W-:Y:S01]  /*20480*/  IMAD.IADD R23, R9, 0x1, R71 ;  /* 0x0000000109177824 */ /* 0x000fe200078e0247 */
[----:B--2---:R-:W-:Y:S01]  /*20490*/  ISETP.LT.AND P3, PT, R3, R4, !P3 ;  /* 0x000000040300720c */ /* 0x004fe20005f61270 */
[----:B-----5:R-:W-:Y:S01]  /*204a0*/  IMAD.WIDE R4, R9, 0x2, R72 ;  /* 0x0000000209047825 */ /* 0x020fe200078e0248 */
[----:B----4-:R-:W-:-:S02]  /*204b0*/  ISETP.LT.AND P6, PT, R2, R25, !P2 ;  /* 0x000000190200720c */ /* 0x010fc400057c1270 */
[----:B-1----:R-:W-:Y:S01]  /*204c0*/  ISETP.LT.AND P2, PT, R3, R24, !P2 ;  /* 0x000000180300720c */ /* 0x002fe20005741270 */
[----:B------:R-:W-:Y:S01]  /*204d0*/  IMAD.IADD R71, R23, 0x1, R71 ;  /* 0x0000000117477824 */ /* 0x000fe200078e0247 */
[----:B---3--:R-:W-:Y:S01]  /*204e0*/  ISETP.LT.AND P4, PT, R2, R27, !P0 ;  /* 0x0000001b0200720c */ /* 0x008fe20004781270 */
[----:B------:R-:W-:Y:S01]  /*204f0*/  IMAD.WIDE R8, R9, 0x2, R20 ;  /* 0x0000000209087825 */ /* 0x000fe200078e0214 */
[----:B------:R-:W-:Y:S02]  /*20500*/  ISETP.LT.AND P0, PT, R3, R26, !P0 ;  /* 0x0000001a0300720c */ /* 0x000fe40004701270 */
[----:B------:R-:W-:Y:S01]  /*20510*/  PRMT R17, R14, 0x7632, R17 ;  /* 0x000076320e117816 */ /* 0x000fe20000000011 */
[----:B------:R-:W-:Y:S01]  /*20520*/  IMAD.WIDE R2, R19, 0x2, R20 ;  /* 0x0000000213027825 */ /* 0x000fe200078e0214 */
[----:B------:R-:W-:Y:S02]  /*20530*/  PRMT R0, R6, 0x7632, R0 ;  /* 0x0000763206007816 */ /* 0x000fe40000000000 */
[----:B------:R-:W-:Y:S01]  /*20540*/  PRMT R14, R15, 0x7632, R14 ;  /* 0x000076320f0e7816 */ /* 0x000fe2000000000e */
[C---:B------:R-:W-:Y:S01]  /*20550*/  IMAD.WIDE R10, R23.reuse, 0x2, R72 ;  /* 0x00000002170a7825 */ /* 0x040fe200078e0248 */
[----:B------:R0:W-:Y:S03]  /*20560*/  @P1 STG.E.U16 desc[UR60][R2.64], R17 ;  /* 0x0000001102001986 */ /* 0x0001e6000c10153c */
[----:B------:R-:W-:Y:S01]  /*20570*/  IMAD.WIDE R12, R23, 0x2, R20 ;  /* 0x00000002170c7825 */ /* 0x000fe200078e0214 */
[----:B------:R0:W-:Y:S03]  /*20580*/  @P5 STG.E.U16 desc[UR60][R4.64], R6 ;  /* 0x0000000604005986 */ /* 0x0001e6000c10153c */
[C---:B------:R-:W-:Y:S01]  /*20590*/  IMAD.WIDE R72, R71.reuse, 0x2, R72 ;  /* 0x0000000247487825 */ /* 0x040fe200078e0248 */
[----:B------:R0:W-:Y:S03]  /*205a0*/  @P3 STG.E.U16 desc[UR60][R8.64], R0 ;  /* 0x0000000008003986 */ /* 0x0001e6000c10153c */
[----:B------:R-:W-:Y:S01]  /*205b0*/  IMAD.WIDE R20, R71, 0x2, R20 ;  /* 0x0000000247147825 */ /* 0x000fe200078e0214 */
[----:B------:R0:W-:Y:S04]  /*205c0*/  @P6 STG.E.U16 desc[UR60][R10.64], R15 ;  /* 0x0000000f0a006986 */ /* 0x0001e8000c10153c */
[----:B------:R0:W-:Y:S04]  /*205d0*/  @P2 STG.E.U16 desc[UR60][R12.64], R14 ;  /* 0x0000000e0c002986 */ /* 0x0001e8000c10153c */
[----:B------:R0:W-:Y:S01]  /*205e0*/  @P4 STG.E.U16 desc[UR60][R72.64], R7 ;  /* 0x0000000748004986 */ /* 0x0001e2000c10153c */
[----:B------:R-:W-:Y:S05]  /*205f0*/  @!P0 EXIT ;  /* 0x000000000000894d */ /* 0x000fea0003800000 */
[----:B0-----:R-:W-:-:S05]  /*20600*/  PRMT R10, R7, 0x7632, R10 ;  /* 0x00007632070a7816 */ /* 0x001fca000000000a */
[----:B------:R-:W-:Y:S01]  /*20610*/  STG.E.U16 desc[UR60][R20.64], R10 ;  /* 0x0000000a14007986 */ /* 0x000fe2000c10153c */
[----:B------:R-:W-:Y:S05]  /*20620*/  EXIT ;  /* 0x000000000000794d */ /* 0x000fea0003800000 */
.L_x_2:
[----:B------:R-:W-:-:S00]  /*20630*/  BRA `(.L_x_2) ;  /* 0xfffffffc00fc7947 */ /* 0x000fc0000383ffff */
[----:B------:R-:W-:-:S00]  /*20640*/  NOP ;  /* 0x0000000000007918 */ /* 0x000fc00000000000 */
        /* <DEDUP_REMOVED lines=11> */
.L_x_3:


//--------------------- .nv.shared.matmul_kernel  --------------------------
	.section	.nv.shared.matmul_kernel,"aw",@nobits
	.sectionflags	@""
	.align	16
	.zero		1024


//--------------------- .nv.shared.reserved.0     --------------------------
	.section	.nv.shared.reserved.0,"aw",@nobits
	.weak		__nv_reservedSMEM_offset_0_alias
	.size		__nv_reservedSMEM_offset_0_alias, 0, 0
	.other		__nv_reservedSMEM_offset_0_alias,@"STO_CUDA_RESERVED_SHARED STV_DEFAULT"
__nv_reservedSMEM_offset_0_alias:
	.zero		0


//--------------------- .nv.constant0.matmul_kernel --------------------------
	.section	.nv.constant0.matmul_kernel,"a",@progbits
	.sectionflags	@""
	.align	4
.nv.constant0.matmul_kernel:
	.zero		608


//--------------------- SYMBOLS --------------------------

	.type		.nv.reservedSmem.offset0,@object
	.size		.nv.reservedSmem.offset0,0x4
